	.target	sm_90a

	.elftype	@"ET_EXEC"


//--------------------- .note.nv.tkinfo           --------------------------
	.section	.note.nv.tkinfo,"",@"SHT_NOTE"
	.sectionflags	@"SHF_NOTE_NV_TKINFO"
	.tkinfo
        /*0018*/ 	.word	0x00000002
        /*0030*/ 	.string	""
        /*0030*/ 	.string	"ptxas"
        /*0030*/ 	.string	"Cuda compilation tools, release 13.0, V13.0.88"
        /*0030*/ 	.string	"Build cuda_13.0.r13.0/compiler.36424714_0"
        /*0030*/ 	.string	"-arch sm_90a -m 64 "



//--------------------- .note.nv.cuinfo           --------------------------
	.section	.note.nv.cuinfo,"",@"SHT_NOTE"
	.sectionflags	@"SHF_NOTE_NV_CUINFO"
        /*0018*/ 	.short	0x0002
        /*001a*/ 	.short	0x005a
        /*001c*/ 	.short	0x0082
	.zero		2


//--------------------- .nv.info                  --------------------------
	.section	.nv.info,"",@"SHT_CUDA_INFO"
	.align	4


	//----- nvinfo : EIATTR_REGCOUNT
	.align		4
        /*0000*/ 	.byte	0x04, 0x2f
        /*0002*/ 	.short	(.L_15 - .L_14)
	.align		4
.L_14:
        /*0004*/ 	.word	index@(_ZN7cutlass13device_kernelINS_4gemm6kernel13GemmUniversalIN4cute5tupleIJiiiiEEENS1_10collective13CollectiveMmaINS1_34MainloopSm90TmaGmmaWarpSpecializedILi2ENS5_IJNS4_1CILi2EEENSA_ILi1EEESC_EEENS1_35KernelTmaWarpSpecializedCooperativeEEENS5_IJNSA_ILi256EEENSA_ILi384EEENSA_ILi64EEEEEENS_6half_tENS5_IJlSC_lEEESK_SL_NS4_8TiledMMAINS4_8MMA_AtomIJNS4_4SM904GMMA26MMA_64x192x16_F32F16F16_SSILNSP_5MajorE0ELSR_0ELNSP_7ScaleInE1ELSS_1EEEEEENS4_6LayoutISD_NS5_IJSC_NSA_ILi0EEESW_EEEEENS5_IJNS4_10UnderscoreESZ_SZ_EEEEENS4_13SM90_TMA_LOADENS4_14ComposedLayoutINS4_7SwizzleILi3ELi4ELi3EEENS4_18smem_ptr_flag_bitsILi16EEENSV_INS5_IJNSA_ILi8EEESI_EEENS5_IJSI_SC_EEEEEEEvNS4_8identityENS4_23SM90_TMA_LOAD_MULTICASTES1C_vS1D_EENS_8epilogue10collective6detail29Sm90TmaWarpSpecializedAdapterINS1H_15DefaultEpilogueISK_SL_SL_NS1G_6thread17LinearCombinationISK_Li1EffLNS1L_9ScaleType4KindE0ELNS_15FloatRoundStyleE2ESK_EENS1_15EpilogueDefaultEEEEEvvEEEEvNT_6ParamsE)
        /*0008*/ 	.word	0x000000a8


	//----- nvinfo : EIATTR_FRAME_SIZE
	.align		4
.L_15:
        /*000c*/ 	.byte	0x04, 0x11
        /*000e*/ 	.short	(.L_17 - .L_16)
	.align		4
.L_16:
        /*0010*/ 	.word	index@(_ZN7cutlass13device_kernelINS_4gemm6kernel13GemmUniversalIN4cute5tupleIJiiiiEEENS1_10collective13CollectiveMmaINS1_34MainloopSm90TmaGmmaWarpSpecializedILi2ENS5_IJNS4_1CILi2EEENSA_ILi1EEESC_EEENS1_35KernelTmaWarpSpecializedCooperativeEEENS5_IJNSA_ILi256EEENSA_ILi384EEENSA_ILi64EEEEEENS_6half_tENS5_IJlSC_lEEESK_SL_NS4_8TiledMMAINS4_8MMA_AtomIJNS4_4SM904GMMA26MMA_64x192x16_F32F16F16_SSILNSP_5MajorE0ELSR_0ELNSP_7ScaleInE1ELSS_1EEEEEENS4_6LayoutISD_NS5_IJSC_NSA_ILi0EEESW_EEEEENS5_IJNS4_10UnderscoreESZ_SZ_EEEEENS4_13SM90_TMA_LOADENS4_14ComposedLayoutINS4_7SwizzleILi3ELi4ELi3EEENS4_18smem_ptr_flag_bitsILi16EEENSV_INS5_IJNSA_ILi8EEESI_EEENS5_IJSI_SC_EEEEEEEvNS4_8identityENS4_23SM90_TMA_LOAD_MULTICASTES1C_vS1D_EENS_8epilogue10collective6detail29Sm90TmaWarpSpecializedAdapterINS1H_15DefaultEpilogueISK_SL_SL_NS1G_6thread17LinearCombinationISK_Li1EffLNS1L_9ScaleType4KindE0ELNS_15FloatRoundStyleE2ESK_EENS1_15EpilogueDefaultEEEEEvvEEEEvNT_6ParamsE)
        /*0014*/ 	.word	0x00000fb8


	//----- nvinfo : EIATTR_MIN_STACK_SIZE
	.align		4
.L_17:
        /*0018*/ 	.byte	0x04, 0x12
        /*001a*/ 	.short	(.L_19 - .L_18)
	.align		4
.L_18:
        /*001c*/ 	.word	index@(_ZN7cutlass13device_kernelINS_4gemm6kernel13GemmUniversalIN4cute5tupleIJiiiiEEENS1_10collective13CollectiveMmaINS1_34MainloopSm90TmaGmmaWarpSpecializedILi2ENS5_IJNS4_1CILi2EEENSA_ILi1EEESC_EEENS1_35KernelTmaWarpSpecializedCooperativeEEENS5_IJNSA_ILi256EEENSA_ILi384EEENSA_ILi64EEEEEENS_6half_tENS5_IJlSC_lEEESK_SL_NS4_8TiledMMAINS4_8MMA_AtomIJNS4_4SM904GMMA26MMA_64x192x16_F32F16F16_SSILNSP_5MajorE0ELSR_0ELNSP_7ScaleInE1ELSS_1EEEEEENS4_6LayoutISD_NS5_IJSC_NSA_ILi0EEESW_EEEEENS5_IJNS4_10UnderscoreESZ_SZ_EEEEENS4_13SM90_TMA_LOADENS4_14ComposedLayoutINS4_7SwizzleILi3ELi4ELi3EEENS4_18smem_ptr_flag_bitsILi16EEENSV_INS5_IJNSA_ILi8EEESI_EEENS5_IJSI_SC_EEEEEEEvNS4_8identityENS4_23SM90_TMA_LOAD_MULTICASTES1C_vS1D_EENS_8epilogue10collective6detail29Sm90TmaWarpSpecializedAdapterINS1H_15DefaultEpilogueISK_SL_SL_NS1G_6thread17LinearCombinationISK_Li1EffLNS1L_9ScaleType4KindE0ELNS_15FloatRoundStyleE2ESK_EENS1_15EpilogueDefaultEEEEEvvEEEEvNT_6ParamsE)
        /*0020*/ 	.word	0x00000fb8
.L_19:


//--------------------- .nv.compat                --------------------------
	.section	.nv.compat,"",@"SHT_CUDA_COMPAT_INFO"
	.align	4
        /*0000*/ 	.byte	0x02, 0x09, 0x01, 0x00, 0x02, 0x02, 0x04, 0x00, 0x02, 0x05, 0x05, 0x00, 0x03, 0x07, 0x01, 0x01
        /*0010*/ 	.byte	0x02, 0x03, 0x01, 0x00, 0x02, 0x06, 0x01, 0x00, 0x04, 0x0b, 0x08, 0x00, 0x00, 0x00, 0x00, 0x00
        /*0020*/ 	.byte	0x00, 0x00, 0x00, 0x00


//--------------------- .nv.info._ZN7cutlass13device_kernelINS_4gemm6kernel13GemmUniversalIN4cute5tupleIJiiiiEEENS1_10collective13CollectiveMmaINS1_34MainloopSm90TmaGmmaWarpSpecializedILi2ENS5_IJNS4_1CILi2EEENSA_ILi1EEESC_EEENS1_35KernelTmaWarpSpecializedCooperativeEEENS5_IJNSA_ILi256EEENSA_ILi384EEENSA_ILi64EEEEEENS_6half_tENS5_IJlSC_lEEESK_SL_NS4_8TiledMMAINS4_8MMA_AtomIJNS4_4SM904GMMA26MMA_64x192x16_F32F16F16_SSILNSP_5MajorE0ELSR_0ELNSP_7ScaleInE1ELSS_1EEEEEENS4_6LayoutISD_NS5_IJSC_NSA_ILi0EEESW_EEEEENS5_IJNS4_10UnderscoreESZ_SZ_EEEEENS4_13SM90_TMA_LOADENS4_14ComposedLayoutINS4_7SwizzleILi3ELi4ELi3EEENS4_18smem_ptr_flag_bitsILi16EEENSV_INS5_IJNSA_ILi8EEESI_EEENS5_IJSI_SC_EEEEEEEvNS4_8identityENS4_23SM90_TMA_LOAD_MULTICASTES1C_vS1D_EENS_8epilogue10collective6detail29Sm90TmaWarpSpecializedAdapterINS1H_15DefaultEpilogueISK_SL_SL_NS1G_6thread17LinearCombinationISK_Li1EffLNS1L_9ScaleType4KindE0ELNS_15FloatRoundStyleE2ESK_EENS1_15EpilogueDefaultEEEEEvvEEEEvNT_6ParamsE --------------------------
	.section	.nv.info._ZN7cutlass13device_kernelINS_4gemm6kernel13GemmUniversalIN4cute5tupleIJiiiiEEENS1_10collective13CollectiveMmaINS1_34MainloopSm90TmaGmmaWarpSpecializedILi2ENS5_IJNS4_1CILi2EEENSA_ILi1EEESC_EEENS1_35KernelTmaWarpSpecializedCooperativeEEENS5_IJNSA_ILi256EEENSA_ILi384EEENSA_ILi64EEEEEENS_6half_tENS5_IJlSC_lEEESK_SL_NS4_8TiledMMAINS4_8MMA_AtomIJNS4_4SM904GMMA26MMA_64x192x16_F32F16F16_SSILNSP_5MajorE0ELSR_0ELNSP_7ScaleInE1ELSS_1EEEEEENS4_6LayoutISD_NS5_IJSC_NSA_ILi0EEESW_EEEEENS5_IJNS4_10UnderscoreESZ_SZ_EEEEENS4_13SM90_TMA_LOADENS4_14ComposedLayoutINS4_7SwizzleILi3ELi4ELi3EEENS4_18smem_ptr_flag_bitsILi16EEENSV_INS5_IJNSA_ILi8EEESI_EEENS5_IJSI_SC_EEEEEEEvNS4_8identityENS4_23SM90_TMA_LOAD_MULTICASTES1C_vS1D_EENS_8epilogue10collective6detail29Sm90TmaWarpSpecializedAdapterINS1H_15DefaultEpilogueISK_SL_SL_NS1G_6thread17LinearCombinationISK_Li1EffLNS1L_9ScaleType4KindE0ELNS_15FloatRoundStyleE2ESK_EENS1_15EpilogueDefaultEEEEEvvEEEEvNT_6ParamsE,"",@"SHT_CUDA_INFO"
	.sectionflags	@""
	.align	4


	//----- nvinfo : EIATTR_CUDA_API_VERSION
	.align		4
        /*0000*/ 	.byte	0x04, 0x37
        /*0002*/ 	.short	(.L_21 - .L_20)
.L_20:
        /*0004*/ 	.word	0x00000082


	//----- nvinfo : EIATTR_KPARAM_INFO
	.align		4
.L_21:
        /*0008*/ 	.byte	0x04, 0x17
        /*000a*/ 	.short	(.L_23 - .L_22)
.L_22:
        /*000c*/ 	.word	0x00000000
        /*0010*/ 	.short	0x0000
        /*0012*/ 	.short	0x0070
        /*0014*/ 	.byte	0x00, 0xf0, 0x01, 0x10


	//----- nvinfo : EIATTR_SPARSE_MMA_MASK
	.align		4
.L_23:
        /*0018*/ 	.byte	0x03, 0x50
        /*001a*/ 	.short	0x0000


	//----- nvinfo : EIATTR_MAXREG_COUNT
	.align		4
        /*001c*/ 	.byte	0x03, 0x1b
        /*001e*/ 	.short	0x00a8


	//----- nvinfo : EIATTR_NUM_BARRIERS
	.align		4
        /*0020*/ 	.byte	0x02, 0x4c
        /*0022*/ 	.byte	0x01
	.zero		1


	//----- nvinfo : EIATTR_EXTERNS
	.align		4
        /*0024*/ 	.byte	0x04, 0x0f
        /*0026*/ 	.short	(.L_25 - .L_24)


	//   ....[0]....
	.align		4
.L_24:
        /*0028*/ 	.word	index@(__assertfail)


	//----- nvinfo : EIATTR_ANNOTATIONS
	.align		4
.L_25:
        /*002c*/ 	.byte	0x04, 0x55
        /*002e*/ 	.short	(.L_27 - .L_26)


	//   ....[0]....
.L_26:
        /*0030*/ 	.word	0x00000001
        /*0034*/ 	.byte	0x00, 0x07, 0x00, 0x00, 0x01, 0x00, 0x00, 0x00, 0xc0, 0x09, 0x00, 0x00, 0x01, 0x00, 0x00, 0x00
        /* <DEDUP_REMOVED lines=1554> */
        /*6164*/ 	.byte	0x90, 0xbf, 0x02, 0x00


	//----- nvinfo : EIATTR_MERCURY_ISA_VERSION
	.align		4
.L_27:
        /*6168*/ 	.byte	0x03, 0x5f
        /*616a*/ 	.short	0x0101


	//----- nvinfo : EIATTR_INT_WARP_WIDE_INSTR_OFFSETS
	.align		4
        /*616c*/ 	.byte	0x04, 0x31
        /*616e*/ 	.short	(.L_29 - .L_28)


	//   ....[0]....
.L_28:
        /*6170*/ 	.word	0x00000540


	//   ....[1]....
        /*6174*/ 	.word	0x00000550


	//   ....[2]....
        /*6178*/ 	.word	0x000006d0


	//   ....[3]....
        /*617c*/ 	.word	0x00010f40


	//----- nvinfo : EIATTR_COOP_GROUP_MASK_REGIDS
	.align		4
.L_29:
        /*6180*/ 	.byte	0x04, 0x29
        /*6182*/ 	.short	(.L_31 - .L_30)


	//   ....[0]....
.L_30:
        /*6184*/ 	.word	0xffffffff


	//   ....[1]....
        /*6188*/ 	.word	0xffffffff


	//   ....[2]....
        /*618c*/ 	.word	0xffffffff


	//   ....[3]....
        /*6190*/ 	.word	0xffffffff


	//   ....[4]....
        /*6194*/ 	.word	0xffffffff


	//   ....[5]....
        /*6198*/ 	.word	0xffffffff


	//----- nvinfo : EIATTR_COOP_GROUP_INSTR_OFFSETS
	.align		4
.L_31:
        /*619c*/ 	.byte	0x04, 0x28
        /*619e*/ 	.short	(.L_33 - .L_32)


	//   ....[0]....
.L_32:
        /*61a0*/ 	.word	0x00000070


	//   ....[1]....
        /*61a4*/ 	.word	0x00000080


	//   ....[2]....
        /*61a8*/ 	.word	0x000001a0


	//   ....[3]....
        /*61ac*/ 	.word	0x00000390


	//   ....[4]....
        /*61b0*/ 	.word	0x00000810


	//   ....[5]....
        /*61b4*/ 	.word	0x000013e0


	//----- nvinfo : EIATTR_REG_RECONFIG
	.align		4
.L_33:
        /*61b8*/ 	.byte	0x01, 0x54
	.zero		2


	//----- nvinfo : EIATTR_SYSCALL_OFFSETS
	.align		4
        /*61bc*/ 	.byte	0x04, 0x46
        /*61be*/ 	.short	(.L_35 - .L_34)


	//   ....[0]....
.L_34:
        /*61c0*/ 	.word	0x00001590


	//----- nvinfo : EIATTR_MBARRIER_INSTR_OFFSETS
	.align		4
.L_35:
        /*61c4*/ 	.byte	0x04, 0x39
        /*61c6*/ 	.short	(.L_37 - .L_36)


	//   ....[0]....
.L_36:
        /*61c8*/ 	.word	0x00000320
        /*61cc*/ 	.word	0x000000ff
        /*61d0*/ 	.word	0x00000000
        /*61d4*/ 	.short	0x0100
        /*61d6*/ 	.byte	0x08
	.zero		1


	//   ....[1]....
        /*61d8*/ 	.word	0x00000330
        /*61dc*/ 	.word	0x000000ff
        /*61e0*/ 	.word	0x00000010
        /*61e4*/ 	.short	0x0100
        /*61e6*/ 	.byte	0x08
	.zero		1


	//   ....[2]....
        /*61e8*/ 	.word	0x00000340
        /*61ec*/ 	.word	0x000000ff
        /*61f0*/ 	.word	0x00000008
        /*61f4*/ 	.short	0x0100
        /*61f6*/ 	.byte	0x08
	.zero		1


	//   ....[3]....
        /*61f8*/ 	.word	0x00000350
        /*61fc*/ 	.word	0x000000ff
        /*6200*/ 	.word	0x00000018
        /*6204*/ 	.short	0x0100
        /*6206*/ 	.byte	0x08
	.zero		1


	//   ....[4]....
        /*6208*/ 	.word	0x00000740
        /*620c*/ 	.word	0x000000ff
        /*6210*/ 	.word	0x00000030
        /*6214*/ 	.short	0x0100
        /*6216*/ 	.byte	0x06
	.zero		1


	//   ....[5]....
        /*6218*/ 	.word	0x00000770
        /*621c*/ 	.word	0x000000ff
        /*6220*/ 	.word	0x00000038
        /*6224*/ 	.short	0x0100
        /*6226*/ 	.byte	0x06
	.zero		1


	//   ....[6]....
        /*6228*/ 	.word	0x00001670
        /*622c*/ 	.word	0x00000004
        /*6230*/ 	.word	0x00000000
        /*6234*/ 	.short	0x010a
        /*6236*/ 	.byte	0x3f
	.zero		1


	//   ....[7]....
        /*6238*/ 	.word	0x000016b0
        /*623c*/ 	.word	0x00000004
        /*6240*/ 	.word	0x00000000
        /*6244*/ 	.short	0x010a
        /*6246*/ 	.byte	0x3f
	.zero		1


	//   ....[8]....
        /*6248*/ 	.word	0x00008d90
        /*624c*/ 	.word	0x00000004
        /*6250*/ 	.word	0x00000000
        /*6254*/ 	.short	0x010a
        /*6256*/ 	.byte	0x3f
	.zero		1


	//   ....[9]....
        /*6258*/ 	.word	0x00008dd0
        /*625c*/ 	.word	0x00000004
        /*6260*/ 	.word	0x00000000
        /*6264*/ 	.short	0x010a
        /*6266*/ 	.byte	0x3f
	.zero		1


	//   ....[10]....
        /*6268*/ 	.word	0x00010dc0
        /*626c*/ 	.word	0x00000004
        /*6270*/ 	.word	0x00000000
        /*6274*/ 	.short	0x0101
        /*6276*/ 	.byte	0x3f
	.zero		1


	//   ....[11]....
        /*6278*/ 	.word	0x00010fd0
        /*627c*/ 	.word	0x00000000
        /*6280*/ 	.word	0x00000000
        /*6284*/ 	.short	0x0101
        /*6286*/ 	.byte	0x3f
	.zero		1


	//   ....[12]....
        /*6288*/ 	.word	0x0002bae0
        /*628c*/ 	.word	0x0000000f
        /*6290*/ 	.word	0x00000010
        /*6294*/ 	.short	0x010a
        /*6296*/ 	.byte	0x3f
	.zero		1


	//   ....[13]....
        /*6298*/ 	.word	0x0002bf00
        /*629c*/ 	.word	0x00000002
        /*62a0*/ 	.word	0x00000038
        /*62a4*/ 	.short	0x0101
        /*62a6*/ 	.byte	0x3f
	.zero		1


	//   ....[14]....
        /*62a8*/ 	.word	0x0002c6a0
        /*62ac*/ 	.word	0x00000005
        /*62b0*/ 	.word	0x00000000
        /*62b4*/ 	.short	0x010a
        /*62b6*/ 	.byte	0x3f
	.zero		1


	//   ....[15]....
        /*62b8*/ 	.word	0x0002c730
        /*62bc*/ 	.word	0x00000003
        /*62c0*/ 	.word	0x00000000
        /*62c4*/ 	.short	0x010a
        /*62c6*/ 	.byte	0x3f
	.zero		1


	//   ....[16]....
        /*62c8*/ 	.word	0x0002c790
        /*62cc*/ 	.word	0x00000004
        /*62d0*/ 	.word	0x00000000
        /*62d4*/ 	.short	0x010a
        /*62d6*/ 	.byte	0x3f
	.zero		1


	//   ....[17]....
        /*62d8*/ 	.word	0x0002c7e0
        /*62dc*/ 	.word	0x00000004
        /*62e0*/ 	.word	0x00000000
        /*62e4*/ 	.short	0x010a
        /*62e6*/ 	.byte	0x3f
	.zero		1


	//   ....[18]....
        /*62e8*/ 	.word	0x0002c8b0
        /*62ec*/ 	.word	0x0000000f
        /*62f0*/ 	.word	0x00000010
        /*62f4*/ 	.short	0x010a
        /*62f6*/ 	.byte	0x3f
	.zero		1


	//   ....[19]....
        /*62f8*/ 	.word	0x0002c980
        /*62fc*/ 	.word	0x00000005
        /*6300*/ 	.word	0x00000000
        /*6304*/ 	.short	0x010a
        /*6306*/ 	.byte	0x3f
	.zero		1


	//----- nvinfo : EIATTR_NUM_MBARRIERS
	.align		4
.L_37:
        /*6308*/ 	.byte	0x03, 0x38
        /*630a*/ 	.short	0x0006


	//----- nvinfo : EIATTR_EXIT_INSTR_OFFSETS
	.align		4
        /*630c*/ 	.byte	0x04, 0x1c
        /*630e*/ 	.short	(.L_39 - .L_38)


	//   ....[0]....
.L_38:
        /*6310*/ 	.word	0x00000a70


	//   ....[1]....
        /*6314*/ 	.word	0x00001300


	//   ....[2]....
        /*6318*/ 	.word	0x0002b170


	//   ....[3]....
        /*631c*/ 	.word	0x0002b790


	//   ....[4]....
        /*6320*/ 	.word	0x0002c780


	//----- nvinfo : EIATTR_MAX_THREADS
	.align		4
.L_39:
        /*6324*/ 	.byte	0x04, 0x05
        /*6326*/ 	.short	(.L_41 - .L_40)
.L_40:
        /*6328*/ 	.word	0x00000180
        /*632c*/ 	.word	0x00000001
        /*6330*/ 	.word	0x00000001


	//----- nvinfo : EIATTR_CRS_STACK_SIZE
	.align		4
.L_41:
        /*6334*/ 	.byte	0x04, 0x1e
        /*6336*/ 	.short	(.L_43 - .L_42)
.L_42:
        /*6338*/ 	.word	0x00000000


	//----- nvinfo : EIATTR_CBANK_PARAM_SIZE
	.align		4
.L_43:
        /*633c*/ 	.byte	0x03, 0x19
        /*633e*/ 	.short	0x0470


	//----- nvinfo : EIATTR_PARAM_CBANK
	.align		4
        /*6340*/ 	.byte	0x04, 0x0a
        /*6342*/ 	.short	(.L_45 - .L_44)
	.align		4
.L_44:
        /*6344*/ 	.word	index@(.nv.constant0._ZN7cutlass13device_kernelINS_4gemm6kernel13GemmUniversalIN4cute5tupleIJiiiiEEENS1_10collective13CollectiveMmaINS1_34MainloopSm90TmaGmmaWarpSpecializedILi2ENS5_IJNS4_1CILi2EEENSA_ILi1EEESC_EEENS1_35KernelTmaWarpSpecializedCooperativeEEENS5_IJNSA_ILi256EEENSA_ILi384EEENSA_ILi64EEEEEENS_6half_tENS5_IJlSC_lEEESK_SL_NS4_8TiledMMAINS4_8MMA_AtomIJNS4_4SM904GMMA26MMA_64x192x16_F32F16F16_SSILNSP_5MajorE0ELSR_0ELNSP_7ScaleInE1ELSS_1EEEEEENS4_6LayoutISD_NS5_IJSC_NSA_ILi0EEESW_EEEEENS5_IJNS4_10UnderscoreESZ_SZ_EEEEENS4_13SM90_TMA_LOADENS4_14ComposedLayoutINS4_7SwizzleILi3ELi4ELi3EEENS4_18smem_ptr_flag_bitsILi16EEENSV_INS5_IJNSA_ILi8EEESI_EEENS5_IJSI_SC_EEEEEEEvNS4_8identityENS4_23SM90_TMA_LOAD_MULTICASTES1C_vS1D_EENS_8epilogue10collective6detail29Sm90TmaWarpSpecializedAdapterINS1H_15DefaultEpilogueISK_SL_SL_NS1G_6thread17LinearCombinationISK_Li1EffLNS1L_9ScaleType4KindE0ELNS_15FloatRoundStyleE2ESK_EENS1_15EpilogueDefaultEEEEEvvEEEEvNT_6ParamsE)
        /*6348*/ 	.short	0x0210
        /*634a*/ 	.short	0x0470


	//----- nvinfo : EIATTR_SW_WAR
	.align		4
.L_45:
        /*634c*/ 	.byte	0x04, 0x36
        /*634e*/ 	.short	(.L_47 - .L_46)
.L_46:
        /*6350*/ 	.word	0x00000008
.L_47:


//--------------------- .nv.callgraph             --------------------------
	.section	.nv.callgraph,"",@"SHT_CUDA_CALLGRAPH"
	.align	4
	.sectionentsize	8
	.align		4
        /*0000*/ 	.word	0x00000000
	.align		4
        /*0004*/ 	.word	0xffffffff
	.align		4
        /*0008*/ 	.word	index@(_ZN7cutlass13device_kernelINS_4gemm6kernel13GemmUniversalIN4cute5tupleIJiiiiEEENS1_10collective13CollectiveMmaINS1_34MainloopSm90TmaGmmaWarpSpecializedILi2ENS5_IJNS4_1CILi2EEENSA_ILi1EEESC_EEENS1_35KernelTmaWarpSpecializedCooperativeEEENS5_IJNSA_ILi256EEENSA_ILi384EEENSA_ILi64EEEEEENS_6half_tENS5_IJlSC_lEEESK_SL_NS4_8TiledMMAINS4_8MMA_AtomIJNS4_4SM904GMMA26MMA_64x192x16_F32F16F16_SSILNSP_5MajorE0ELSR_0ELNSP_7ScaleInE1ELSS_1EEEEEENS4_6LayoutISD_NS5_IJSC_NSA_ILi0EEESW_EEEEENS5_IJNS4_10UnderscoreESZ_SZ_EEEEENS4_13SM90_TMA_LOADENS4_14ComposedLayoutINS4_7SwizzleILi3ELi4ELi3EEENS4_18smem_ptr_flag_bitsILi16EEENSV_INS5_IJNSA_ILi8EEESI_EEENS5_IJSI_SC_EEEEEEEvNS4_8identityENS4_23SM90_TMA_LOAD_MULTICASTES1C_vS1D_EENS_8epilogue10collective6detail29Sm90TmaWarpSpecializedAdapterINS1H_15DefaultEpilogueISK_SL_SL_NS1G_6thread17LinearCombinationISK_Li1EffLNS1L_9ScaleType4KindE0ELNS_15FloatRoundStyleE2ESK_EENS1_15EpilogueDefaultEEEEEvvEEEEvNT_6ParamsE)
	.align		4
        /*000c*/ 	.word	index@(__assertfail)
	.align		4
        /*0010*/ 	.word	0x00000000
	.align		4
        /*0014*/ 	.word	0xfffffffe
	.align		4
        /*0018*/ 	.word	0x00000000
	.align		4
        /*001c*/ 	.word	0xfffffffd
	.align		4
        /*0020*/ 	.word	0x00000000
	.align		4
        /*0024*/ 	.word	0xfffffffc


//--------------------- .nv.constant4             --------------------------
	.section	.nv.constant4,"a",@progbits
	.align	8
	.align		8
.nv.constant4:
        /*0000*/ 	.dword	__assertfail
	.align		8
        /*0008*/ 	.dword	__unnamed_1
	.align		8
        /*0010*/ 	.dword	_ZN40_INTERNAL_1d581754_4_k_cu_b783fb27_123564cuda3std3__45__cpo5beginE
	.align		8
        /*0018*/ 	.dword	_ZN40_INTERNAL_1d581754_4_k_cu_b783fb27_123564cuda3std3__45__cpo3endE
	.align		8
        /*0020*/ 	.dword	_ZN40_INTERNAL_1d581754_4_k_cu_b783fb27_123564cuda3std3__45__cpo6cbeginE
	.align		8
        /*0028*/ 	.dword	_ZN40_INTERNAL_1d581754_4_k_cu_b783fb27_123564cuda3std3__45__cpo4cendE
	.align		8
        /*0030*/ 	.dword	_ZN40_INTERNAL_1d581754_4_k_cu_b783fb27_123564cuda3std3__442_GLOBAL__N__1d581754_4_k_cu_b783fb27_123566ignoreE
	.align		8
        /*0038*/ 	.dword	_ZN40_INTERNAL_1d581754_4_k_cu_b783fb27_123564cuda3std3__419piecewise_constructE
	.align		8
        /*0040*/ 	.dword	_ZN40_INTERNAL_1d581754_4_k_cu_b783fb27_123564cuda3std3__48in_placeE
	.align		8
        /*0048*/ 	.dword	_ZN40_INTERNAL_1d581754_4_k_cu_b783fb27_123564cuda3std6ranges3__45__cpo4swapE
	.align		8
        /*0050*/ 	.dword	_ZN40_INTERNAL_1d581754_4_k_cu_b783fb27_123564cuda3std6ranges3__45__cpo9iter_moveE
	.align		8
        /*0058*/ 	.dword	_ZN40_INTERNAL_1d581754_4_k_cu_b783fb27_123564cute7productE
	.align		8
        /*0060*/ 	.dword	_ZN40_INTERNAL_1d581754_4_k_cu_b783fb27_123564cute1_E
	.align		8
        /*0068*/ 	.dword	$str$22
	.align		8
        /*0070*/ 	.dword	$str$23


//--------------------- .text._ZN7cutlass13device_kernelINS_4gemm6kernel13GemmUniversalIN4cute5tupleIJiiiiEEENS1_10collective13CollectiveMmaINS1_34MainloopSm90TmaGmmaWarpSpecializedILi2ENS5_IJNS4_1CILi2EEENSA_ILi1EEESC_EEENS1_35KernelTmaWarpSpecializedCooperativeEEENS5_IJNSA_ILi256EEENSA_ILi384EEENSA_ILi64EEEEEENS_6half_tENS5_IJlSC_lEEESK_SL_NS4_8TiledMMAINS4_8MMA_AtomIJNS4_4SM904GMMA26MMA_64x192x16_F32F16F16_SSILNSP_5MajorE0ELSR_0ELNSP_7ScaleInE1ELSS_1EEEEEENS4_6LayoutISD_NS5_IJSC_NSA_ILi0EEESW_EEEEENS5_IJNS4_10UnderscoreESZ_SZ_EEEEENS4_13SM90_TMA_LOADENS4_14ComposedLayoutINS4_7SwizzleILi3ELi4ELi3EEENS4_18smem_ptr_flag_bitsILi16EEENSV_INS5_IJNSA_ILi8EEESI_EEENS5_IJSI_SC_EEEEEEEvNS4_8identityENS4_23SM90_TMA_LOAD_MULTICASTES1C_vS1D_EENS_8epilogue10collective6detail29Sm90TmaWarpSpecializedAdapterINS1H_15DefaultEpilogueISK_SL_SL_NS1G_6thread17LinearCombinationISK_Li1EffLNS1L_9ScaleType4KindE0ELNS_15FloatRoundStyleE2ESK_EENS1_15EpilogueDefaultEEEEEvvEEEEvNT_6ParamsE --------------------------
	.section	.text._ZN7cutlass13device_kernelINS_4gemm6kernel13GemmUniversalIN4cute5tupleIJiiiiEEENS1_10collective13CollectiveMmaINS1_34MainloopSm90TmaGmmaWarpSpecializedILi2ENS5_IJNS4_1CILi2EEENSA_ILi1EEESC_EEENS1_35KernelTmaWarpSpecializedCooperativeEEENS5_IJNSA_ILi256EEENSA_ILi384EEENSA_ILi64EEEEEENS_6half_tENS5_IJlSC_lEEESK_SL_NS4_8TiledMMAINS4_8MMA_AtomIJNS4_4SM904GMMA26MMA_64x192x16_F32F16F16_SSILNSP_5MajorE0ELSR_0ELNSP_7ScaleInE1ELSS_1EEEEEENS4_6LayoutISD_NS5_IJSC_NSA_ILi0EEESW_EEEEENS5_IJNS4_10UnderscoreESZ_SZ_EEEEENS4_13SM90_TMA_LOADENS4_14ComposedLayoutINS4_7SwizzleILi3ELi4ELi3EEENS4_18smem_ptr_flag_bitsILi16EEENSV_INS5_IJNSA_ILi8EEESI_EEENS5_IJSI_SC_EEEEEEEvNS4_8identityENS4_23SM90_TMA_LOAD_MULTICASTES1C_vS1D_EENS_8epilogue10collective6detail29Sm90TmaWarpSpecializedAdapterINS1H_15DefaultEpilogueISK_SL_SL_NS1G_6thread17LinearCombinationISK_Li1EffLNS1L_9ScaleType4KindE0ELNS_15FloatRoundStyleE2ESK_EENS1_15EpilogueDefaultEEEEEvvEEEEvNT_6ParamsE,"ax",@progbits
	.align	128
.text._ZN7cutlass13device_kernelINS_4gemm6kernel13GemmUniversalIN4cute5tupleIJiiiiEEENS1_10collective13CollectiveMmaINS1_34MainloopSm90TmaGmmaWarpSpecializedILi2ENS5_IJNS4_1CILi2EEENSA_ILi1EEESC_EEENS1_35KernelTmaWarpSpecializedCooperativeEEENS5_IJNSA_ILi256EEENSA_ILi384EEENSA_ILi64EEEEEENS_6half_tENS5_IJlSC_lEEESK_SL_NS4_8TiledMMAINS4_8MMA_AtomIJNS4_4SM904GMMA26MMA_64x192x16_F32F16F16_SSILNSP_5MajorE0ELSR_0ELNSP_7ScaleInE1ELSS_1EEEEEENS4_6LayoutISD_NS5_IJSC_NSA_ILi0EEESW_EEEEENS5_IJNS4_10UnderscoreESZ_SZ_EEEEENS4_13SM90_TMA_LOADENS4_14ComposedLayoutINS4_7SwizzleILi3ELi4ELi3EEENS4_18smem_ptr_flag_bitsILi16EEENSV_INS5_IJNSA_ILi8EEESI_EEENS5_IJSI_SC_EEEEEEEvNS4_8identityENS4_23SM90_TMA_LOAD_MULTICASTES1C_vS1D_EENS_8epilogue10collective6detail29Sm90TmaWarpSpecializedAdapterINS1H_15DefaultEpilogueISK_SL_SL_NS1G_6thread17LinearCombinationISK_Li1EffLNS1L_9ScaleType4KindE0ELNS_15FloatRoundStyleE2ESK_EENS1_15EpilogueDefaultEEEEEvvEEEEvNT_6ParamsE:
        .type           _ZN7cutlass13device_kernelINS_4gemm6kernel13GemmUniversalIN4cute5tupleIJiiiiEEENS1_10collective13CollectiveMmaINS1_34MainloopSm90TmaGmmaWarpSpecializedILi2ENS5_IJNS4_1CILi2EEENSA_ILi1EEESC_EEENS1_35KernelTmaWarpSpecializedCooperativeEEENS5_IJNSA_ILi256EEENSA_ILi384EEENSA_ILi64EEEEEENS_6half_tENS5_IJlSC_lEEESK_SL_NS4_8TiledMMAINS4_8MMA_AtomIJNS4_4SM904GMMA26MMA_64x192x16_F32F16F16_SSILNSP_5MajorE0ELSR_0ELNSP_7ScaleInE1ELSS_1EEEEEENS4_6LayoutISD_NS5_IJSC_NSA_ILi0EEESW_EEEEENS5_IJNS4_10UnderscoreESZ_SZ_EEEEENS4_13SM90_TMA_LOADENS4_14ComposedLayoutINS4_7SwizzleILi3ELi4ELi3EEENS4_18smem_ptr_flag_bitsILi16EEENSV_INS5_IJNSA_ILi8EEESI_EEENS5_IJSI_SC_EEEEEEEvNS4_8identityENS4_23SM90_TMA_LOAD_MULTICASTES1C_vS1D_EENS_8epilogue10collective6detail29Sm90TmaWarpSpecializedAdapterINS1H_15DefaultEpilogueISK_SL_SL_NS1G_6thread17LinearCombinationISK_Li1EffLNS1L_9ScaleType4KindE0ELNS_15FloatRoundStyleE2ESK_EENS1_15EpilogueDefaultEEEEEvvEEEEvNT_6ParamsE,@function
        .size           _ZN7cutlass13device_kernelINS_4gemm6kernel13GemmUniversalIN4cute5tupleIJiiiiEEENS1_10collective13CollectiveMmaINS1_34MainloopSm90TmaGmmaWarpSpecializedILi2ENS5_IJNS4_1CILi2EEENSA_ILi1EEESC_EEENS1_35KernelTmaWarpSpecializedCooperativeEEENS5_IJNSA_ILi256EEENSA_ILi384EEENSA_ILi64EEEEEENS_6half_tENS5_IJlSC_lEEESK_SL_NS4_8TiledMMAINS4_8MMA_AtomIJNS4_4SM904GMMA26MMA_64x192x16_F32F16F16_SSILNSP_5MajorE0ELSR_0ELNSP_7ScaleInE1ELSS_1EEEEEENS4_6LayoutISD_NS5_IJSC_NSA_ILi0EEESW_EEEEENS5_IJNS4_10UnderscoreESZ_SZ_EEEEENS4_13SM90_TMA_LOADENS4_14ComposedLayoutINS4_7SwizzleILi3ELi4ELi3EEENS4_18smem_ptr_flag_bitsILi16EEENSV_INS5_IJNSA_ILi8EEESI_EEENS5_IJSI_SC_EEEEEEEvNS4_8identityENS4_23SM90_TMA_LOAD_MULTICASTES1C_vS1D_EENS_8epilogue10collective6detail29Sm90TmaWarpSpecializedAdapterINS1H_15DefaultEpilogueISK_SL_SL_NS1G_6thread17LinearCombinationISK_Li1EffLNS1L_9ScaleType4KindE0ELNS_15FloatRoundStyleE2ESK_EENS1_15EpilogueDefaultEEEEEvvEEEEvNT_6ParamsE,(.L_x_831 - _ZN7cutlass13device_kernelINS_4gemm6kernel13GemmUniversalIN4cute5tupleIJiiiiEEENS1_10collective13CollectiveMmaINS1_34MainloopSm90TmaGmmaWarpSpecializedILi2ENS5_IJNS4_1CILi2EEENSA_ILi1EEESC_EEENS1_35KernelTmaWarpSpecializedCooperativeEEENS5_IJNSA_ILi256EEENSA_ILi384EEENSA_ILi64EEEEEENS_6half_tENS5_IJlSC_lEEESK_SL_NS4_8TiledMMAINS4_8MMA_AtomIJNS4_4SM904GMMA26MMA_64x192x16_F32F16F16_SSILNSP_5MajorE0ELSR_0ELNSP_7ScaleInE1ELSS_1EEEEEENS4_6LayoutISD_NS5_IJSC_NSA_ILi0EEESW_EEEEENS5_IJNS4_10UnderscoreESZ_SZ_EEEEENS4_13SM90_TMA_LOADENS4_14ComposedLayoutINS4_7SwizzleILi3ELi4ELi3EEENS4_18smem_ptr_flag_bitsILi16EEENSV_INS5_IJNSA_ILi8EEESI_EEENS5_IJSI_SC_EEEEEEEvNS4_8identityENS4_23SM90_TMA_LOAD_MULTICASTES1C_vS1D_EENS_8epilogue10collective6detail29Sm90TmaWarpSpecializedAdapterINS1H_15DefaultEpilogueISK_SL_SL_NS1G_6thread17LinearCombinationISK_Li1EffLNS1L_9ScaleType4KindE0ELNS_15FloatRoundStyleE2ESK_EENS1_15EpilogueDefaultEEEEEvvEEEEvNT_6ParamsE)
        .other          _ZN7cutlass13device_kernelINS_4gemm6kernel13GemmUniversalIN4cute5tupleIJiiiiEEENS1_10collective13CollectiveMmaINS1_34MainloopSm90TmaGmmaWarpSpecializedILi2ENS5_IJNS4_1CILi2EEENSA_ILi1EEESC_EEENS1_35KernelTmaWarpSpecializedCooperativeEEENS5_IJNSA_ILi256EEENSA_ILi384EEENSA_ILi64EEEEEENS_6half_tENS5_IJlSC_lEEESK_SL_NS4_8TiledMMAINS4_8MMA_AtomIJNS4_4SM904GMMA26MMA_64x192x16_F32F16F16_SSILNSP_5MajorE0ELSR_0ELNSP_7ScaleInE1ELSS_1EEEEEENS4_6LayoutISD_NS5_IJSC_NSA_ILi0EEESW_EEEEENS5_IJNS4_10UnderscoreESZ_SZ_EEEEENS4_13SM90_TMA_LOADENS4_14ComposedLayoutINS4_7SwizzleILi3ELi4ELi3EEENS4_18smem_ptr_flag_bitsILi16EEENSV_INS5_IJNSA_ILi8EEESI_EEENS5_IJSI_SC_EEEEEEEvNS4_8identityENS4_23SM90_TMA_LOAD_MULTICASTES1C_vS1D_EENS_8epilogue10collective6detail29Sm90TmaWarpSpecializedAdapterINS1H_15DefaultEpilogueISK_SL_SL_NS1G_6thread17LinearCombinationISK_Li1EffLNS1L_9ScaleType4KindE0ELNS_15FloatRoundStyleE2ESK_EENS1_15EpilogueDefaultEEEEEvvEEEEvNT_6ParamsE,@"STO_CUDA_ENTRY STV_DEFAULT"
_ZN7cutlass13device_kernelINS_4gemm6kernel13GemmUniversalIN4cute5tupleIJiiiiEEENS1_10collective13CollectiveMmaINS1_34MainloopSm90TmaGmmaWarpSpecializedILi2ENS5_IJNS4_1CILi2EEENSA_ILi1EEESC_EEENS1_35KernelTmaWarpSpecializedCooperativeEEENS5_IJNSA_ILi256EEENSA_ILi384EEENSA_ILi64EEEEEENS_6half_tENS5_IJlSC_lEEESK_SL_NS4_8TiledMMAINS4_8MMA_AtomIJNS4_4SM904GMMA26MMA_64x192x16_F32F16F16_SSILNSP_5MajorE0ELSR_0ELNSP_7ScaleInE1ELSS_1EEEEEENS4_6LayoutISD_NS5_IJSC_NSA_ILi0EEESW_EEEEENS5_IJNS4_10UnderscoreESZ_SZ_EEEEENS4_13SM90_TMA_LOADENS4_14ComposedLayoutINS4_7SwizzleILi3ELi4ELi3EEENS4_18smem_ptr_flag_bitsILi16EEENSV_INS5_IJNSA_ILi8EEESI_EEENS5_IJSI_SC_EEEEEEEvNS4_8identityENS4_23SM90_TMA_LOAD_MULTICASTES1C_vS1D_EENS_8epilogue10collective6detail29Sm90TmaWarpSpecializedAdapterINS1H_15DefaultEpilogueISK_SL_SL_NS1G_6thread17LinearCombinationISK_Li1EffLNS1L_9ScaleType4KindE0ELNS_15FloatRoundStyleE2ESK_EENS1_15EpilogueDefaultEEEEEvvEEEEvNT_6ParamsE:
[----:B------:R-:W0:Y:S02]  /*0000*/  LDC R1, c[0x0][0x28] ;  /* 0x00000a00ff017b82 */ /* 0x000e240000000800 */
[----:B0-----:R-:W-:Y:S01]  /*0010*/  VIADD R1, R1, 0xfffff048 ;  /* 0xfffff04801017836 */ /* 0x001fe20000000000 */
[----:B------:R-:W0:Y:S01]  /*0020*/  S2R R4, SR_TID.X ;  /* 0x0000000000047919 */ /* 0x000e220000002100 */
[----:B------:R-:W-:Y:S01]  /*0030*/  ELECT P0, URZ, PT ;  /* 0x00000000003f782f */ /* 0x000fe20003800000 */
[----:B------:R-:W-:Y:S01]  /*0040*/  BSSY B0, `(.L_x_0) ;  /* 0x0000015000007945 */ /* 0x000fe20003800000 */
[--C-:B0-----:R-:W-:Y:S02]  /*0050*/  SHF.R.U32.HI R0, RZ, 0x5, R4.reuse ;  /* 0x00000005ff007819 */ /* 0x101fe40000011604 */
[----:B------:R-:W-:-:S03]  /*0060*/  SHF.R.U32.HI R2, RZ, 0x7, R4 ;  /* 0x00000007ff027819 */ /* 0x000fc60000011604 */
[----:B------:R-:W0:Y:S04]  /*0070*/  SHFL.IDX PT, R3, R0, RZ, 0x1f ;  /* 0x00001fff00037589 */ /* 0x000e2800000e0000 */
[----:B------:R-:W1:Y:S01]  /*0080*/  SHFL.IDX PT, R2, R2, RZ, 0x1f ;  /* 0x00001fff02027589 */ /* 0x000e6200000e0000 */
[----:B0-----:R-:W-:Y:S02]  /*0090*/  R2UR UR9, R3 ;  /* 0x00000000030972ca */ /* 0x001fe400000e0000 */
[----:B-1----:R-:W-:-:S11]  /*00a0*/  R2UR UR5, R2 ;  /* 0x00000000020572ca */ /* 0x002fd600000e0000 */
[----:B------:R-:W-:Y:S02]  /*00b0*/  USHF.R.S32.HI UR4, URZ, 0x1f, UR9 ;  /* 0x0000001f3f047899 */ /* 0x000fe40008011409 */
[----:B------:R-:W-:Y:S02]  /*00c0*/  ISETP.NE.OR P0, PT, RZ, UR9, !P0 ;  /* 0x00000009ff007c0c */ /* 0x000fe4000c705670 */
[----:B------:R-:W-:-:S04]  /*00d0*/  ULEA.HI UR4, UR4, UR9, URZ, 0x2 ;  /* 0x0000000904047291 */ /* 0x000fc8000f8f103f */
[----:B------:R-:W-:-:S04]  /*00e0*/  ULOP3.LUT UR4, UR4, 0xfffffffc, URZ, 0xc0, !UPT ;  /* 0xfffffffc04047892 */ /* 0x000fc8000f8ec03f */
[----:B------:R-:W-:-:S03]  /*00f0*/  UIADD3 UR9, UR9, -UR4, URZ ;  /* 0x8000000409097290 */ /* 0x000fc6000fffe03f */
[----:B------:R-:W-:Y:S09]  /*0100*/  @P0 BRA `(.L_x_1) ;  /* 0x0000000000200947 */ /* 0x000ff20003800000 */
[----:B------:R-:W-:Y:S02]  /*0110*/  ULDC.64 UR6, c[0x0][0x198] ;  /* 0x0000660000067ab9 */ /* 0x000fe40000000a00 */
[----:B------:R-:W-:Y:S02]  /*0120*/  UIADD3 UR10, UP0, UR6, 0xf0, URZ ;  /* 0x000000f0060a7890 */ /* 0x000fe4000ff1e03f */
[----:B------:R-:W-:Y:S02]  /*0130*/  UIADD3 UR6, UP1, UR6, 0x1f0, URZ ;  /* 0x000001f006067890 */ /* 0x000fe4000ff3e03f */
[----:B------:R-:W-:Y:S02]  /*0140*/  UIADD3.X UR11, URZ, UR7, URZ, UP0, !UPT ;  /* 0x000000073f0b7290 */ /* 0x000fe400087fe43f */
[----:B------:R-:W-:-:S07]  /*0150*/  UIADD3.X UR7, URZ, UR7, URZ, UP1, !UPT ;  /* 0x000000073f077290 */ /* 0x000fce0008ffe43f */
[----:B------:R0:W-:Y:S02]  /*0160*/  UTMACCTL.PF [UR10] ;  /* 0x000000000a0079b9 */ /* 0x0001e40008040000 */
[----:B------:R0:W-:Y:S02]  /*0170*/  UTMACCTL.PF [UR6] ;  /* 0x00000000060079b9 */ /* 0x0001e40008040000 */
[----:B0-----:R-:W-:Y:S01]  /*0180*/  NOP ;  /* 0x0000000000007918 */ /* 0x001fe20000000000 */
.L_x_1:
[----:B------:R-:W-:Y:S05]  /*0190*/  BSYNC B0 ;  /* 0x0000000000007941 */ /* 0x000fea0003800000 */
.L_x_0:
[----:B------:R-:W0:Y:S01]  /*01a0*/  SHFL.IDX PT, R2, R0, RZ, 0x1f ;  /* 0x00001fff00027589 */ /* 0x000e2200000e0000 */
[----:B------:R-:W-:Y:S01]  /*01b0*/  UISETP.NE.AND UP0, UPT, UR9, 0x3, UPT ;  /* 0x000000030900788c */ /* 0x000fe2000bf05270 */
[----:B------:R-:W-:Y:S01]  /*01c0*/  ISETP.NE.AND P1, PT, RZ, UR5, PT ;  /* 0x00000005ff007c0c */ /* 0x000fe2000bf25270 */
[----:B------:R-:W-:Y:S02]  /*01d0*/  UIADD3 UR16, UR5, -0x1, URZ ;  /* 0xffffffff05107890 */ /* 0x000fe4000fffe03f */
[----:B------:R-:W-:Y:S02]  /*01e0*/  UISETP.EQ.OR UP0, UPT, UR9, URZ, !UP0 ;  /* 0x0000003f0900728c */ /* 0x000fe4000c702670 */
[----:B------:R-:W-:Y:S02]  /*01f0*/  UISETP.GE.U32.AND UP1, UPT, UR16, 0x2, UPT ;  /* 0x000000021000788c */ /* 0x000fe4000bf26070 */
[----:B------:R-:W-:-:S04]  /*0200*/  UISETP.EQ.AND UP0, UPT, UR5, URZ, UP0 ;  /* 0x0000003f0500728c */ /* 0x000fc80008702270 */
[----:B------:R-:W-:-:S04]  /*0210*/  USEL UR38, URZ, 0x1, !UP0 ;  /* 0x000000013f267887 */ /* 0x000fc8000c000000 */
[----:B------:R-:W-:Y:S01]  /*0220*/  USEL UR38, UR38, 0x2, UP1 ;  /* 0x0000000226267887 */ /* 0x000fe20008800000 */
[----:B0-----:R-:W-:-:S13]  /*0230*/  ISETP.NE.AND P0, PT, R2, RZ, PT ;  /* 0x000000ff0200720c */ /* 0x001fda0003f05270 */
[----:B------:R-:W-:Y:S05]  /*0240*/  @P0 BRA `(.L_x_2) ;  /* 0x0000000000480947 */ /* 0x000fea0003800000 */
[----:B------:R-:W0:Y:S01]  /*0250*/  S2UR UR8, SR_CgaCtaId ;  /* 0x00000000000879c3 */ /* 0x000e220000008800 */
[----:B------:R-:W-:Y:S01]  /*0260*/  UMOV UR4, 0x400 ;  /* 0x0000040000047882 */ /* 0x000fe20000000000 */
[----:B------:R-:W-:Y:S01]  /*0270*/  UMOV UR5, 0x1 ;  /* 0x0000000100057882 */ /* 0x000fe20000000000 */
[----:B------:R-:W-:Y:S01]  /*0280*/  UMOV UR6, 0x4 ;  /* 0x0000000400067882 */ /* 0x000fe20000000000 */
[----:B------:R-:W-:Y:S01]  /*0290*/  ELECT P0, URZ, PT ;  /* 0x00000000003f782f */ /* 0x000fe20003800000 */
[----:B------:R-:W-:-:S04]  /*02a0*/  UIADD3 UR6, -UR6, 0x100000, URZ ;  /* 0x0010000006067890 */ /* 0x000fc8000fffe13f */
[----:B------:R-:W-:Y:S02]  /*02b0*/  USHF.L.U32 UR7, UR6, 0xb, URZ ;  /* 0x0000000b06077899 */ /* 0x000fe4000800063f */
[----:B------:R-:W-:Y:S02]  /*02c0*/  USHF.L.U32 UR6, UR6, 0x1, URZ ;  /* 0x0000000106067899 */ /* 0x000fe4000800063f */
[----:B0-----:R-:W-:Y:S02]  /*02d0*/  ULEA UR8, UR8, UR4, 0x18 ;  /* 0x0000000408087291 */ /* 0x001fe4000f8ec03f */
[----:B------:R-:W-:-:S04]  /*02e0*/  UIADD3 UR4, -UR5, 0x100000, URZ ;  /* 0x0010000005047890 */ /* 0x000fc8000fffe13f */
[----:B------:R-:W-:Y:S02]  /*02f0*/  USHF.L.U32 UR5, UR4, 0xb, URZ ;  /* 0x0000000b04057899 */ /* 0x000fe4000800063f */
[----:B------:R-:W-:Y:S01]  /*0300*/  USHF.L.U32 UR4, UR4, 0x1, URZ ;  /* 0x0000000104047899 */ /* 0x000fe2000800063f */
[----:B------:R-:W0:Y:S11]  /*0310*/  FENCE.VIEW.ASYNC.S ;  /* 0x00000000000073c6 */ /* 0x000e360000000000 */
[----:B0-----:R0:W1:Y:S01]  /*0320*/  SYNCS.EXCH.64 URZ, [UR8], UR4 ;  /* 0x00000004083f75b2 */ /* 0x0010620008000100 */
[----:B------:R0:W2:Y:S01]  /*0330*/  SYNCS.EXCH.64 URZ, [UR8+0x10], UR6 ;  /* 0x00001006083f75b2 */ /* 0x0000a20008000100 */
[----:B------:R0:W3:Y:S01]  /*0340*/  SYNCS.EXCH.64 URZ, [UR8+0x8], UR4 ;  /* 0x00000804083f75b2 */ /* 0x0000e20008000100 */
[----:B------:R0:W4:Y:S01]  /*0350*/  SYNCS.EXCH.64 URZ, [UR8+0x18], UR6 ;  /* 0x00001806083f75b2 */ /* 0x0001220008000100 */
[----:B------:R-:W-:Y:S01]  /*0360*/  NOP ;  /* 0x0000000000007918 */ /* 0x000fe20000000000 */
.L_x_2:
[----:B------:R-:W5:Y:S01]  /*0370*/  S2UR UR13, SR_CTAID.X ;  /* 0x00000000000d79c3 */ /* 0x000f620000002500 */
[----:B------:R-:W-:Y:S01]  /*0380*/  SHF.R.S32.HI R3, RZ, 0x1f, R4 ;  /* 0x0000001fff037819 */ /* 0x000fe20000011404 */
[----:B------:R5:W1:Y:S01]  /*0390*/  SHFL.IDX PT, R6, R0, RZ, 0x1f ;  /* 0x00001fff00067589 */ /* 0x000a6200000e0000 */
[----:B0-----:R-:W-:Y:S01]  /*03a0*/  ULDC UR4, c[0x0][0x150] ;  /* 0x0000540000047ab9 */ /* 0x001fe20000000800 */
[----:B------:R-:W-:Y:S02]  /*03b0*/  ELECT P0, URZ, PT ;  /* 0x00000000003f782f */ /* 0x000fe40003800000 */
[----:B------:R-:W-:Y:S01]  /*03c0*/  LEA.HI R3, R3, R4, RZ, 0x7 ;  /* 0x0000000403037211 */ /* 0x000fe200078f38ff */
[----:B------:R-:W-:Y:S01]  /*03d0*/  ULDC UR5, c[0x0][0x154] ;  /* 0x0000550000057ab9 */ /* 0x000fe20000000800 */
[----:B------:R-:W-:Y:S01]  /*03e0*/  SHF.R.S32.HI R7, RZ, 0x1f, R2 ;  /* 0x0000001fff077819 */ /* 0x000fe20000011402 */
[----:B------:R-:W0:Y:S01]  /*03f0*/  S2UR UR10, SR_CTAID.Y ;  /* 0x00000000000a79c3 */ /* 0x000e220000002600 */
[----:B------:R-:W-:Y:S01]  /*0400*/  LOP3.LUT R3, R3, 0xffffff80, RZ, 0xc0, !PT ;  /* 0xffffff8003037812 */ /* 0x000fe200078ec0ff */
[----:B------:R-:W-:Y:S01]  /*0410*/  ULDC UR8, c[0x0][0x144] ;  /* 0x0000510000087ab9 */ /* 0x000fe20000000800 */
[----:B------:R-:W-:Y:S01]  /*0420*/  LEA.HI R7, R7, R2, RZ, 0x2 ;  /* 0x0000000207077211 */ /* 0x000fe200078f10ff */
[----:B------:R-:W-:Y:S01]  /*0430*/  NOP ;  /* 0x0000000000007918 */ /* 0x000fe20000000000 */
[----:B------:R-:W-:Y:S01]  /*0440*/  NOP ;  /* 0x0000000000007918 */ /* 0x000fe20000000000 */
[----:B------:R-:W-:Y:S01]  /*0450*/  IMAD.IADD R3, R4, 0x1, -R3 ;  /* 0x0000000104037824 */ /* 0x000fe200078e0a03 */
[----:B------:R-:W-:Y:S01]  /*0460*/  LOP3.LUT R7, R7, 0x3ffffffc, RZ, 0xc0, !PT ;  /* 0x3ffffffc07077812 */ /* 0x000fe200078ec0ff */
[----:B------:R-:W-:Y:S01]  /*0470*/  ULDC UR11, c[0x0][0x148] ;  /* 0x00005200000b7ab9 */ /* 0x000fe20000000800 */
[----:B------:R-:W-:-:S02]  /*0480*/  IMAD.MOV.U32 R23, RZ, RZ, 0x1 ;  /* 0x00000001ff177424 */ /* 0x000fc400078e00ff */
[----:B------:R-:W-:Y:S01]  /*0490*/  SHF.R.S32.HI R4, RZ, 0x1f, R3 ;  /* 0x0000001fff047819 */ /* 0x000fe20000011403 */
[----:B------:R-:W-:-:S03]  /*04a0*/  IMAD.IADD R2, R2, 0x1, -R7 ;  /* 0x0000000102027824 */ /* 0x000fc600078e0a07 */
[----:B------:R-:W-:Y:S02]  /*04b0*/  LEA.HI R4, R4, R3, RZ, 0x3 ;  /* 0x0000000304047211 */ /* 0x000fe400078f18ff */
[----:B-----5:R-:W-:Y:S02]  /*04c0*/  I2FP.F32.U32 R5, UR13 ;  /* 0x0000000d00057c45 */ /* 0x020fe40008201000 */
[--C-:B------:R-:W-:Y:S02]  /*04d0*/  SHF.R.S32.HI R0, RZ, 0x3, R4.reuse ;  /* 0x00000003ff007819 */ /* 0x100fe40000011404 */
[----:B-1----:R-:W-:Y:S01]  /*04e0*/  ISETP.NE.OR P0, PT, R6, RZ, !P0 ;  /* 0x000000ff0600720c */ /* 0x002fe20004705670 */
[----:B------:R-:W-:Y:S01]  /*04f0*/  FMUL R8, R5, UR4 ;  /* 0x0000000405087c20 */ /* 0x000fe20008400000 */
[----:B------:R-:W-:-:S04]  /*0500*/  SHF.R.S32.HI R5, RZ, 0x1f, R4 ;  /* 0x0000001fff057819 */ /* 0x000fc80000011404 */
[----:B------:R-:W-:Y:S01]  /*0510*/  LEA.HI R5, R5, R0, RZ, 0x2 ;  /* 0x0000000005057211 */ /* 0x000fe200078f10ff */
[----:B------:R-:W1:Y:S03]  /*0520*/  F2I.U32.TRUNC.NTZ R8, R8 ;  /* 0x0000000800087305 */ /* 0x000e66000020f000 */
[----:B------:R-:W-:-:S03]  /*0530*/  LOP3.LUT R5, R5, 0xfffffffc, RZ, 0xc0, !PT ;  /* 0xfffffffc05057812 */ /* 0x000fc600078ec0ff */
[----:B------:R-:W-:Y:S01]  /*0540*/  VOTEU.ALL UP0, P0 ;  /* 0x00000000003f7886 */ /* 0x000fe20000000000 */
[----:B------:R-:W-:Y:S01]  /*0550*/  VOTEU.ALL UP1, P0 ;  /* 0x00000000003f7886 */ /* 0x000fe20000020000 */
[----:B------:R-:W-:Y:S01]  /*0560*/  IMAD.IADD R5, R0, 0x1, -R5 ;  /* 0x0000000100057824 */ /* 0x000fe200078e0a05 */
[----:B0-----:R-:W-:Y:S02]  /*0570*/  I2FP.F32.U32 R0, UR10 ;  /* 0x0000000a00007c45 */ /* 0x001fe40008201000 */
[----:B------:R-:W0:Y:S01]  /*0580*/  @!UP0 S2UR UR7, SR_CgaCtaId ;  /* 0x00000000000789c3 */ /* 0x000e220000008800 */
[----:B------:R-:W-:Y:S01]  /*0590*/  IMAD R2, R2, 0x4, R5 ;  /* 0x0000000402027824 */ /* 0x000fe200078e0205 */
[----:B------:R-:W-:Y:S01]  /*05a0*/  @!UP0 UMOV UR6, 0x400 ;  /* 0x0000040000068882 */ /* 0x000fe20000000000 */
[----:B------:R-:W-:Y:S01]  /*05b0*/  FMUL R4, R0, UR5 ;  /* 0x0000000500047c20 */ /* 0x000fe20008400000 */
[----:B-1----:R-:W-:Y:S02]  /*05c0*/  R2UR UR4, R8 ;  /* 0x00000000080472ca */ /* 0x002fe400000e0000 */
[----:B------:R-:W-:-:S03]  /*05d0*/  LEA.HI R0, R2, R2, RZ, 0x1 ;  /* 0x0000000202007211 */ /* 0x000fc600078f08ff */
[----:B------:R-:W1:Y:S01]  /*05e0*/  F2I.U32.TRUNC.NTZ R4, R4 ;  /* 0x0000000400047305 */ /* 0x000e62000020f000 */
[----:B------:R-:W-:-:S05]  /*05f0*/  LOP3.LUT R5, R0, 0xfffffffe, RZ, 0xc0, !PT ;  /* 0xfffffffe00057812 */ /* 0x000fca00078ec0ff */
[----:B------:R-:W-:Y:S02]  /*0600*/  IMAD.IADD R5, R2, 0x1, -R5 ;  /* 0x0000000102057824 */ /* 0x000fe400078e0a05 */
[----:B------:R-:W-:-:S04]  /*0610*/  UIADD3 UR4, -UR4, URZ, URZ ;  /* 0x0000003f04047290 */ /* 0x000fc8000fffe13f */
[----:B------:R-:W-:Y:S01]  /*0620*/  UIMAD UR8, UR8, UR4, UR13 ;  /* 0x00000004080872a4 */ /* 0x000fe2000f8e020d */
[----:B-1----:R-:W-:Y:S02]  /*0630*/  R2UR UR12, R4 ;  /* 0x00000000040c72ca */ /* 0x002fe400000e0000 */
[----:B------:R-:W-:Y:S01]  /*0640*/  UMOV UR4, 0x20 ;  /* 0x0000002000047882 */ /* 0x000fe20000000000 */
[----:B------:R-:W1:Y:S02]  /*0650*/  LDC R4, c[0x0][0x140] ;  /* 0x00005000ff047b82 */ /* 0x000e640000000800 */
[----:B------:R-:W-:Y:S01]  /*0660*/  ISETP.NE.AND P3, PT, R5, UR8, PT ;  /* 0x0000000805007c0c */ /* 0x000fe2000bf65270 */
[----:B------:R-:W-:Y:S01]  /*0670*/  IMAD.SHL.U32 R5, R2, 0x4, RZ ;  /* 0x0000000402057824 */ /* 0x000fe200078e00ff */
[----:B------:R-:W-:-:S04]  /*0680*/  @!UP0 UIADD3 UR4, -UR4, 0x100000, URZ ;  /* 0x0010000004048890 */ /* 0x000fc8000fffe13f */
[----:B------:R-:W-:Y:S02]  /*0690*/  @!UP0 USHF.L.U32 UR5, UR4, 0xb, URZ ;  /* 0x0000000b04058899 */ /* 0x000fe4000800063f */
[----:B------:R-:W-:Y:S02]  /*06a0*/  @!UP0 USHF.L.U32 UR4, UR4, 0x1, URZ ;  /* 0x0000000104048899 */ /* 0x000fe4000800063f */
[----:B0-----:R-:W-:Y:S01]  /*06b0*/  @!UP0 ULEA UR6, UR7, UR6, 0x18 ;  /* 0x0000000607068291 */ /* 0x001fe2000f8ec03f */
[----:B------:R-:W-:Y:S01]  /*06c0*/  LOP3.LUT R9, R2, 0xc, R5, 0x78, !PT ;  /* 0x0000000c02097812 */ /* 0x000fe200078e7805 */
[----:B------:R-:W-:Y:S01]  /*06d0*/  VOTEU.ALL UP0, P0 ;  /* 0x00000000003f7886 */ /* 0x000fe20000000000 */
[----:B------:R-:W-:Y:S01]  /*06e0*/  LOP3.LUT P0, RZ, R3, 0x7, RZ, 0xc0, !PT ;  /* 0x0000000703ff7812 */ /* 0x000fe2000780c0ff */
[----:B------:R-:W-:Y:S02]  /*06f0*/  UIADD3 UR12, -UR12, URZ, URZ ;  /* 0x0000003f0c0c7290 */ /* 0x000fe4000fffe13f */
[----:B------:R0:W-:Y:S01]  /*0700*/  STL [R1+0x300], R9 ;  /* 0x0003000901007387 */ /* 0x0001e20000100800 */
[----:B------:R-:W-:-:S02]  /*0710*/  ISETP.LT.U32.AND P0, PT, R9, 0x2, !P0 ;  /* 0x000000020900780c */ /* 0x000fc40004701070 */
[----:B------:R-:W-:Y:S01]  /*0720*/  @P3 LEA.HI R0, R9, R9, RZ, 0x1 ;  /* 0x0000000909003211 */ /* 0x000fe200078f08ff */
[----:B------:R-:W5:Y:S02]  /*0730*/  FENCE.VIEW.ASYNC.S ;  /* 0x00000000000073c6 */ /* 0x000f640000000000 */
[----:B-----5:R-:W0:Y:S01]  /*0740*/  @!UP0 SYNCS.EXCH.64 URZ, [UR6+0x30], UR4 ;  /* 0x00003004063f85b2 */ /* 0x020e220008000100 */
[----:B------:R-:W-:Y:S02]  /*0750*/  @P3 SHF.R.S32.HI R0, RZ, 0x1, R0 ;  /* 0x00000001ff003819 */ /* 0x000fe40000011400 */
[----:B-1----:R-:W-:Y:S01]  /*0760*/  ISETP.EQ.U32.AND P2, PT, R4, 0x1, PT ;  /* 0x000000010400780c */ /* 0x002fe20003f42070 */
[----:B------:R1:W0:Y:S01]  /*0770*/  @!UP1 SYNCS.EXCH.64 URZ, [UR6+0x38], UR4 ;  /* 0x00003804063f95b2 */ /* 0x0002220008000100 */
[----:B------:R-:W-:Y:S01]  /*0780*/  NOP ;  /* 0x0000000000007918 */ /* 0x000fe20000000000 */
[----:B-1----:R-:W-:-:S06]  /*0790*/  UIMAD UR4, UR11, UR12, UR10 ;  /* 0x0000000c0b0472a4 */ /* 0x002fcc000f8e020a */
[----:B------:R-:W-:Y:S02]  /*07a0*/  @P3 ISETP.NE.AND P4, PT, R0, UR4, PT ;  /* 0x0000000400003c0c */ /* 0x000fe4000bf85270 */
[----:B------:R-:W-:Y:S02]  /*07b0*/  SEL R0, RZ, 0x1, !P0 ;  /* 0x00000001ff007807 */ /* 0x000fe40004000000 */
[----:B------:R-:W-:-:S04]  /*07c0*/  @P3 SEL R23, RZ, 0x1, P4 ;  /* 0x00000001ff173807 */ /* 0x000fc80002000000 */
[----:B------:R-:W-:Y:S01]  /*07d0*/  LOP3.LUT R23, R23, R0, RZ, 0xc0, !PT ;  /* 0x0000000017177212 */ /* 0x000fe200078ec0ff */
[----:B------:R-:W-:Y:S06]  /*07e0*/  @!P2 BRA `(.L_x_3) ;  /* 0x000000000008a947 */ /* 0x000fec0003800000 */
[----:B0-234-:R-:W-:Y:S01]  /*07f0*/  UCGABAR_ARV ;  /* 0x00000000000079c7 */ /* 0x01dfe20008000000 */
[----:B------:R-:W-:Y:S05]  /*0800*/  BRA `(.L_x_4) ;  /* 0x0000000000047947 */ /* 0x000fea0003800000 */
.L_x_3:
[----:B0-234-:R-:W-:Y:S01]  /*0810*/  NOP ;  /* 0x0000000000007918 */ /* 0x01dfe20000000000 */
.L_x_4:
[----:B------:R-:W-:Y:S01]  /*0820*/  ULDC UR4, c[0x0][0x65c] ;  /* 0x0001970000047ab9 */ /* 0x000fe20000000800 */
[----:B------:R-:W-:Y:S01]  /*0830*/  UMOV UR5, URZ ;  /* 0x0000003f00057c82 */ /* 0x000fe20008000000 */
[----:B------:R-:W-:-:S03]  /*0840*/  UISETP.NE.AND UP0, UPT, UR4, 0x1, UPT ;  /* 0x000000010400788c */ /* 0x000fc6000bf05270 */
[----:B------:R-:W-:Y:S01]  /*0850*/  UMOV UR4, UR13 ;  /* 0x0000000d00047c82 */ /* 0x000fe20008000000 */
[----:B------:R-:W-:Y:S02]  /*0860*/  UP2UR UR39, UPR, URZ, 0x1 ;  /* 0x000000013f277883 */ /* 0x000fe40008000000 */
[----:B------:R-:W-:Y:S02]  /*0870*/  PLOP3.LUT P0, PT, PT, PT, UP0, 0x80, 0x0 ;  /* 0x000000000000781c */ /* 0x000fe40003f0f008 */
[----:B------:R-:W-:Y:S02]  /*0880*/  PLOP3.LUT P3, PT, PT, PT, UP0, 0x80, 0x0 ;  /* 0x000000000000781c */ /* 0x000fe40003f6f008 */
[----:B------:R-:W-:Y:S01]  /*0890*/  PLOP3.LUT P5, PT, PT, PT, UP0, 0x80, 0x0 ;  /* 0x000000000000781c */ /* 0x000fe20003faf008 */
[----:B------:R-:W-:Y:S01]  /*08a0*/  @UP0 ULDC UR14, c[0x0][0x10] ;  /* 0x00000400000e0ab9 */ /* 0x000fe20000000800 */
[----:B------:R-:W-:Y:S01]  /*08b0*/  @UP0 UMOV UR6, UR10 ;  /* 0x0000000a00060c82 */ /* 0x000fe20008000000 */
[----:B------:R-:W-:Y:S01]  /*08c0*/  @UP0 UMOV UR7, URZ ;  /* 0x0000003f00070c82 */ /* 0x000fe20008000000 */
[----:B------:R-:W-:Y:S01]  /*08d0*/  PLOP3.LUT P4, PT, PT, PT, UP0, 0x80, 0x0 ;  /* 0x000000000000781c */ /* 0x000fe20003f8f008 */
[----:B------:R-:W-:-:S03]  /*08e0*/  @UP0 UIMAD.WIDE.U32 UR14, UR13, UR14, UR6 ;  /* 0x0000000e0d0e02a5 */ /* 0x000fc6000f8e0006 */
[----:B------:R-:W-:Y:S01]  /*08f0*/  @!UP0 ULDC UR7, c[0x0][0xc] ;  /* 0x0000030000078ab9 */ /* 0x000fe20000000800 */
[----:B------:R-:W-:Y:S01]  /*0900*/  @UP0 UMOV UR6, URZ ;  /* 0x0000003f00060c82 */ /* 0x000fe20008000000 */
[----:B------:R-:W-:Y:S01]  /*0910*/  @!UP0 UIMAD.WIDE.U32 UR4, UR10, UR7, UR4 ;  /* 0x000000070a0482a5 */ /* 0x000fe2000f8e0004 */
[----:B------:R-:W-:Y:S01]  /*0920*/  MOV R2, UR14 ;  /* 0x0000000e00027c02 */ /* 0x000fe20008000f00 */
[----:B------:R-:W-:Y:S02]  /*0930*/  @UP0 UIADD3 UR6, UR15, UR6, URZ ;  /* 0x000000060f060290 */ /* 0x000fe4000fffe03f */
[----:B------:R-:W-:Y:S02]  /*0940*/  IMAD.U32 R3, RZ, RZ, UR15 ;  /* 0x0000000fff037e24 */ /* 0x000fe4000f8e00ff */
[----:B------:R-:W-:Y:S02]  /*0950*/  IMAD.U32 R5, RZ, RZ, UR5 ;  /* 0x00000005ff057e24 */ /* 0x000fe4000f8e00ff */
[----:B------:R-:W-:-:S02]  /*0960*/  @P0 IMAD.MOV.U32 R7, RZ, RZ, R2 ;  /* 0x000000ffff070224 */ /* 0x000fc400078e0002 */
[----:B------:R-:W-:Y:S02]  /*0970*/  IMAD.U32 R2, RZ, RZ, UR4 ;  /* 0x00000004ff027e24 */ /* 0x000fe4000f8e00ff */
[----:B------:R-:W-:Y:S01]  /*0980*/  @P3 IMAD.U32 R6, RZ, RZ, UR6 ;  /* 0x00000006ff063e24 */ /* 0x000fe2000f8e00ff */
[----:B------:R-:W-:Y:S01]  /*0990*/  @!P5 MOV R6, R5 ;  /* 0x000000050006d202 */ /* 0x000fe20000000f00 */
[----:B------:R-:W-:Y:S02]  /*09a0*/  @!P4 IMAD.MOV.U32 R7, RZ, RZ, R2 ;  /* 0x000000ffff07c224 */ /* 0x000fe400078e0002 */
[----:B------:R-:W-:Y:S02]  /*09b0*/  IMAD.U32 R3, RZ, RZ, UR5 ;  /* 0x00000005ff037e24 */ /* 0x000fe4000f8e00ff */
[----:B------:R0:W-:Y:S01]  /*09c0*/  STL [R1+0x304], R6 ;  /* 0x0003040601007387 */ /* 0x0001e20000100800 */
[----:B------:R-:W-:-:S03]  /*09d0*/  IMAD.U32 R4, RZ, RZ, UR4 ;  /* 0x00000004ff047e24 */ /* 0x000fc6000f8e00ff */
[----:B------:R0:W-:Y:S01]  /*09e0*/  STL [R1+0x308], R7 ;  /* 0x0003080701007387 */ /* 0x0001e20000100800 */
[----:B------:R-:W-:Y:S05]  /*09f0*/  @!P2 BRA `(.L_x_5) ;  /* 0x00000000000ca947 */ /* 0x000fea0003800000 */
[----:B------:R-:W-:Y:S01]  /*0a00*/  UCGABAR_WAIT ;  /* 0x0000000000007dc7 */ /* 0x000fe20008000000 */
[----:B------:R-:W-:Y:S01]  /*0a10*/  CCTL.IVALL ;  /* 0x00000000ff00798f */ /* 0x000fe20002000000 */
[----:B------:R-:W-:Y:S05]  /*0a20*/  BRA `(.L_x_6) ;  /* 0x0000000000047947 */ /* 0x000fea0003800000 */
.L_x_5:
[----:B------:R-:W-:Y:S06]  /*0a30*/  BAR.SYNC.DEFER_BLOCKING 0x0 ;  /* 0x0000000000007b1d */ /* 0x000fec0000010000 */
.L_x_6:
[----:B------:R-:W-:Y:S05]  /*0a40*/  @!P1 BRA `(.L_x_7) ;  /* 0x000002a400cc9947 */ /* 0x000fea0003800000 */
[----:B------:R-:W-:-:S06]  /*0a50*/  UISETP.GT.U32.AND UP0, UPT, UR16, 0x1, UPT ;  /* 0x000000011000788c */ /* 0x000fcc000bf04070 */
[----:B------:R-:W-:-:S13]  /*0a60*/  PLOP3.LUT P0, PT, PT, PT, UP0, 0x80, 0x0 ;  /* 0x000000000000781c */ /* 0x000fda0003f0f008 */
[----:B------:R-:W-:Y:S05]  /*0a70*/  @P0 EXIT ;  /* 0x000000000000094d */ /* 0x000fea0003800000 */
[----:B------:R-:W-:Y:S01]  /*0a80*/  ULDC.64 UR4, c[0x0][0x650] ;  /* 0x0001940000047ab9 */ /* 0x000fe20000000a00 */
[----:B------:R-:W-:Y:S01]  /*0a90*/  UMOV UR40, 0xffffffff ;  /* 0xffffffff00287882 */ /* 0x000fe20000000000 */
[----:B------:R-:W-:Y:S01]  /*0aa0*/  ISETP.GE.U32.AND P0, PT, R7, UR4, PT ;  /* 0x0000000407007c0c */ /* 0x000fe2000bf06070 */
[----:B------:R-:W-:Y:S01]  /*0ab0*/  UMOV UR41, 0xffffffff ;  /* 0xffffffff00297882 */ /* 0x000fe20000000000 */
[----:B------:R-:W-:Y:S01]  /*0ac0*/  UMOV UR42, 0xffffffff ;  /* 0xffffffff002a7882 */ /* 0x000fe20000000000 */
[----:B------:R-:W-:Y:S02]  /*0ad0*/  PRMT R0, RZ, 0x7610, R0 ;  /* 0x00007610ff007816 */ /* 0x000fe40000000000 */
[----:B------:R-:W-:-:S13]  /*0ae0*/  ISETP.GE.U32.AND.EX P0, PT, R6, UR5, PT, P0 ;  /* 0x0000000506007c0c */ /* 0x000fda000bf06100 */
[----:B------:R-:W-:Y:S05]  /*0af0*/  @P0 BRA `(.L_x_8) ;  /* 0x0000000400480947 */ /* 0x000fea0003800000 */
[----:B------:R-:W-:Y:S01]  /*0b00*/  ULDC.64 UR16, c[0x0][0x628] ;  /* 0x00018a0000107ab9 */ /* 0x000fe20000000a00 */
[C---:B------:R-:W-:Y:S01]  /*0b10*/  R2UR UR19, R7.reuse ;  /* 0x00000000071372ca */ /* 0x040fe200000e0000 */
[----:B------:R-:W-:Y:S01]  /*0b20*/  ULDC UR18, c[0x0][0x630] ;  /* 0x00018c0000127ab9 */ /* 0x000fe20000000800 */
[----:B------:R-:W-:Y:S02]  /*0b30*/  ISETP.NE.U32.AND P0, PT, RZ, UR16, PT ;  /* 0x00000010ff007c0c */ /* 0x000fe4000bf05070 */
[----:B------:R-:W-:Y:S02]  /*0b40*/  R2UR UR4, R7 ;  /* 0x00000000070472ca */ /* 0x000fe400000e0000 */
[----:B------:R-:W-:Y:S02]  /*0b50*/  ISETP.NE.AND.EX P0, PT, RZ, UR17, PT, P0 ;  /* 0x00000011ff007c0c */ /* 0x000fe4000bf05300 */
[----:B------:R-:W-:-:S11]  /*0b60*/  R2UR UR5, R6 ;  /* 0x00000000060572ca */ /* 0x000fd600000e0000 */
[----:B------:R-:W-:Y:S05]  /*0b70*/  @!P0 BRA `(.L_x_9) ;  /* 0x0000000000308947 */ /* 0x000fea0003800000 */
[----:B------:R-:W-:Y:S01]  /*0b80*/  R2UR UR4, R7 ;  /* 0x00000000070472ca */ /* 0x000fe200000e0000 */
[----:B------:R-:W-:Y:S01]  /*0b90*/  ULDC UR9, c[0x0][0x634] ;  /* 0x00018d0000097ab9 */ /* 0x000fe20000000800 */
[----:B------:R-:W-:-:S11]  /*0ba0*/  R2UR UR13, R6 ;  /* 0x00000000060d72ca */ /* 0x000fd600000e0000 */
[----:B------:R-:W-:-:S04]  /*0bb0*/  UIADD3 UR9, UP0, UR4, UR9, URZ ;  /* 0x0000000904097290 */ /* 0x000fc8000ff1e03f */
[----:B------:R-:W-:-:S04]  /*0bc0*/  UIADD3.X UR13, URZ, UR13, URZ, UP0, !UPT ;  /* 0x0000000d3f0d7290 */ /* 0x000fc800087fe43f */
[----:B------:R-:W-:-:S04]  /*0bd0*/  UIMAD.WIDE.U32 UR4, UR13, UR16, URZ ;  /* 0x000000100d0472a5 */ /* 0x000fc8000f8e003f */
[----:B------:R-:W-:Y:S02]  /*0be0*/  UIMAD.WIDE.U32 UR6, UP0, UR9, UR17, UR4 ;  /* 0x00000011090672a5 */ /* 0x000fe4000f800004 */
[----:B------:R-:W-:Y:S02]  /*0bf0*/  UIMAD.WIDE.U32 UR4, UR9, UR16, URZ ;  /* 0x00000010090472a5 */ /* 0x000fe4000f8e003f */
[----:B------:R-:W-:Y:S02]  /*0c00*/  UIADD3.X UR15, URZ, URZ, URZ, UP0, !UPT ;  /* 0x0000003f3f0f7290 */ /* 0x000fe400087fe43f */
[----:B------:R-:W-:Y:S01]  /*0c10*/  UIADD3 URZ, UP0, UR5, UR6, URZ ;  /* 0x00000006053f7290 */ /* 0x000fe2000ff1e03f */
[----:B------:R-:W-:-:S03]  /*0c20*/  UMOV UR14, UR7 ;  /* 0x00000007000e7c82 */ /* 0x000fc60008000000 */
[----:B------:R-:W-:-:S12]  /*0c30*/  UIMAD.WIDE.U32.X UR4, UR13, UR17, UR14, UP0 ;  /* 0x000000110d0472a5 */ /* 0x000fd800080e040e */
.L_x_9:
[----:B------:R-:W-:Y:S01]  /*0c40*/  USHF.R.U64 UR42, UR4, UR18, UR5 ;  /* 0x00000012042a7299 */ /* 0x000fe20008001205 */
[----:B------:R-:W-:Y:S01]  /*0c50*/  R2UR UR7, R6 ;  /* 0x00000000060772ca */ /* 0x000fe200000e0000 */
[----:B------:R-:W-:Y:S02]  /*0c60*/  USHF.R.U32.HI UR4, URZ, UR18, UR5 ;  /* 0x000000123f047299 */ /* 0x000fe40008011605 */
[----:B------:R-:W-:Y:S01]  /*0c70*/  UIADD3 UR5, UP0, URZ, -UR42, URZ ;  /* 0x8000002a3f057290 */ /* 0x000fe2000ff1e03f */
[----:B------:R-:W-:Y:S01]  /*0c80*/  ULDC.64 UR14, c[0x0][0x620] ;  /* 0x00018800000e7ab9 */ /* 0x000fe20000000a00 */
[----:B------:R-:W-:Y:S02]  /*0c90*/  UMOV UR6, UR19 ;  /* 0x0000001300067c82 */ /* 0x000fe40008000000 */
[----:B------:R-:W-:Y:S01]  /*0ca0*/  UIADD3.X UR4, URZ, ~UR4, URZ, UP0, !UPT ;  /* 0x800000043f047290 */ /* 0x000fe200087fe43f */
[----:B------:R-:W-:Y:S01]  /*0cb0*/  ULDC UR9, c[0x0][0x618] ;  /* 0x0001860000097ab9 */ /* 0x000fe20000000800 */
[----:B------:R-:W-:-:S02]  /*0cc0*/  UIMAD UR12, UR11, UR12, UR10 ;  /* 0x0000000c0b0c72a4 */ /* 0x000fc4000f8e020a */
[----:B------:R-:W-:Y:S02]  /*0cd0*/  UIMAD UR4, UR4, UR14, URZ ;  /* 0x0000000e040472a4 */ /* 0x000fe4000f8e023f */
[----:B------:R-:W-:Y:S02]  /*0ce0*/  UIMAD.WIDE.U32 UR6, UR5, UR14, UR6 ;  /* 0x0000000e050672a5 */ /* 0x000fe4000f8e0006 */
[----:B------:R-:W-:Y:S01]  /*0cf0*/  UIMAD UR4, UR5, UR15, UR4 ;  /* 0x0000000f050472a4 */ /* 0x000fe2000f8e0204 */
[----:B------:R-:W-:Y:S01]  /*0d00*/  ULDC UR10, c[0x0][0x608] ;  /* 0x00018200000a7ab9 */ /* 0x000fe20000000800 */
[----:B------:R-:W-:Y:S02]  /*0d10*/  ULDC UR18, c[0x0][0x658] ;  /* 0x0001960000127ab9 */ /* 0x000fe40000000800 */
[----:B------:R-:W-:Y:S01]  /*0d20*/  UIADD3 UR7, UR7, UR4, URZ ;  /* 0x0000000407077290 */ /* 0x000fe2000fffe03f */
[----:B------:R-:W-:Y:S02]  /*0d30*/  UMOV UR11, 0xffffffff ;  /* 0xffffffff000b7882 */ /* 0x000fe40000000000 */
[----:B------:R-:W-:Y:S01]  /*0d40*/  ULDC.64 UR4, c[0x0][0x640] ;  /* 0x0001900000047ab9 */ /* 0x000fe20000000a00 */
[----:B------:R-:W-:Y:S01]  /*0d50*/  USHF.R.U64 UR16, UR6, UR9, UR7 ;  /* 0x0000000906107299 */ /* 0x000fe20008001207 */
[----:B------:R-:W-:Y:S01]  /*0d60*/  ISETP.NE.U32.AND P0, PT, RZ, UR4, PT ;  /* 0x00000004ff007c0c */ /* 0x000fe2000bf05070 */
[----:B------:R-:W-:-:S02]  /*0d70*/  USHF.R.U32.HI UR7, URZ, UR9, UR7 ;  /* 0x000000093f077299 */ /* 0x000fc40008011607 */
[----:B------:R-:W-:Y:S01]  /*0d80*/  USHF.L.U32 UR6, UR11, UR18, URZ ;  /* 0x000000120b067299 */ /* 0x000fe2000800063f */
[----:B------:R-:W-:Y:S01]  /*0d90*/  ISETP.NE.AND.EX P0, PT, RZ, UR5, PT, P0 ;  /* 0x00000005ff007c0c */ /* 0x000fe2000bf05300 */
[----:B------:R-:W-:Y:S02]  /*0da0*/  USHF.R.U64 UR22, UR16, UR10, UR7 ;  /* 0x0000000a10167299 */ /* 0x000fe40008001207 */
[----:B------:R-:W-:Y:S02]  /*0db0*/  USHF.R.U32.HI UR7, URZ, UR10, UR7 ;  /* 0x0000000a3f077299 */ /* 0x000fe40008011607 */
[----:B------:R-:W-:Y:S02]  /*0dc0*/  UISETP.NE.AND UP1, UPT, UR39, URZ, UPT ;  /* 0x0000003f2700728c */ /* 0x000fe4000bf25270 */
[----:B------:R-:W-:Y:S01]  /*0dd0*/  USHF.R.U64 UR23, UR22, UR18, UR7 ;  /* 0x0000001216177299 */ /* 0x000fe20008001207 */
[----:B------:R-:W-:Y:S01]  /*0de0*/  ULDC UR17, c[0x0][0x600] ;  /* 0x0001800000117ab9 */ /* 0x000fe20000000800 */
[----:B------:R-:W-:-:S02]  /*0df0*/  ULOP3.LUT UR13, URZ, UR6, URZ, 0x33, !UPT ;  /* 0x000000063f0d7292 */ /* 0x000fc4000f8e333f */
[----:B------:R-:W-:Y:S02]  /*0e00*/  UIADD3 UR15, UR17, -0x1, URZ ;  /* 0xffffffff110f7890 */ /* 0x000fe4000fffe03f */
[----:B------:R-:W-:Y:S02]  /*0e10*/  USEL UR12, UR8, UR12, !UP1 ;  /* 0x0000000c080c7287 */ /* 0x000fe4000c800000 */
[----:B------:R-:W-:Y:S01]  /*0e20*/  USHF.R.U32.HI UR7, URZ, UR18, UR7 ;  /* 0x000000123f077299 */ /* 0x000fe20008011607 */
[----:B------:R-:W-:Y:S01]  /*0e30*/  ULDC UR19, c[0x0][0x648] ;  /* 0x0001920000137ab9 */ /* 0x000fe20000000800 */
[----:B------:R-:W-:Y:S01]  /*0e40*/  ULDC UR20, c[0x0][0x638] ;  /* 0x00018e0000147ab9 */ /* 0x000fe20000000800 */
[----:B------:R-:W-:Y:S01]  /*0e50*/  UMOV UR21, 0x1 ;  /* 0x0000000100157882 */ /* 0x000fe20000000000 */
[----:B------:R-:W-:Y:S01]  /*0e60*/  UMOV UR6, UR23 ;  /* 0x0000001700067c82 */ /* 0x000fe20008000000 */
[----:B------:R-:W-:Y:S07]  /*0e70*/  @!P0 BRA `(.L_x_10) ;  /* 0x0000000000308947 */ /* 0x000fee0003800000 */
[----:B------:R-:W-:Y:S02]  /*0e80*/  ULDC UR10, c[0x0][0x64c] ;  /* 0x00019300000a7ab9 */ /* 0x000fe40000000800 */
        /* <DEDUP_REMOVED lines=8> */
[----:B------:R-:W-:-:S07]  /*0f10*/  UIMAD.WIDE.U32.X UR4, UR14, UR5, UR10, UP0 ;  /* 0x000000050e0472a5 */ /* 0x000fce00080e040a */
[----:B------:R-:W-:Y:S01]  /*0f20*/  UMOV UR6, UR4 ;  /* 0x0000000400067c82 */ /* 0x000fe20008000000 */
[----:B------:R-:W-:-:S05]  /*0f30*/  UMOV UR7, UR5 ;  /* 0x0000000500077c82 */ /* 0x000fca0008000000 */
.L_x_10:
[----:B------:R-:W-:Y:S01]  /*0f40*/  USHF.R.U64 UR5, UR6, UR19, UR7 ;  /* 0x0000001306057299 */ /* 0x000fe20008001207 */
[----:B------:R-:W-:Y:S01]  /*0f50*/  IMAD.MOV.U32 R0, RZ, RZ, 0x1 ;  /* 0x00000001ff007424 */ /* 0x000fe200078e00ff */
[----:B------:R-:W-:Y:S02]  /*0f60*/  USHF.L.U32 UR4, UR21, UR18, URZ ;  /* 0x0000001215047299 */ /* 0x000fe4000800063f */
[----:B------:R-:W-:Y:S02]  /*0f70*/  ULOP3.LUT UR13, UR22, UR13, URZ, 0xc0, !UPT ;  /* 0x0000000d160d7292 */ /* 0x000fe4000f8ec03f */
[----:B------:R-:W-:Y:S02]  /*0f80*/  UIADD3 UR6, -UR5, URZ, URZ ;  /* 0x0000003f05067290 */ /* 0x000fe4000fffe13f */
[----:B------:R-:W-:Y:S02]  /*0f90*/  UIMAD UR13, UR4, UR5, UR13 ;  /* 0x00000005040d72a4 */ /* 0x000fe4000f8e020d */
[----:B------:R-:W-:-:S02]  /*0fa0*/  ULOP3.LUT UR15, UR16, UR15, URZ, 0xc0, !UPT ;  /* 0x0000000f100f7292 */ /* 0x000fc4000f8ec03f */
[----:B------:R-:W-:Y:S01]  /*0fb0*/  UIMAD UR4, UR6, UR20, UR23 ;  /* 0x00000014060472a4 */ /* 0x000fe2000f8e0217 */
[----:B------:R-:W-:Y:S01]  /*0fc0*/  ULDC UR5, c[0x0][0x610] ;  /* 0x0001840000057ab9 */ /* 0x000fe20000000800 */
[----:B------:R-:W-:Y:S02]  /*0fd0*/  UISETP.NE.AND UP0, UPT, UR39, URZ, UPT ;  /* 0x0000003f2700728c */ /* 0x000fe4000bf05270 */
[----:B------:R-:W-:Y:S02]  /*0fe0*/  UIMAD UR12, UR13, UR5, UR12 ;  /* 0x000000050d0c72a4 */ /* 0x000fe4000f8e020c */
[----:B------:R-:W-:-:S04]  /*0ff0*/  UIMAD UR4, UR4, UR17, UR15 ;  /* 0x00000011040472a4 */ /* 0x000fc8000f8e020f */
[----:B------:R-:W-:Y:S02]  /*1000*/  USEL UR41, UR4, UR12, !UP0 ;  /* 0x0000000c04297287 */ /* 0x000fe4000c000000 */
[----:B------:R-:W-:-:S12]  /*1010*/  USEL UR40, UR12, UR4, !UP0 ;  /* 0x000000040c287287 */ /* 0x000fd8000c000000 */
.L_x_8:
[----:B------:R-:W-:-:S08]  /*1020*/  NOP ;  /* 0x0000000000007918 */ /* 0x000fd00000000000 */
[----:B------:R-:W1:Y:S02]  /*1030*/  USETMAXREG.TRY_ALLOC.CTAPOOL UP0, 0xf0 ;  /* 0x000000f0000079c8 */ /* 0x000e640008000600 */
[----:B-1----:R-:W-:-:S13]  /*1040*/  PLOP3.LUT P0, PT, PT, PT, UP0, 0x80, 0x0 ;  /* 0x000000000000781c */ /* 0x002fda0003f0f008 */
[----:B------:R-:W-:Y:S05]  /*1050*/  @!P0 BRA `(.L_x_8) ;  /* 0xfffffffc00f08947 */ /* 0x000fea000383ffff */
[----:B------:R-:W-:Y:S01]  /*1060*/  ULDC.64 UR4, c[0x0][0x598] ;  /* 0x0001660000047ab9 */ /* 0x000fe20000000a00 */
[----:B------:R-:W-:Y:S01]  /*1070*/  ULDC.64 UR44, c[0x0][0x208] ;  /* 0x00008200002c7ab9 */ /* 0x000fe20000000a00 */
[----:B------:R-:W-:-:S04]  /*1080*/  ISETP.NE.U32.AND P0, PT, RZ, UR4, PT ;  /* 0x00000004ff007c0c */ /* 0x000fc8000bf05070 */
[----:B------:R-:W-:-:S13]  /*1090*/  ISETP.NE.AND.EX P0, PT, RZ, UR5, PT, P0 ;  /* 0x00000005ff007c0c */ /* 0x000fda000bf05300 */
[----:B------:R-:W-:Y:S05]  /*10a0*/  @!P0 BRA `(.L_x_11) ;  /* 0x00000000001c8947 */ /* 0x000fea0003800000 */
[----:B------:R-:W1:Y:S02]  /*10b0*/  LDC.64 R2, c[0x0][0x598] ;  /* 0x00016600ff027b82 */ /* 0x000e640000000a00 */
[----:B-1----:R-:W2:Y:S02]  /*10c0*/  LDG.E.64 R2, desc[UR44][R2.64] ;  /* 0x0000002c02027981 */ /* 0x002ea4000c1e1b00 */
[----:B--2---:R-:W-:-:S04]  /*10d0*/  ISETP.NE.U32.AND P0, PT, R2, RZ, PT ;  /* 0x000000ff0200720c */ /* 0x004fc80003f05070 */
[----:B------:R-:W-:-:S13]  /*10e0*/  ISETP.NE.AND.EX P0, PT, R3, RZ, PT, P0 ;  /* 0x000000ff0300720c */ /* 0x000fda0003f05300 */
[----:B------:R-:W-:Y:S05]  /*10f0*/  @!P0 BRA `(.L_x_11) ;  /* 0x0000000000088947 */ /* 0x000fea0003800000 */
[----:B------:R1:W5:Y:S01]  /*1100*/  LD.E R2, desc[UR44][R2.64] ;  /* 0x0000002c02027980 */ /* 0x000362000c101900 */
[----:B------:R-:W-:Y:S05]  /*1110*/  BRA `(.L_x_12) ;  /* 0x0000000000247947 */ /* 0x000fea0003800000 */
.L_x_11:
[----:B------:R-:W-:Y:S02]  /*1120*/  ULDC.64 UR4, c[0x0][0x588] ;  /* 0x0001620000047ab9 */ /* 0x000fe40000000a00 */
[----:B------:R-:W-:-:S04]  /*1130*/  ISETP.NE.U32.AND P0, PT, RZ, UR4, PT ;  /* 0x00000004ff007c0c */ /* 0x000fc8000bf05070 */
[----:B------:R-:W-:-:S13]  /*1140*/  ISETP.NE.AND.EX P0, PT, RZ, UR5, PT, P0 ;  /* 0x00000005ff007c0c */ /* 0x000fda000bf05300 */
[----:B------:R-:W-:Y:S05]  /*1150*/  @!P0 BRA `(.L_x_13) ;  /* 0x00000000000c8947 */ /* 0x000fea0003800000 */
[----:B------:R-:W1:Y:S02]  /*1160*/  LDC.64 R2, c[0x0][0x588] ;  /* 0x00016200ff027b82 */ /* 0x000e640000000a00 */
[----:B-1----:R2:W5:Y:S01]  /*1170*/  LDG.E R2, desc[UR44][R2.64] ;  /* 0x0000002c02027981 */ /* 0x002562000c1e1900 */
[----:B------:R-:W-:Y:S05]  /*1180*/  BRA `(.L_x_12) ;  /* 0x0000000000087947 */ /* 0x000fea0003800000 */
.L_x_13:
[----:B------:R-:W-:Y:S02]  /*1190*/  ULDC UR4, c[0x0][0x580] ;  /* 0x0001600000047ab9 */ /* 0x000fe40000000800 */
[----:B------:R-:W-:-:S07]  /*11a0*/  IMAD.U32 R2, RZ, RZ, UR4 ;  /* 0x00000004ff027e24 */ /* 0x000fce000f8e00ff */
.L_x_12:
[----:B------:R-:W-:Y:S02]  /*11b0*/  ULDC.64 UR4, c[0x0][0x5a0] ;  /* 0x0001680000047ab9 */ /* 0x000fe40000000a00 */
[----:B------:R-:W-:-:S04]  /*11c0*/  ISETP.NE.U32.AND P0, PT, RZ, UR4, PT ;  /* 0x00000004ff007c0c */ /* 0x000fc8000bf05070 */
[----:B------:R-:W-:-:S13]  /*11d0*/  ISETP.NE.AND.EX P0, PT, RZ, UR5, PT, P0 ;  /* 0x00000005ff007c0c */ /* 0x000fda000bf05300 */
[----:B------:R-:W-:Y:S05]  /*11e0*/  @!P0 BRA `(.L_x_14) ;  /* 0x00000000001c8947 */ /* 0x000fea0003800000 */
[----:B------:R-:W3:Y:S02]  /*11f0*/  LDC.64 R4, c[0x0][0x5a0] ;  /* 0x00016800ff047b82 */ /* 0x000ee40000000a00 */
[----:B---3--:R-:W3:Y:S02]  /*1200*/  LDG.E.64 R4, desc[UR44][R4.64] ;  /* 0x0000002c04047981 */ /* 0x008ee4000c1e1b00 */
[----:B---3--:R-:W-:-:S04]  /*1210*/  ISETP.NE.U32.AND P0, PT, R4, RZ, PT ;  /* 0x000000ff0400720c */ /* 0x008fc80003f05070 */
[----:B------:R-:W-:-:S13]  /*1220*/  ISETP.NE.AND.EX P0, PT, R5, RZ, PT, P0 ;  /* 0x000000ff0500720c */ /* 0x000fda0003f05300 */
[----:B------:R-:W-:Y:S05]  /*1230*/  @!P0 BRA `(.L_x_14) ;  /* 0x0000000000088947 */ /* 0x000fea0003800000 */
[----:B------:R3:W5:Y:S01]  /*1240*/  LD.E R16, desc[UR44][R4.64] ;  /* 0x0000002c04107980 */ /* 0x000762000c101900 */
[----:B------:R-:W-:Y:S05]  /*1250*/  BRA `(.L_x_15) ;  /* 0x0000000000247947 */ /* 0x000fea0003800000 */
.L_x_14:
[----:B------:R-:W-:Y:S02]  /*1260*/  ULDC.64 UR4, c[0x0][0x590] ;  /* 0x0001640000047ab9 */ /* 0x000fe40000000a00 */
[----:B------:R-:W-:-:S04]  /*1270*/  ISETP.NE.U32.AND P0, PT, RZ, UR4, PT ;  /* 0x00000004ff007c0c */ /* 0x000fc8000bf05070 */
[----:B------:R-:W-:-:S13]  /*1280*/  ISETP.NE.AND.EX P0, PT, RZ, UR5, PT, P0 ;  /* 0x00000005ff007c0c */ /* 0x000fda000bf05300 */
[----:B------:R-:W-:Y:S05]  /*1290*/  @!P0 BRA `(.L_x_16) ;  /* 0x00000000000c8947 */ /* 0x000fea0003800000 */
[----:B------:R-:W3:Y:S02]  /*12a0*/  LDC.64 R16, c[0x0][0x590] ;  /* 0x00016400ff107b82 */ /* 0x000ee40000000a00 */
[----:B---3--:R4:W5:Y:S01]  /*12b0*/  LDG.E R16, desc[UR44][R16.64] ;  /* 0x0000002c10107981 */ /* 0x008962000c1e1900 */
[----:B------:R-:W-:Y:S05]  /*12c0*/  BRA `(.L_x_15) ;  /* 0x0000000000087947 */ /* 0x000fea0003800000 */
.L_x_16:
[----:B------:R-:W-:Y:S02]  /*12d0*/  ULDC UR4, c[0x0][0x584] ;  /* 0x0001610000047ab9 */ /* 0x000fe40000000800 */
[----:B------:R-:W-:-:S07]  /*12e0*/  IMAD.U32 R16, RZ, RZ, UR4 ;  /* 0x00000004ff107e24 */ /* 0x000fce000f8e00ff */
.L_x_15:
[----:B------:R-:W-:-:S13]  /*12f0*/  LOP3.LUT P0, RZ, R0, 0xff, RZ, 0xc0, !PT ;  /* 0x000000ff00ff7812 */ /* 0x000fda000780c0ff */
[----:B------:R-:W-:Y:S05]  /*1300*/  @!P0 EXIT ;  /* 0x000000000000894d */ /* 0x000fea0003800000 */
[----:B------:R-:W-:Y:S01]  /*1310*/  ULDC UR4, c[0x0][0x28c] ;  /* 0x0000a30000047ab9 */ /* 0x000fe20000000800 */
[----:B------:R-:W-:Y:S01]  /*1320*/  UMOV UR36, URZ ;  /* 0x0000003f00247c82 */ /* 0x000fe20008000000 */
[----:B------:R-:W-:Y:S01]  /*1330*/  UIADD3 UR4, UR4, 0x3f, URZ ;  /* 0x0000003f04047890 */ /* 0x000fe2000fffe03f */
[----:B------:R-:W-:-:S03]  /*1340*/  UMOV UR37, URZ ;  /* 0x0000003f00257c82 */ /* 0x000fc60008000000 */
[----:B------:R-:W-:-:S04]  /*1350*/  USHF.R.S32.HI UR5, URZ, 0x1f, UR4 ;  /* 0x0000001f3f057899 */ /* 0x000fc80008011404 */
[----:B------:R-:W-:-:S04]  /*1360*/  ULEA.HI UR5, UR5, UR4, URZ, 0x6 ;  /* 0x0000000405057291 */ /* 0x000fc8000f8f303f */
[----:B------:R-:W-:-:S12]  /*1370*/  USHF.R.S32.HI UR43, URZ, 0x6, UR5 ;  /* 0x000000063f2b7899 */ /* 0x000fd80008011405 */
.L_x_800:
[----:B------:R-:W0:Y:S01]  /*1380*/  S2R R0, SR_TID.X ;  /* 0x0000000000007919 */ /* 0x000e220000002100 */
[----:B-1----:R-:W1:Y:S01]  /*1390*/  S2UR UR7, SR_CgaCtaId ;  /* 0x00000000000779c3 */ /* 0x002e620000008800 */
[----:B------:R-:W-:Y:S02]  /*13a0*/  UMOV UR6, 0x400 ;  /* 0x0000040000067882 */ /* 0x000fe40000000000 */
[----:B-1----:R-:W-:Y:S01]  /*13b0*/  ULEA UR6, UR7, UR6, 0x18 ;  /* 0x0000000607067291 */ /* 0x002fe2000f8ec03f */
[----:B0-----:R-:W-:-:S04]  /*13c0*/  LOP3.LUT R0, R0, 0x80, RZ, 0xc0, !PT ;  /* 0x0000008000007812 */ /* 0x001fc800078ec0ff */
[----:B------:R-:W-:-:S06]  /*13d0*/  SHF.R.U32.HI R0, RZ, 0x7, R0 ;  /* 0x00000007ff007819 */ /* 0x000fcc0000011600 */
[----:B------:R-:W0:Y:S02]  /*13e0*/  SHFL.IDX PT, R0, R0, RZ, 0x1f ;  /* 0x00001fff00007589 */ /* 0x000e2400000e0000 */
[----:B0-----:R-:W-:-:S13]  /*13f0*/  R2UR UR4, R0 ;  /* 0x00000000000472ca */ /* 0x001fda00000e0000 */
[----:B------:R-:W-:-:S04]  /*1400*/  ULEA.HI UR5, UR4, UR4, URZ, 0x1 ;  /* 0x0000000404057291 */ /* 0x000fc8000f8f083f */
[----:B------:R-:W-:-:S04]  /*1410*/  ULOP3.LUT UR5, UR5, 0x7fffe, URZ, 0xc0, !UPT ;  /* 0x0007fffe05057892 */ /* 0x000fc8000f8ec03f */
[----:B------:R-:W-:-:S03]  /*1420*/  UIADD3 UR5, UR4, -UR5, URZ ;  /* 0x8000000504057290 */ /* 0x000fc6000fffe03f */
[----:B------:R-:W-:Y:S01]  /*1430*/  ULDC UR4, c[0x0][0x28c] ;  /* 0x0000a30000047ab9 */ /* 0x000fe20000000800 */
[----:B------:R-:W-:Y:S01]  /*1440*/  ULEA UR5, UR5, UR6, 0xd ;  /* 0x0000000605057291 */ /* 0x000fe2000f8e683f */
[----:B------:R-:W-:-:S03]  /*1450*/  ISETP.LT.AND P0, PT, RZ, UR4, PT ;  /* 0x00000004ff007c0c */ /* 0x000fc6000bf01270 */
[----:B------:R-:W-:-:S04]  /*1460*/  UIADD3 UR5, UR5, 0x100, URZ ;  /* 0x0000010005057890 */ /* 0x000fc8000fffe03f */
[----:B------:R-:W-:-:S04]  /*1470*/  USHF.R.U32.HI UR5, URZ, 0x4, UR5 ;  /* 0x000000043f057899 */ /* 0x000fc80008011605 */
[----:B------:R-:W-:Y:S02]  /*1480*/  ULOP3.LUT UR46, UR5, 0x3fff, URZ, 0xc0, !UPT ;  /* 0x00003fff052e7892 */ /* 0x000fe4000f8ec03f */
[----:B---345:R-:W-:Y:S10]  /*1490*/  @P0 BRA `(.L_x_17) ;  /* 0x0000000000400947 */ /* 0x038ff40003800000 */
[----:B------:R-:W-:Y:S01]  /*14a0*/  MOV R0, 0x0 ;  /* 0x0000000000007802 */ /* 0x000fe20000000f00 */
[----:B------:R-:W-:Y:S01]  /*14b0*/  ULDC.64 UR4, c[0x4][0x68] ;  /* 0x01001a0000047ab9 */ /* 0x000fe20000000a00 */
[----:B------:R-:W-:Y:S01]  /*14c0*/  ULDC.64 UR6, c[0x4][0x8] ;  /* 0x0100020000067ab9 */ /* 0x000fe20000000a00 */
[----:B---3--:R-:W-:Y:S01]  /*14d0*/  IMAD.U32 R4, RZ, RZ, UR4 ;  /* 0x00000004ff047e24 */ /* 0x008fe2000f8e00ff */
[----:B------:R0:W1:Y:S01]  /*14e0*/  LDC.64 R14, c[0x4][R0] ;  /* 0x01000000000e7b82 */ /* 0x0000620000000a00 */
[----:B------:R-:W-:Y:S01]  /*14f0*/  IMAD.U32 R5, RZ, RZ, UR5 ;  /* 0x00000005ff057e24 */ /* 0x000fe2000f8e00ff */
[----:B------:R-:W-:Y:S01]  /*1500*/  ULDC.64 UR4, c[0x4][0x70] ;  /* 0x01001c0000047ab9 */ /* 0x000fe20000000a00 */
[----:B------:R-:W-:Y:S01]  /*1510*/  IMAD.U32 R10, RZ, RZ, UR6 ;  /* 0x00000006ff0a7e24 */ /* 0x000fe2000f8e00ff */
[----:B------:R-:W-:Y:S01]  /*1520*/  MOV R11, UR7 ;  /* 0x00000007000b7c02 */ /* 0x000fe20008000f00 */
[----:B------:R-:W-:Y:S02]  /*1530*/  IMAD.U32 R6, RZ, RZ, UR4 ;  /* 0x00000004ff067e24 */ /* 0x000fe4000f8e00ff */
[----:B------:R-:W-:-:S02]  /*1540*/  IMAD.U32 R7, RZ, RZ, UR5 ;  /* 0x00000005ff077e24 */ /* 0x000fc4000f8e00ff */
[----:B------:R-:W-:Y:S02]  /*1550*/  IMAD.MOV.U32 R8, RZ, RZ, 0x1e1 ;  /* 0x000001e1ff087424 */ /* 0x000fe400078e00ff */
[----:B------:R-:W-:Y:S02]  /*1560*/  IMAD.MOV.U32 R12, RZ, RZ, 0x1 ;  /* 0x00000001ff0c7424 */ /* 0x000fe400078e00ff */
[----:B0-----:R-:W-:-:S07]  /*1570*/  IMAD.MOV.U32 R13, RZ, RZ, RZ ;  /* 0x000000ffff0d7224 */ /* 0x001fce00078e00ff */
[----:B------:R-:W-:-:S07]  /*1580*/  LEPC R20, `(.L_x_17) ;  /* 0x000000001014794e */ /* 0x000fce0000000000 */
[----:B-12-45:R-:W-:Y:S05]  /*1590*/  CALL.ABS.NOINC R14 ;  /* 0x000000000e007343 */ /* 0x036fea0003c00000 */
.L_x_17:
[----:B------:R-:W-:-:S06]  /*15a0*/  ULOP3.LUT UR4, UR38, 0x1, URZ, 0xfc, !UPT ;  /* 0x0000000126047892 */ /* 0x000fcc000f8efc3f */
[----:B------:R-:W-:-:S05]  /*15b0*/  IMAD.U32 R0, RZ, RZ, UR4 ;  /* 0x00000004ff007e24 */ /* 0x000fca000f8e00ff */
[----:B------:R-:W-:-:S13]  /*15c0*/  ISETP.NE.AND P0, PT, R0, 0x3, PT ;  /* 0x000000030000780c */ /* 0x000fda0003f05270 */
[----:B------:R-:W-:Y:S05]  /*15d0*/  @!P0 BRA `(.L_x_18) ;  /* 0x0000000000048947 */ /* 0x000fea0003800000 */
[----:B------:R-:W-:Y:S01]  /*15e0*/  BPT.TRAP 0x1 ;  /* 0x000000040000795c */ /* 0x000fe20000300000 */
.L_x_18:
[----:B------:R-:W0:Y:S01]  /*15f0*/  S2UR UR5, SR_CgaCtaId ;  /* 0x00000000000579c3 */ /* 0x000e220000008800 */
[----:B------:R-:W-:Y:S01]  /*1600*/  UMOV UR4, 0x400 ;  /* 0x0000040000047882 */ /* 0x000fe20000000000 */
[----:B--2---:R-:W-:Y:S02]  /*1610*/  IMAD.U32 R3, RZ, RZ, UR36 ;  /* 0x00000024ff037e24 */ /* 0x004fe4000f8e00ff */
[----:B---3--:R-:W-:-:S03]  /*1620*/  IMAD.U32 R5, RZ, RZ, UR37 ;  /* 0x00000025ff057e24 */ /* 0x008fc6000f8e00ff */
[----:B------:R-:W-:Y:S01]  /*1630*/  SHF.L.U32 R3, R3, 0x1f, RZ ;  /* 0x0000001f03037819 */ /* 0x000fe200000006ff */
[----:B0-----:R-:W-:-:S06]  /*1640*/  ULEA UR4, UR5, UR4, 0x18 ;  /* 0x0000000405047291 */ /* 0x001fcc000f8ec03f */
[----:B------:R-:W-:-:S04]  /*1650*/  IMAD.U32 R0, RZ, RZ, UR4 ;  /* 0x00000004ff007e24 */ /* 0x000fc8000f8e00ff */
[----:B------:R-:W-:-:S04]  /*1660*/  IMAD R4, R5, 0x8, R0 ;  /* 0x0000000805047824 */ /* 0x000fc800078e0200 */
[----:B------:R0:W1:Y:S01]  /*1670*/  SYNCS.PHASECHK.TRANS64.TRYWAIT P1, [R4+URZ], R3 ;  /* 0x00000003040075a7 */ /* 0x000062000802017f */
[----:B------:R-:W-:Y:S05]  /*1680*/  @!P0 BRA `(.L_x_19) ;  /* 0x0000000000048947 */ /* 0x000fea0003800000 */
[----:B------:R-:W-:Y:S01]  /*1690*/  BPT.TRAP 0x1 ;  /* 0x000000040000795c */ /* 0x000fe20000300000 */
.L_x_19:
[----:B-1----:R-:W-:Y:S05]  /*16a0*/  @P1 BRA `(.L_x_20) ;  /* 0x0000000000081947 */ /* 0x002fea0003800000 */
[----:B------:R-:W1:Y:S02]  /*16b0*/  SYNCS.PHASECHK.TRANS64.TRYWAIT P1, [R4+URZ], R3 ;  /* 0x00000003040075a7 */ /* 0x000e64000802017f */
[----:B-1----:R-:W-:Y:S05]  /*16c0*/  @!P1 BRA `(.L_x_21) ;  /* 0x000002b000309947 */ /* 0x002fea0003800000 */
.L_x_20:
[----:B------:R-:W-:-:S04]  /*16d0*/  UISETP.LT.AND UP0, UPT, UR43, 0x1, UPT ;  /* 0x000000012b00788c */ /* 0x000fc8000bf01270 */
[----:B------:R-:W-:-:S06]  /*16e0*/  USEL UR4, UR43, 0x1, UP0 ;  /* 0x000000012b047887 */ /* 0x000fcc0008000000 */
[----:B01----:R-:W-:Y:S01]  /*16f0*/  MOV R3, UR4 ;  /* 0x0000000400037c02 */ /* 0x003fe20008000f00 */
[----:B------:R-:W-:Y:S05]  /*1700*/  WARPSYNC.ALL ;  /* 0x0000000000007948 */ /* 0x000fea0003800000 */
[----:B------:R-:W-:-:S04]  /*1710*/  IADD3 R3, -R3, UR43, RZ ;  /* 0x0000002b03037c10 */ /* 0x000fc8000fffe1ff */
[----:B------:R-:W-:Y:S02]  /*1720*/  ISETP.GE.AND P1, PT, R3, 0x1, PT ;  /* 0x000000010300780c */ /* 0x000fe40003f26270 */
[----:B------:R-:W-:Y:S01]  /*1730*/  R2UR UR4, R0 ;  /* 0x00000000000472ca */ /* 0x000fe200000e0000 */
[----:B------:R-:W-:Y:S01]  /*1740*/  WARPGROUP.ARRIVE ;  /* 0x00000000000079c5 */ /* 0x000fe20000000000 */
[----:B------:R-:W-:Y:S01]  /*1750*/  UMOV UR9, 0x40000040 ;  /* 0x4000004000097882 */ /* 0x000fe20000000000 */
[----:B------:R-:W-:Y:S01]  /*1760*/  UMOV UR11, 0x40000040 ;  /* 0x40000040000b7882 */ /* 0x000fe20000000000 */
[----:B------:R-:W-:Y:S01]  /*1770*/  STL [R1+0x454], R23 ;  /* 0x0004541701007387 */ /* 0x000fe20000100800 */
[----:B------:R-:W-:Y:S01]  /*1780*/  UMOV UR13, UR9 ;  /* 0x00000009000d7c82 */ /* 0x000fe20008000000 */
[----:B------:R-:W-:Y:S02]  /*1790*/  UMOV UR15, 0x40000040 ;  /* 0x40000040000f7882 */ /* 0x000fe40000000000 */
[----:B------:R-:W-:Y:S04]  /*17a0*/  STL [R1+0x450], R22 ;  /* 0x0004501601007387 */ /* 0x000fe80000100800 */
[----:B------:R-:W-:Y:S01]  /*17b0*/  STL [R1+0x44c], R17 ;  /* 0x00044c1101007387 */ /* 0x000fe20000100800 */
[----:B------:R-:W-:-:S03]  /*17c0*/  UIADD3 UR4, UR4, 0x10100, URZ ;  /* 0x0001010004047890 */ /* 0x000fc6000fffe03f */
[----:B-----5:R0:W-:Y:S01]  /*17d0*/  STL [R1+0x448], R16 ;  /* 0x0004481001007387 */ /* 0x0201e20000100800 */
[----:B------:R-:W-:-:S03]  /*17e0*/  USHF.R.U32.HI UR4, URZ, 0x4, UR4 ;  /* 0x000000043f047899 */ /* 0x000fc60008011604 */
[----:B------:R1:W-:Y:S01]  /*17f0*/  STL [R1+0x444], R3 ;  /* 0x0004440301007387 */ /* 0x0003e20000100800 */
[----:B------:R-:W-:Y:S02]  /*1800*/  ULOP3.LUT UR5, UR4, 0x3fff, URZ, 0xc0, !UPT ;  /* 0x00003fff04057892 */ /* 0x000fe4000f8ec03f */
[----:B------:R-:W-:Y:S01]  /*1810*/  ULOP3.LUT UR4, UR46, 0x10000, URZ, 0xfc, !UPT ;  /* 0x000100002e047892 */ /* 0x000fe2000f8efc3f */
[----:B------:R2:W-:Y:S01]  /*1820*/  STL [R1+0x440], R2 ;  /* 0x0004400201007387 */ /* 0x0005e20000100800 */
[----:B------:R-:W-:Y:S02]  /*1830*/  ULOP3.LUT UR5, UR5, 0x10000, URZ, 0xfc, !UPT ;  /* 0x0001000005057892 */ /* 0x000fe4000f8efc3f */
[----:B------:R-:W-:Y:S01]  /*1840*/  ULEA UR6, UR37, UR4, 0xb ;  /* 0x0000000425067291 */ /* 0x000fe2000f8e583f */
[----:B------:R3:W-:Y:S01]  /*1850*/  STL [R1+0x458], R0 ;  /* 0x0004580001007387 */ /* 0x0007e20000100800 */
[----:B------:R-:W-:-:S04]  /*1860*/  UIMAD UR7, UR37, 0xc00, UR5 ;  /* 0x00000c00250778a4 */ /* 0x000fc8000f8e0205 */
[----:B------:R-:W-:Y:S01]  /*1870*/  UIADD3 UR14, UR7, 0x600, URZ ;  /* 0x00000600070e7890 */ /* 0x000fe2000fffe03f */
[----:B------:R-:W-:Y:S02]  /*1880*/  UMOV UR8, UR6 ;  /* 0x0000000600087c82 */ /* 0x000fe40008000000 */
[----:B------:R-:W-:Y:S01]  /*1890*/  UMOV UR10, UR7 ;  /* 0x00000007000a7c82 */ /* 0x000fe20008000000 */
[----:B------:R-:W-:Y:S01]  /*18a0*/  UMOV UR12, UR8 ;  /* 0x00000008000c7c82 */ /* 0x000fe20008000000 */
[----:B------:R-:W-:Y:S03]  /*18b0*/  HGMMA.64x192x16.F32 R100, gdesc[UR8], RZ, !UPT, gsb0 ;  /* 0x02e00000086479f0 */ /* 0x000fe6000c0008ff */
[----:B------:R-:W-:Y:S02]  /*18c0*/  WARPGROUP.DEPBAR.LE gsb0, 0x0 ;  /* 0x00008000000079c5 */ /* 0x000fe40000010000 */
[----:B------:R-:W-:Y:S01]  /*18d0*/  IMAD.MOV.U32 R76, RZ, RZ, R120 ;  /* 0x000000ffff4c7224 */ /* 0x000fe200078e0078 */
[----:B------:R-:W-:Y:S01]  /*18e0*/  MOV R70, R126 ;  /* 0x0000007e00467202 */ /* 0x000fe20000000f00 */
        /* <DEDUP_REMOVED lines=11> */
[----:B0-----:R-:W-:Y:S01]  /*19a0*/  MOV R16, R180 ;  /* 0x000000b400107202 */ /* 0x001fe20000000f00 */
[----:B------:R-:W-:Y:S01]  /*19b0*/  IMAD.MOV.U32 R68, RZ, RZ, R128 ;  /* 0x000000ffff447224 */ /* 0x000fe200078e0080 */
[----:B------:R-:W-:Y:S01]  /*19c0*/  MOV R7, R189 ;  /* 0x000000bd00077202 */ /* 0x000fe20000000f00 */
[----:B------:R-:W-:Y:S01]  /*19d0*/  IMAD.MOV.U32 R67, RZ, RZ, R129 ;  /* 0x000000ffff437224 */ /* 0x000fe200078e0081 */
[----:B------:R-:W-:Y:S01]  /*19e0*/  MOV R88, R108 ;  /* 0x0000006c00587202 */ /* 0x000fe20000000f00 */
[----:B------:R-:W-:Y:S01]  /*19f0*/  IMAD.MOV.U32 R66, RZ, RZ, R130 ;  /* 0x000000ffff427224 */ /* 0x000fe200078e0082 */
[----:B------:R-:W-:Y:S01]  /*1a00*/  MOV R79, R117 ;  /* 0x00000075004f7202 */ /* 0x000fe20000000f00 */
[----:B------:R-:W-:-:S02]  /*1a10*/  IMAD.MOV.U32 R65, RZ, RZ, R131 ;  /* 0x000000ffff417224 */ /* 0x000fc400078e0083 */
[----:B------:R-:W-:Y:S02]  /*1a20*/  IMAD.MOV.U32 R64, RZ, RZ, R132 ;  /* 0x000000ffff407224 */ /* 0x000fe400078e0084 */
[----:B------:R-:W-:Y:S02]  /*1a30*/  IMAD.MOV.U32 R63, RZ, RZ, R133 ;  /* 0x000000ffff3f7224 */ /* 0x000fe400078e0085 */
[----:B------:R-:W-:Y:S02]  /*1a40*/  IMAD.MOV.U32 R62, RZ, RZ, R134 ;  /* 0x000000ffff3e7224 */ /* 0x000fe400078e0086 */
[----:B------:R-:W-:Y:S02]  /*1a50*/  IMAD.MOV.U32 R60, RZ, RZ, R136 ;  /* 0x000000ffff3c7224 */ /* 0x000fe400078e0088 */
[----:B------:R-:W-:Y:S02]  /*1a60*/  IMAD.MOV.U32 R59, RZ, RZ, R137 ;  /* 0x000000ffff3b7224 */ /* 0x000fe400078e0089 */
        /* <DEDUP_REMOVED lines=37> */
[----:B----4-:R-:W-:Y:S02]  /*1cc0*/  IMAD.MOV.U32 R17, RZ, RZ, R179 ;  /* 0x000000ffff117224 */ /* 0x010fe400078e00b3 */
        /* <DEDUP_REMOVED lines=11> */
[----:B-1----:R-:W-:Y:S02]  /*1d80*/  IMAD.MOV.U32 R3, RZ, RZ, R193 ;  /* 0x000000ffff037224 */ /* 0x002fe400078e00c1 */
[----:B--2---:R-:W-:Y:S02]  /*1d90*/  IMAD.MOV.U32 R2, RZ, RZ, R194 ;  /* 0x000000ffff027224 */ /* 0x004fe400078e00c2 */
[----:B---3--:R-:W-:Y:S02]  /*1da0*/  IMAD.MOV.U32 R0, RZ, RZ, R195 ;  /* 0x000000ffff007224 */ /* 0x008fe400078e00c3 */
[----:B------:R-:W-:Y:S01]  /*1db0*/  WARPGROUP.ARRIVE ;  /* 0x00000000000079c5 */ /* 0x000fe20000000000 */
[----:B------:R-:W-:Y:S02]  /*1dc0*/  IMAD.MOV.U32 R96, RZ, RZ, R100 ;  /* 0x000000ffff607224 */ /* 0x000fe400078e0064 */
[----:B------:R-:W-:Y:S02]  /*1dd0*/  IMAD.MOV.U32 R95, RZ, RZ, R101 ;  /* 0x000000ffff5f7224 */ /* 0x000fe400078e0065 */
[----:B------:R-:W-:Y:S01]  /*1de0*/  IMAD.MOV.U32 R94, RZ, RZ, R102 ;  /* 0x000000ffff5e7224 */ /* 0x000fe200078e0066 */
[----:B------:R-:W-:Y:S01]  /*1df0*/  HGMMA.64x192x16.F32 R120, gdesc[UR12], RZ, !UPT, gsb0 ;  /* 0x02e000000c7879f0 */ /* 0x000fe2000c0008ff */
[----:B------:R-:W-:Y:S01]  /*1e00*/  IMAD.MOV.U32 R93, RZ, RZ, R103 ;  /* 0x000000ffff5d7224 */ /* 0x000fe200078e0067 */
[----:B------:R-:W-:Y:S01]  /*1e10*/  UIADD3 UR12, UR6, 0x400, URZ ;  /* 0x00000400060c7890 */ /* 0x000fe2000fffe03f */
[----:B------:R-:W-:Y:S01]  /*1e20*/  IMAD.MOV.U32 R92, RZ, RZ, R104 ;  /* 0x000000ffff5c7224 */ /* 0x000fe200078e0068 */
[----:B------:R-:W-:Y:S01]  /*1e30*/  UMOV UR13, 0x40000040 ;  /* 0x40000040000d7882 */ /* 0x000fe20000000000 */
        /* <DEDUP_REMOVED lines=12> */
[----:B------:R-:W-:Y:S01]  /*1f00*/  IMAD.MOV.U32 R77, RZ, RZ, R119 ;  /* 0x000000ffff4d7224 */ /* 0x000fe200078e0077 */
[----:B------:R-:W-:-:S02]  /*1f10*/  WARPGROUP.DEPBAR.LE gsb0, 0x0 ;  /* 0x00008000000079c5 */ /* 0x000fc40000010000 */
[----:B------:R0:W-:Y:S04]  /*1f20*/  STL.64 [R1+0xcb0], R214 ;  /* 0x000cb0d601007387 */ /* 0x0001e80000100a00 */
[----:B------:R1:W-:Y:S04]  /*1f30*/  STL.64 [R1+0xca8], R212 ;  /* 0x000ca8d401007387 */ /* 0x0003e80000100a00 */
[----:B------:R2:W-:Y:S04]  /*1f40*/  STL.64 [R1+0xca0], R210 ;  /* 0x000ca0d201007387 */ /* 0x0005e80000100a00 */
[----:B------:R3:W-:Y:S01]  /*1f50*/  STL.64 [R1+0xc98], R208 ;  /* 0x000c98d001007387 */ /* 0x0007e20000100a00 */
[----:B0-----:R-:W-:-:S02]  /*1f60*/  IMAD.MOV.U32 R214, RZ, RZ, R2 ;  /* 0x000000ffffd67224 */ /* 0x001fc400078e0002 */
[----:B------:R-:W-:Y:S01]  /*1f70*/  IMAD.MOV.U32 R215, RZ, RZ, R0 ;  /* 0x000000ffffd77224 */ /* 0x000fe200078e0000 */
[----:B------:R0:W-:Y:S01]  /*1f80*/  STL.64 [R1+0xc90], R206 ;  /* 0x000c90ce01007387 */ /* 0x0001e20000100a00 */
[----:B-1----:R-:W-:Y:S01]  /*1f90*/  MOV R212, R4 ;  /* 0x0000000400d47202 */ /* 0x002fe20000000f00 */
[----:B------:R-:W-:Y:S02]  /*1fa0*/  IMAD.MOV.U32 R213, RZ, RZ, R3 ;  /* 0x000000ffffd57224 */ /* 0x000fe400078e0003 */
[----:B------:R1:W-:Y:S01]  /*1fb0*/  STL.64 [R1+0xc88], R204 ;  /* 0x000c88cc01007387 */ /* 0x0003e20000100a00 */
[----:B--2---:R-:W-:Y:S02]  /*1fc0*/  IMAD.MOV.U32 R210, RZ, RZ, R6 ;  /* 0x000000ffffd27224 */ /* 0x004fe400078e0006 */
[----:B------:R-:W-:Y:S01]  /*1fd0*/  IMAD.MOV.U32 R211, RZ, RZ, R5 ;  /* 0x000000ffffd37224 */ /* 0x000fe200078e0005 */
[----:B------:R2:W-:Y:S01]  /*1fe0*/  STL.64 [R1+0xc80], R202 ;  /* 0x000c80ca01007387 */ /* 0x0005e20000100a00 */
[----:B---3--:R-:W-:-:S02]  /*1ff0*/  IMAD.MOV.U32 R208, RZ, RZ, R8 ;  /* 0x000000ffffd07224 */ /* 0x008fc400078e0008 */
[----:B------:R-:W-:Y:S01]  /*2000*/  IMAD.MOV.U32 R209, RZ, RZ, R7 ;  /* 0x000000ffffd17224 */ /* 0x000fe200078e0007 */
[----:B------:R3:W-:Y:S01]  /*2010*/  STL.64 [R1+0xc78], R200 ;  /* 0x000c78c801007387 */ /* 0x0007e20000100a00 */
[----:B0-----:R-:W-:Y:S02]  /*2020*/  IMAD.MOV.U32 R206, RZ, RZ, R10 ;  /* 0x000000ffffce7224 */ /* 0x001fe400078e000a */
[----:B------:R-:W-:Y:S01]  /*2030*/  IMAD.MOV.U32 R207, RZ, RZ, R9 ;  /* 0x000000ffffcf7224 */ /* 0x000fe200078e0009 */
[----:B------:R0:W-:Y:S01]  /*2040*/  STL.64 [R1+0xc70], R198 ;  /* 0x000c70c601007387 */ /* 0x0001e20000100a00 */
[----:B-1----:R-:W-:Y:S02]  /*2050*/  IMAD.MOV.U32 R204, RZ, RZ, R12 ;  /* 0x000000ffffcc7224 */ /* 0x002fe400078e000c */
[----:B------:R-:W-:Y:S01]  /*2060*/  IMAD.MOV.U32 R205, RZ, RZ, R11 ;  /* 0x000000ffffcd7224 */ /* 0x000fe200078e000b */
[----:B------:R1:W-:Y:S01]  /*2070*/  STL.64 [R1+0xc68], R196 ;  /* 0x000c68c401007387 */ /* 0x0003e20000100a00 */
[----:B--2---:R-:W-:Y:S01]  /*2080*/  IMAD.MOV.U32 R202, RZ, RZ, R14 ;  /* 0x000000ffffca7224 */ /* 0x004fe200078e000e */
[----:B------:R-:W-:-:S02]  /*2090*/  MOV R203, R13 ;  /* 0x0000000d00cb7202 */ /* 0x000fc40000000f00 */
[----:B------:R2:W-:Y:S01]  /*20a0*/  STL.64 [R1+0xc60], R194 ;  /* 0x000c60c201007387 */ /* 0x0005e20000100a00 */
[----:B---3--:R-:W-:Y:S02]  /*20b0*/  IMAD.MOV.U32 R200, RZ, RZ, R16 ;  /* 0x000000ffffc87224 */ /* 0x008fe400078e0010 */
        /* <DEDUP_REMOVED lines=8> */
[----:B--2---:R-:W-:Y:S01]  /*2140*/  MOV R194, R22 ;  /* 0x0000001600c27202 */ /* 0x004fe20000000f00 */
[----:B------:R-:W-:-:S02]  /*2150*/  IMAD.MOV.U32 R195, RZ, RZ, R21 ;  /* 0x000000ffffc37224 */ /* 0x000fc400078e0015 */
        /* <DEDUP_REMOVED lines=10> */
[----:B--2---:R-:W-:-:S02]  /*2200*/  IMAD.MOV.U32 R186, RZ, RZ, R30 ;  /* 0x000000ffffba7224 */ /* 0x004fc400078e001e */
[----:B------:R-:W-:Y:S01]  /*2210*/  IMAD.MOV.U32 R187, RZ, RZ, R29 ;  /* 0x000000ffffbb7224 */ /* 0x000fe200078e001d */
[----:B------:R2:W-:Y:S01]  /*2220*/  STL.64 [R1+0xc20], R178 ;  /* 0x000c20b201007387 */ /* 0x0005e20000100a00 */
[----:B---3--:R-:W-:Y:S01]  /*2230*/  IMAD.MOV.U32 R184, RZ, RZ, R32 ;  /* 0x000000ffffb87224 */ /* 0x008fe200078e0020 */
[----:B------:R-:W-:Y:S02]  /*2240*/  MOV R185, R31 ;  /* 0x0000001f00b97202 */ /* 0x000fe40000000f00 */
[----:B------:R3:W-:Y:S01]  /*2250*/  STL.64 [R1+0xc18], R176 ;  /* 0x000c18b001007387 */ /* 0x0007e20000100a00 */
[----:B0-----:R-:W-:Y:S02]  /*2260*/  IMAD.MOV.U32 R182, RZ, RZ, R34 ;  /* 0x000000ffffb67224 */ /* 0x001fe400078e0022 */
[----:B------:R-:W-:Y:S01]  /*2270*/  IMAD.MOV.U32 R183, RZ, RZ, R33 ;  /* 0x000000ffffb77224 */ /* 0x000fe200078e0021 */
[----:B------:R0:W-:Y:S01]  /*2280*/  STL.64 [R1+0xc10], R174 ;  /* 0x000c10ae01007387 */ /* 0x0001e20000100a00 */
[----:B-1----:R-:W-:-:S02]  /*2290*/  IMAD.MOV.U32 R180, RZ, RZ, R36 ;  /* 0x000000ffffb47224 */ /* 0x002fc400078e0024 */
[----:B------:R-:W-:Y:S01]  /*22a0*/  IMAD.MOV.U32 R181, RZ, RZ, R35 ;  /* 0x000000ffffb57224 */ /* 0x000fe200078e0023 */
[----:B------:R1:W-:Y:S01]  /*22b0*/  STL.64 [R1+0xc08], R172 ;  /* 0x000c08ac01007387 */ /* 0x0003e20000100a00 */
[----:B--2---:R-:W-:Y:S02]  /*22c0*/  IMAD.MOV.U32 R178, RZ, RZ, R38 ;  /* 0x000000ffffb27224 */ /* 0x004fe400078e0026 */
[----:B------:R-:W-:Y:S01]  /*22d0*/  IMAD.MOV.U32 R179, RZ, RZ, R37 ;  /* 0x000000ffffb37224 */ /* 0x000fe200078e0025 */
[----:B------:R2:W-:Y:S01]  /*22e0*/  STL.64 [R1+0xc00], R170 ;  /* 0x000c00aa01007387 */ /* 0x0005e20000100a00 */
[----:B---3--:R-:W-:Y:S01]  /*22f0*/  MOV R176, R40 ;  /* 0x0000002800b07202 */ /* 0x008fe20000000f00 */
[----:B------:R-:W-:Y:S02]  /*2300*/  IMAD.MOV.U32 R177, RZ, RZ, R39 ;  /* 0x000000ffffb17224 */ /* 0x000fe400078e0027 */
[----:B------:R3:W-:Y:S01]  /*2310*/  STL.64 [R1+0xbf8], R168 ;  /* 0x000bf8a801007387 */ /* 0x0007e20000100a00 */
[----:B0-----:R-:W-:-:S02]  /*2320*/  IMAD.MOV.U32 R174, RZ, RZ, R42 ;  /* 0x000000ffffae7224 */ /* 0x001fc400078e002a */
[----:B------:R-:W-:Y:S01]  /*2330*/  IMAD.MOV.U32 R175, RZ, RZ, R41 ;  /* 0x000000ffffaf7224 */ /* 0x000fe200078e0029 */
[----:B------:R0:W-:Y:S01]  /*2340*/  STL.64 [R1+0xbf0], R166 ;  /* 0x000bf0a601007387 */ /* 0x0001e20000100a00 */
[----:B-1----:R-:W-:Y:S02]  /*2350*/  IMAD.MOV.U32 R172, RZ, RZ, R44 ;  /* 0x000000ffffac7224 */ /* 0x002fe400078e002c */
[----:B------:R-:W-:Y:S01]  /*2360*/  IMAD.MOV.U32 R173, RZ, RZ, R43 ;  /* 0x000000ffffad7224 */ /* 0x000fe200078e002b */
[----:B------:R1:W-:Y:S01]  /*2370*/  STL.64 [R1+0xbe8], R164 ;  /* 0x000be8a401007387 */ /* 0x0003e20000100a00 */
[----:B--2---:R-:W-:Y:S02]  /*2380*/  IMAD.MOV.U32 R170, RZ, RZ, R46 ;  /* 0x000000ffffaa7224 */ /* 0x004fe400078e002e */
[----:B------:R-:W-:Y:S01]  /*2390*/  IMAD.MOV.U32 R171, RZ, RZ, R45 ;  /* 0x000000ffffab7224 */ /* 0x000fe200078e002d */
[----:B------:R2:W-:Y:S01]  /*23a0*/  STL.64 [R1+0xbe0], R162 ;  /* 0x000be0a201007387 */ /* 0x0005e20000100a00 */
[----:B---3--:R-:W-:-:S02]  /*23b0*/  IMAD.MOV.U32 R168, RZ, RZ, R48 ;  /* 0x000000ffffa87224 */ /* 0x008fc400078e0030 */
[----:B------:R-:W-:Y:S01]  /*23c0*/  IMAD.MOV.U32 R169, RZ, RZ, R47 ;  /* 0x000000ffffa97224 */ /* 0x000fe200078e002f */
[----:B------:R3:W-:Y:S01]  /*23d0*/  STL.64 [R1+0xbd8], R160 ;  /* 0x000bd8a001007387 */ /* 0x0007e20000100a00 */
[----:B0-----:R-:W-:Y:S01]  /*23e0*/  IMAD.MOV.U32 R166, RZ, RZ, R50 ;  /* 0x000000ffffa67224 */ /* 0x001fe200078e0032 */
[----:B------:R-:W-:Y:S02]  /*23f0*/  MOV R167, R49 ;  /* 0x0000003100a77202 */ /* 0x000fe40000000f00 */
[----:B------:R0:W-:Y:S01]  /*2400*/  STL.64 [R1+0xbd0], R158 ;  /* 0x000bd09e01007387 */ /* 0x0001e20000100a00 */
[----:B-1----:R-:W-:Y:S02]  /*2410*/  IMAD.MOV.U32 R164, RZ, RZ, R52 ;  /* 0x000000ffffa47224 */ /* 0x002fe400078e0034 */
[----:B------:R-:W-:Y:S01]  /*2420*/  IMAD.MOV.U32 R165, RZ, RZ, R51 ;  /* 0x000000ffffa57224 */ /* 0x000fe200078e0033 */
[----:B------:R1:W-:Y:S01]  /*2430*/  STL.64 [R1+0xbc8], R156 ;  /* 0x000bc89c01007387 */ /* 0x0003e20000100a00 */
[----:B--2---:R-:W-:-:S02]  /*2440*/  IMAD.MOV.U32 R162, RZ, RZ, R54 ;  /* 0x000000ffffa27224 */ /* 0x004fc400078e0036 */
[----:B------:R-:W-:Y:S01]  /*2450*/  IMAD.MOV.U32 R163, RZ, RZ, R53 ;  /* 0x000000ffffa37224 */ /* 0x000fe200078e0035 */
[----:B------:R2:W-:Y:S01]  /*2460*/  STL.64 [R1+0xbc0], R154 ;  /* 0x000bc09a01007387 */ /* 0x0005e20000100a00 */
[----:B---3--:R-:W-:Y:S02]  /*2470*/  IMAD.MOV.U32 R160, RZ, RZ, R56 ;  /* 0x000000ffffa07224 */ /* 0x008fe400078e0038 */
[----:B------:R-:W-:Y:S01]  /*2480*/  IMAD.MOV.U32 R161, RZ, RZ, R55 ;  /* 0x000000ffffa17224 */ /* 0x000fe200078e0037 */
[----:B------:R3:W-:Y:S01]  /*2490*/  STL.64 [R1+0xbb8], R152 ;  /* 0x000bb89801007387 */ /* 0x0007e20000100a00 */
[----:B0-----:R-:W-:Y:S01]  /*24a0*/  MOV R158, R58 ;  /* 0x0000003a009e7202 */ /* 0x001fe20000000f00 */
[----:B------:R-:W-:Y:S02]  /*24b0*/  IMAD.MOV.U32 R159, RZ, RZ, R57 ;  /* 0x000000ffff9f7224 */ /* 0x000fe400078e0039 */
[----:B------:R0:W-:Y:S01]  /*24c0*/  STL.64 [R1+0xbb0], R150 ;  /* 0x000bb09601007387 */ /* 0x0001e20000100a00 */
[----:B-1----:R-:W-:-:S02]  /*24d0*/  IMAD.MOV.U32 R156, RZ, RZ, R60 ;  /* 0x000000ffff9c7224 */ /* 0x002fc400078e003c */
[----:B------:R-:W-:Y:S01]  /*24e0*/  IMAD.MOV.U32 R157, RZ, RZ, R59 ;  /* 0x000000ffff9d7224 */ /* 0x000fe200078e003b */
[----:B------:R1:W-:Y:S01]  /*24f0*/  STL.64 [R1+0xba8], R148 ;  /* 0x000ba89401007387 */ /* 0x0003e20000100a00 */
[----:B--2---:R-:W-:Y:S02]  /*2500*/  IMAD.MOV.U32 R154, RZ, RZ, R62 ;  /* 0x000000ffff9a7224 */ /* 0x004fe400078e003e */
[----:B------:R-:W-:Y:S01]  /*2510*/  IMAD.MOV.U32 R155, RZ, RZ, R61 ;  /* 0x000000ffff9b7224 */ /* 0x000fe200078e003d */
[----:B------:R2:W-:Y:S01]  /*2520*/  STL.64 [R1+0xba0], R146 ;  /* 0x000ba09201007387 */ /* 0x0005e20000100a00 */
[----:B---3--:R-:W-:Y:S02]  /*2530*/  IMAD.MOV.U32 R152, RZ, RZ, R64 ;  /* 0x000000ffff987224 */ /* 0x008fe400078e0040 */
[----:B------:R-:W-:Y:S01]  /*2540*/  IMAD.MOV.U32 R153, RZ, RZ, R63 ;  /* 0x000000ffff997224 */ /* 0x000fe200078e003f */
[----:B------:R3:W-:Y:S01]  /*2550*/  STL.64 [R1+0xb98], R144 ;  /* 0x000b989001007387 */ /* 0x0007e20000100a00 */
[----:B0-----:R-:W-:-:S02]  /*2560*/  IMAD.MOV.U32 R150, RZ, RZ, R66 ;  /* 0x000000ffff967224 */ /* 0x001fc400078e0042 */
[----:B------:R-:W-:Y:S01]  /*2570*/  IMAD.MOV.U32 R151, RZ, RZ, R65 ;  /* 0x000000ffff977224 */ /* 0x000fe200078e0041 */
[----:B------:R0:W-:Y:S01]  /*2580*/  STL.64 [R1+0xb90], R142 ;  /* 0x000b908e01007387 */ /* 0x0001e20000100a00 */
[----:B-1----:R-:W-:Y:S01]  /*2590*/  IMAD.MOV.U32 R148, RZ, RZ, R68 ;  /* 0x000000ffff947224 */ /* 0x002fe200078e0044 */
[----:B------:R-:W-:Y:S02]  /*25a0*/  MOV R149, R67 ;  /* 0x0000004300957202 */ /* 0x000fe40000000f00 */
        /* <DEDUP_REMOVED lines=10> */
[----:B-1----:R-:W-:Y:S01]  /*2650*/  MOV R140, R76 ;  /* 0x0000004c008c7202 */ /* 0x002fe20000000f00 */
[----:B------:R-:W-:Y:S02]  /*2660*/  IMAD.MOV.U32 R141, RZ, RZ, R75 ;  /* 0x000000ffff8d7224 */ /* 0x000fe400078e004b */
[----:B------:R1:W-:Y:S01]  /*2670*/  STL.64 [R1+0xb68], R132 ;  /* 0x000b688401007387 */ /* 0x0003e20000100a00 */
[----:B--2---:R-:W-:-:S02]  /*2680*/  IMAD.MOV.U32 R138, RZ, RZ, R78 ;  /* 0x000000ffff8a7224 */ /* 0x004fc400078e004e */
[----:B------:R-:W-:Y:S01]  /*2690*/  IMAD.MOV.U32 R139, RZ, RZ, R77 ;  /* 0x000000ffff8b7224 */ /* 0x000fe200078e004d */
[----:B------:R2:W-:Y:S01]  /*26a0*/  STL.64 [R1+0xb60], R130 ;  /* 0x000b608201007387 */ /* 0x0005e20000100a00 */
[----:B---3--:R-:W-:Y:S02]  /*26b0*/  IMAD.MOV.U32 R136, RZ, RZ, R80 ;  /* 0x000000ffff887224 */ /* 0x008fe400078e0050 */
[----:B------:R-:W-:Y:S01]  /*26c0*/  IMAD.MOV.U32 R137, RZ, RZ, R79 ;  /* 0x000000ffff897224 */ /* 0x000fe200078e004f */
[----:B------:R3:W-:Y:S01]  /*26d0*/  STL.64 [R1+0xb58], R128 ;  /* 0x000b588001007387 */ /* 0x0007e20000100a00 */
[----:B0-----:R-:W-:Y:S02]  /*26e0*/  IMAD.MOV.U32 R134, RZ, RZ, R82 ;  /* 0x000000ffff867224 */ /* 0x001fe400078e0052 */
[----:B------:R-:W-:Y:S01]  /*26f0*/  IMAD.MOV.U32 R135, RZ, RZ, R81 ;  /* 0x000000ffff877224 */ /* 0x000fe200078e0051 */
[----:B------:R0:W-:Y:S01]  /*2700*/  STL.64 [R1+0xb50], R126 ;  /* 0x000b507e01007387 */ /* 0x0001e20000100a00 */
[----:B-1----:R-:W-:-:S02]  /*2710*/  IMAD.MOV.U32 R132, RZ, RZ, R84 ;  /* 0x000000ffff847224 */ /* 0x002fc400078e0054 */
[----:B------:R-:W-:Y:S01]  /*2720*/  IMAD.MOV.U32 R133, RZ, RZ, R83 ;  /* 0x000000ffff857224 */ /* 0x000fe200078e0053 */
[----:B------:R1:W-:Y:S01]  /*2730*/  STL.64 [R1+0xb48], R124 ;  /* 0x000b487c01007387 */ /* 0x0003e20000100a00 */
[----:B--2---:R-:W-:Y:S01]  /*2740*/  IMAD.MOV.U32 R130, RZ, RZ, R86 ;  /* 0x000000ffff827224 */ /* 0x004fe200078e0056 */
[----:B------:R-:W-:Y:S02]  /*2750*/  MOV R131, R85 ;  /* 0x0000005500837202 */ /* 0x000fe40000000f00 */
[----:B------:R2:W-:Y:S01]  /*2760*/  STL.64 [R1+0xb40], R122 ;  /* 0x000b407a01007387 */ /* 0x0005e20000100a00 */
[----:B---3--:R-:W-:Y:S02]  /*2770*/  IMAD.MOV.U32 R128, RZ, RZ, R88 ;  /* 0x000000ffff807224 */ /* 0x008fe400078e0058 */
[----:B------:R-:W-:Y:S01]  /*2780*/  IMAD.MOV.U32 R129, RZ, RZ, R87 ;  /* 0x000000ffff817224 */ /* 0x000fe200078e0057 */
[----:B------:R3:W-:Y:S01]  /*2790*/  STL.64 [R1+0xb38], R120 ;  /* 0x000b387801007387 */ /* 0x0007e20000100a00 */
[----:B0-----:R-:W-:-:S02]  /*27a0*/  IMAD.MOV.U32 R126, RZ, RZ, R90 ;  /* 0x000000ffff7e7224 */ /* 0x001fc400078e005a */
[----:B------:R-:W-:Y:S01]  /*27b0*/  IMAD.MOV.U32 R127, RZ, RZ, R89 ;  /* 0x000000ffff7f7224 */ /* 0x000fe200078e0059 */
[----:B------:R-:W-:Y:S01]  /*27c0*/  STL.64 [R1+0xe30], R214 ;  /* 0x000e30d601007387 */ /* 0x000fe20000100a00 */
[----:B-1----:R-:W-:Y:S02]  /*27d0*/  IMAD.MOV.U32 R124, RZ, RZ, R92 ;  /* 0x000000ffff7c7224 */ /* 0x002fe400078e005c */
[----:B------:R-:W-:Y:S01]  /*27e0*/  IMAD.MOV.U32 R125, RZ, RZ, R91 ;  /* 0x000000ffff7d7224 */ /* 0x000fe200078e005b */
[----:B--2---:R-:W-:Y:S01]  /*27f0*/  MOV R122, R94 ;  /* 0x0000005e007a7202 */ /* 0x004fe20000000f00 */
[----:B------:R-:W-:Y:S01]  /*2800*/  IMAD.MOV.U32 R123, RZ, RZ, R93 ;  /* 0x000000ffff7b7224 */ /* 0x000fe200078e005d */
[----:B------:R-:W-:Y:S01]  /*2810*/  STL.64 [R1+0xe28], R212 ;  /* 0x000e28d401007387 */ /* 0x000fe20000100a00 */
[----:B---3--:R-:W-:Y:S02]  /*2820*/  IMAD.MOV.U32 R120, RZ, RZ, R96 ;  /* 0x000000ffff787224 */ /* 0x008fe400078e0060 */
[----:B------:R-:W-:Y:S01]  /*2830*/  IMAD.MOV.U32 R121, RZ, RZ, R95 ;  /* 0x000000ffff797224 */ /* 0x000fe200078e005f */
[----:B------:R-:W-:Y:S01]  /*2840*/  STL.64 [R1+0xe20], R210 ;  /* 0x000e20d201007387 */ /* 0x000fe20000100a00 */
[----:B------:R-:W-:-:S03]  /*2850*/  WARPGROUP.ARRIVE ;  /* 0x00000000000079c5 */ /* 0x000fc60000000000 */
[----:B------:R-:W-:Y:S03]  /*2860*/  STL.64 [R1+0xe18], R208 ;  /* 0x000e18d001007387 */ /* 0x000fe60000100a00 */
[----:B------:R-:W-:Y:S01]  /*2870*/  HGMMA.64x192x16.F32 R24, gdesc[UR12], RZ, !UPT, gsb0 ;  /* 0x02e000000c1879f0 */ /* 0x000fe2000c0008ff */
[----:B------:R-:W-:Y:S01]  /*2880*/  STL.64 [R1+0xe10], R206 ;  /* 0x000e10ce01007387 */ /* 0x000fe20000100a00 */
[----:B------:R-:W-:Y:S01]  /*2890*/  UMOV UR14, UR10 ;  /* 0x0000000a000e7c82 */ /* 0x000fe20008000000 */
[----:B------:R-:W-:Y:S02]  /*28a0*/  UMOV UR15, UR11 ;  /* 0x0000000b000f7c82 */ /* 0x000fe40008000000 */
[----:B------:R-:W-:Y:S04]  /*28b0*/  STL.64 [R1+0xe08], R204 ;  /* 0x000e08cc01007387 */ /* 0x000fe80000100a00 */
        /* <DEDUP_REMOVED lines=41> */
[----:B------:R0:W-:Y:S01]  /*2b50*/  STL.64 [R1+0xcb8], R120 ;  /* 0x000cb87801007387 */ /* 0x0001e20000100a00 */
[----:B------:R-:W-:-:S02]  /*2b60*/  WARPGROUP.DEPBAR.LE gsb0, 0x0 ;  /* 0x00008000000079c5 */ /* 0x000fc40000010000 */
[----:B0-----:R-:W-:-:S06]  /*2b70*/  WARPGROUP.ARRIVE ;  /* 0x00000000000079c5 */ /* 0x001fcc0000000000 */
[----:B------:R-:W-:Y:S03]  /*2b80*/  HGMMA.64x192x16.F32 R120, gdesc[UR12], RZ, !UPT, gsb0 ;  /* 0x02e000000c7879f0 */ /* 0x000fe6000c0008ff */
[----:B------:R-:W-:Y:S02]  /*2b90*/  WARPGROUP.DEPBAR.LE gsb0, 0x0 ;  /* 0x00008000000079c5 */ /* 0x000fe40000010000 */
[----:B------:R-:W-:Y:S01]  /*2ba0*/  STL.64 [R1], R120 ;  /* 0x0000007801007387 */ /* 0x000fe20000100a00 */
[----:B------:R-:W-:Y:S01]  /*2bb0*/  MOV R2, R214 ;  /* 0x000000d600027202 */ /* 0x000fe20000000f00 */
[----:B------:R-:W-:Y:S01]  /*2bc0*/  IMAD.MOV.U32 R0, RZ, RZ, R215 ;  /* 0x000000ffff007224 */ /* 0x000fe200078e00d7 */
[----:B------:R-:W-:Y:S01]  /*2bd0*/  MOV R11, R205 ;  /* 0x000000cd000b7202 */ /* 0x000fe20000000f00 */
[----:B------:R-:W-:Y:S01]  /*2be0*/  STL.64 [R1+0x8], R122 ;  /* 0x0000087a01007387 */ /* 0x000fe20000100a00 */
[----:B------:R-:W-:Y:S01]  /*2bf0*/  IMAD.MOV.U32 R4, RZ, RZ, R212 ;  /* 0x000000ffff047224 */ /* 0x000fe200078e00d4 */
[----:B------:R-:W-:Y:S01]  /*2c00*/  MOV R20, R196 ;  /* 0x000000c400147202 */ /* 0x000fe20000000f00 */
[----:B------:R-:W-:Y:S01]  /*2c10*/  IMAD.MOV.U32 R3, RZ, RZ, R213 ;  /* 0x000000ffff037224 */ /* 0x000fe200078e00d5 */
        /* <DEDUP_REMOVED lines=9> */
[----:B------:R-:W-:-:S02]  /*2cb0*/  IMAD.MOV.U32 R10, RZ, RZ, R206 ;  /* 0x000000ffff0a7224 */ /* 0x000fc400078e00ce */
[----:B------:R-:W-:Y:S01]  /*2cc0*/  IMAD.MOV.U32 R9, RZ, RZ, R207 ;  /* 0x000000ffff097224 */ /* 0x000fe200078e00cf */
[----:B------:R-:W-:Y:S01]  /*2cd0*/  STL.64 [R1+0x28], R130 ;  /* 0x0000288201007387 */ /* 0x000fe20000100a00 */
[----:B------:R-:W-:Y:S02]  /*2ce0*/  IMAD.MOV.U32 R12, RZ, RZ, R204 ;  /* 0x000000ffff0c7224 */ /* 0x000fe400078e00cc */
[----:B------:R-:W-:Y:S01]  /*2cf0*/  IMAD.MOV.U32 R14, RZ, RZ, R202 ;  /* 0x000000ffff0e7224 */ /* 0x000fe200078e00ca */
[----:B------:R-:W-:Y:S01]  /*2d00*/  STL.64 [R1+0x30], R132 ;  /* 0x0000308401007387 */ /* 0x000fe20000100a00 */
[----:B------:R-:W-:Y:S02]  /*2d10*/  IMAD.MOV.U32 R13, RZ, RZ, R203 ;  /* 0x000000ffff0d7224 */ /* 0x000fe400078e00cb */
        /* <DEDUP_REMOVED lines=38> */
[----:B------:R-:W-:-:S03]  /*2f80*/  IMAD.MOV.U32 R235, RZ, RZ, R173 ;  /* 0x000000ffffeb7224 */ /* 0x000fc600078e00ad */
[----:B------:R-:W-:Y:S04]  /*2f90*/  STL.64 [R1+0xa0], R160 ;  /* 0x0000a0a001007387 */ /* 0x000fe80000100a00 */
[----:B------:R-:W-:Y:S04]  /*2fa0*/  STL.64 [R1+0xa8], R162 ;  /* 0x0000a8a201007387 */ /* 0x000fe80000100a00 */
[----:B------:R-:W-:Y:S04]  /*2fb0*/  STL.64 [R1+0xb0], R164 ;  /* 0x0000b0a401007387 */ /* 0x000fe80000100a00 */
[----:B------:R-:W-:Y:S04]  /*2fc0*/  STL.64 [R1+0xb8], R166 ;  /* 0x0000b8a601007387 */ /* 0x000fe80000100a00 */
[----:B------:R-:W-:Y:S04]  /*2fd0*/  STL.64 [R1+0xc0], R168 ;  /* 0x0000c0a801007387 */ /* 0x000fe80000100a00 */
[----:B------:R-:W-:Y:S04]  /*2fe0*/  STL.64 [R1+0xc8], R170 ;  /* 0x0000c8aa01007387 */ /* 0x000fe80000100a00 */
[----:B------:R0:W-:Y:S04]  /*2ff0*/  STL [R1+0xd0], R172 ;  /* 0x0000d0ac01007387 */ /* 0x0001e80000100800 */
[----:B------:R-:W2:Y:S04]  /*3000*/  LDL.LU.64 R214, [R1+0xe30] ;  /* 0x000e300001d67983 */ /* 0x000ea80000300a00 */
        /* <DEDUP_REMOVED lines=20> */
[----:B0-----:R-:W2:Y:S04]  /*3150*/  LDL.LU.64 R172, [R1+0xd88] ;  /* 0x000d880001ac7983 */ /* 0x001ea80000300a00 */
        /* <DEDUP_REMOVED lines=25> */
[----:B------:R-:W2:Y:S01]  /*32f0*/  LDL.LU.64 R120, [R1+0xcb8] ;  /* 0x000cb80001787983 */ /* 0x000ea20000300a00 */
[----:B------:R-:W-:-:S02]  /*3300*/  UIADD3 UR8, UR6, 0x2, URZ ;  /* 0x0000000206087890 */ /* 0x000fc4000fffe03f */
[----:B------:R-:W-:Y:S01]  /*3310*/  UIADD3 UR10, UR7, 0x2, URZ ;  /* 0x00000002070a7890 */ /* 0x000fe2000fffe03f */
[----:B------:R-:W-:Y:S01]  /*3320*/  UMOV UR9, 0x40000040 ;  /* 0x4000004000097882 */ /* 0x000fe20000000000 */
[----:B------:R-:W-:Y:S01]  /*3330*/  UMOV UR11, 0x40000040 ;  /* 0x40000040000b7882 */ /* 0x000fe20000000000 */
[----:B--2---:R-:W-:-:S06]  /*3340*/  WARPGROUP.ARRIVE ;  /* 0x00000000000079c5 */ /* 0x004fcc0000000000 */
[----:B------:R-:W-:Y:S03]  /*3350*/  HGMMA.64x192x16.F32 R120, gdesc[UR8], R120, gsb0 ;  /* 0x02e00000087879f0 */ /* 0x000fe60008000878 */
[----:B------:R-:W-:Y:S02]  /*3360*/  WARPGROUP.DEPBAR.LE gsb0, 0x0 ;  /* 0x00008000000079c5 */ /* 0x000fe40000010000 */
        /* <DEDUP_REMOVED lines=47> */
[----:B------:R0:W-:Y:S04]  /*3660*/  STL.64 [R1+0x2f8], R214 ;  /* 0x0002f8d601007387 */ /* 0x0001e80000100a00 */
        /* <DEDUP_REMOVED lines=48> */
[----:B------:R-:W-:Y:S01]  /*3970*/  UIADD3 UR14, UR7, 0x602, URZ ;  /* 0x00000602070e7890 */ /* 0x000fe2000fffe03f */
[----:B------:R-:W-:Y:S01]  /*3980*/  UMOV UR12, UR8 ;  /* 0x00000008000c7c82 */ /* 0x000fe20008000000 */
[----:B------:R-:W-:Y:S01]  /*3990*/  UMOV UR13, UR9 ;  /* 0x00000009000d7c82 */ /* 0x000fe20008000000 */
        /* <DEDUP_REMOVED lines=53> */
[----:B------:R-:W3:Y:S04]  /*3cf0*/  LDL.LU.64 R122, [R1+0x188] ;  /* 0x00018800017a7983 */ /* 0x000ee80000300a00 */
[----:B------:R-:W4:Y:S04]  /*3d00*/  LDL.LU.64 R124, [R1+0x190] ;  /* 0x00019000017c7983 */ /* 0x000f280000300a00 */
[----:B------:R-:W2:Y:S04]  /*3d10*/  LDL.LU.64 R126, [R1+0x198] ;  /* 0x00019800017e7983 */ /* 0x000ea80000300a00 */
        /* <DEDUP_REMOVED lines=43> */
[----:B------:R-:W4:Y:S01]  /*3fd0*/  LDL.LU.64 R214, [R1+0x2f8] ;  /* 0x0002f80001d67983 */ /* 0x000f220000300a00 */
[----:B------:R-:W-:Y:S01]  /*3fe0*/  UIADD3 UR12, UR6, 0x402, URZ ;  /* 0x00000402060c7890 */ /* 0x000fe2000fffe03f */
[----:B------:R-:W-:Y:S01]  /*3ff0*/  WARPGROUP.ARRIVE ;  /* 0x00000000000079c5 */ /* 0x000fe20000000000 */
[----:B------:R-:W-:-:S07]  /*4000*/  UMOV UR13, 0x40000040 ;  /* 0x40000040000d7882 */ /* 0x000fce0000000000 */
[----:B------:R-:W-:Y:S01]  /*4010*/  HGMMA.64x192x16.F32 R24, gdesc[UR12], R24, gsb0 ;  /* 0x02e000000c1879f0 */ /* 0x000fe20008000818 */
[----:B----4-:R-:W-:Y:S04]  /*4020*/  STL.64 [R1+0xb30], R214 ;  /* 0x000b30d601007387 */ /* 0x010fe80000100a00 */
[----:B---3--:R-:W-:Y:S04]  /*4030*/  STL.64 [R1+0xb28], R212 ;  /* 0x000b28d401007387 */ /* 0x008fe80000100a00 */
[----:B--2---:R-:W-:Y:S04]  /*4040*/  STL.64 [R1+0xb20], R210 ;  /* 0x000b20d201007387 */ /* 0x004fe80000100a00 */
        /* <DEDUP_REMOVED lines=35> */
[----:B0-----:R-:W2:Y:S04]  /*4280*/  LDL.LU R140, [R1] ;  /* 0x00000000018c7983 */ /* 0x001ea80000300800 */
[----:B------:R-:W2:Y:S04]  /*4290*/  LDL.LU R141, [R1+0x4] ;  /* 0x00000400018d7983 */ /* 0x000ea80000300800 */
        /* <DEDUP_REMOVED lines=50> */
[----:B------:R-:W2:Y:S01]  /*45c0*/  LDL.LU R192, [R1+0xd0] ;  /* 0x0000d00001c07983 */ /* 0x000ea20000300800 */
[----:B------:R-:W-:Y:S01]  /*45d0*/  IMAD.MOV.U32 R193, RZ, RZ, R235 ;  /* 0x000000ffffc17224 */ /* 0x000fe200078e00eb */
[----:B------:R-:W-:Y:S01]  /*45e0*/  MOV R200, R228 ;  /* 0x000000e400c87202 */ /* 0x000fe20000000f00 */
[----:B------:R-:W-:Y:S01]  /*45f0*/  IMAD.MOV.U32 R194, RZ, RZ, R234 ;  /* 0x000000ffffc27224 */ /* 0x000fe200078e00ea */
[----:B------:R-:W-:Y:S01]  /*4600*/  MOV R209, R219 ;  /* 0x000000db00d17202 */ /* 0x000fe20000000f00 */
[----:B------:R-:W-:Y:S01]  /*4610*/  IMAD.MOV.U32 R195, RZ, RZ, R233 ;  /* 0x000000ffffc37224 */ /* 0x000fe200078e00e9 */
[----:B------:R-:W-:-:S02]  /*4620*/  WARPGROUP.DEPBAR.LE gsb0, 0x0 ;  /* 0x00008000000079c5 */ /* 0x000fc40000010000 */
[----:B------:R-:W-:Y:S01]  /*4630*/  IMAD.MOV.U32 R196, RZ, RZ, R232 ;  /* 0x000000ffffc47224 */ /* 0x000fe200078e00e8 */
[----:B------:R-:W-:Y:S01]  /*4640*/  UMOV UR8, UR12 ;  /* 0x0000000c00087c82 */ /* 0x000fe20008000000 */
[----:B------:R-:W-:Y:S01]  /*4650*/  IMAD.MOV.U32 R197, RZ, RZ, R231 ;  /* 0x000000ffffc57224 */ /* 0x000fe200078e00e7 */
[----:B------:R-:W-:Y:S01]  /*4660*/  UMOV UR9, UR13 ;  /* 0x0000000d00097c82 */ /* 0x000fe20008000000 */
[----:B------:R-:W-:Y:S01]  /*4670*/  IMAD.MOV.U32 R198, RZ, RZ, R230 ;  /* 0x000000ffffc67224 */ /* 0x000fe200078e00e6 */
[----:B------:R-:W-:Y:S01]  /*4680*/  STL.64 [R1+0xa00], R138 ;  /* 0x000a008a01007387 */ /* 0x000fe20000100a00 */
[----:B------:R-:W-:Y:S02]  /*4690*/  IMAD.MOV.U32 R199, RZ, RZ, R229 ;  /* 0x000000ffffc77224 */ /* 0x000fe400078e00e5 */
        /* <DEDUP_REMOVED lines=31> */
[----:B------:R-:W-:Y:S01]  /*4890*/  STL [R1+0x830], R67 ;  /* 0x0008304301007387 */ /* 0x000fe20000100800 */
[----:B------:R-:W-:Y:S02]  /*48a0*/  IMAD.MOV.U32 R223, RZ, RZ, R13 ;  /* 0x000000ffffdf7224 */ /* 0x000fe400078e000d */
[----:B------:R-:W-:Y:S01]  /*48b0*/  IMAD.MOV.U32 R224, RZ, RZ, R12 ;  /* 0x000000ffffe07224 */ /* 0x000fe200078e000c */
[----:B------:R-:W-:Y:S01]  /*48c0*/  STL [R1+0x82c], R68 ;  /* 0x00082c4401007387 */ /* 0x000fe20000100800 */
[----:B------:R-:W-:-:S02]  /*48d0*/  IMAD.MOV.U32 R225, RZ, RZ, R11 ;  /* 0x000000ffffe17224 */ /* 0x000fc400078e000b */
[----:B------:R-:W-:Y:S01]  /*48e0*/  IMAD.MOV.U32 R226, RZ, RZ, R10 ;  /* 0x000000ffffe27224 */ /* 0x000fe200078e000a */
[----:B------:R-:W-:Y:S01]  /*48f0*/  STL [R1+0x828], R69 ;  /* 0x0008284501007387 */ /* 0x000fe20000100800 */
        /* <DEDUP_REMOVED lines=11> */
[----:B------:R-:W-:Y:S04]  /*49b0*/  STL [R1+0x818], R73 ;  /* 0x0008184901007387 */ /* 0x000fe80000100800 */
        /* <DEDUP_REMOVED lines=45> */
[----:B------:R-:W-:Y:S01]  /*4c90*/  STL [R1+0x760], R119 ;  /* 0x0007607701007387 */ /* 0x000fe20000100800 */
[----:B--2---:R-:W-:-:S06]  /*4ca0*/  WARPGROUP.ARRIVE ;  /* 0x00000000000079c5 */ /* 0x004fcc0000000000 */
[----:B------:R-:W-:Y:S03]  /*4cb0*/  HGMMA.64x192x16.F32 R140, gdesc[UR8], R140, gsb0 ;  /* 0x02e00000088c79f0 */ /* 0x000fe6000800088c */
[----:B------:R-:W-:Y:S02]  /*4cc0*/  WARPGROUP.DEPBAR.LE gsb0, 0x0 ;  /* 0x00008000000079c5 */ /* 0x000fe40000010000 */
[----:B------:R-:W-:Y:S04]  /*4cd0*/  STL.64 [R1], R140 ;  /* 0x0000008c01007387 */ /* 0x000fe80000100a00 */
        /* <DEDUP_REMOVED lines=37> */
[----:B------:R-:W-:Y:S04]  /*4f30*/  STL.64 [R1+0x130], R216 ;  /* 0x000130d801007387 */ /* 0x000fe80000100a00 */
[----:B------:R-:W-:Y:S04]  /*4f40*/  STL.64 [R1+0x138], R218 ;  /* 0x000138da01007387 */ /* 0x000fe80000100a00 */
[----:B------:R1:W-:Y:S04]  /*4f50*/  STL.64 [R1+0x140], R220 ;  /* 0x000140dc01007387 */ /* 0x0003e80000100a00 */
[----:B------:R-:W-:Y:S04]  /*4f60*/  STL.64 [R1+0x148], R222 ;  /* 0x000148de01007387 */ /* 0x000fe80000100a00 */
[----:B------:R-:W-:Y:S04]  /*4f70*/  STL.64 [R1+0x150], R224 ;  /* 0x000150e001007387 */ /* 0x000fe80000100a00 */
[----:B------:R-:W-:Y:S04]  /*4f80*/  STL.64 [R1+0x158], R226 ;  /* 0x000158e201007387 */ /* 0x000fe80000100a00 */
[----:B------:R2:W-:Y:S04]  /*4f90*/  STL.64 [R1+0x160], R228 ;  /* 0x000160e401007387 */ /* 0x0005e80000100a00 */
[----:B------:R3:W-:Y:S04]  /*4fa0*/  STL.64 [R1+0x168], R230 ;  /* 0x000168e601007387 */ /* 0x0007e80000100a00 */
[----:B------:R4:W-:Y:S04]  /*4fb0*/  STL.64 [R1+0x170], R232 ;  /* 0x000170e801007387 */ /* 0x0009e80000100a00 */
        /* <DEDUP_REMOVED lines=56> */
[----:B------:R-:W-:Y:S01]  /*5340*/  IMAD.MOV.U32 R2, RZ, RZ, R214 ;  /* 0x000000ffff027224 */ /* 0x000fe200078e00d6 */
[----:B------:R-:W-:Y:S01]  /*5350*/  MOV R4, R212 ;  /* 0x000000d400047202 */ /* 0x000fe20000000f00 */
[----:B------:R-:W-:Y:S01]  /*5360*/  IMAD.MOV.U32 R0, RZ, RZ, R215 ;  /* 0x000000ffff007224 */ /* 0x000fe200078e00d7 */
[----:B------:R-:W-:Y:S01]  /*5370*/  MOV R12, R204 ;  /* 0x000000cc000c7202 */ /* 0x000fe20000000f00 */
[----:B------:R-:W-:Y:S01]  /*5380*/  IMAD.MOV.U32 R3, RZ, RZ, R213 ;  /* 0x000000ffff037224 */ /* 0x000fe200078e00d5 */
[----:B------:R-:W2:Y:S01]  /*5390*/  LDL.LU.64 R214, [R1+0x9b0] ;  /* 0x0009b00001d67983 */ /* 0x000ea20000300a00 */
[----:B------:R-:W-:Y:S01]  /*53a0*/  IMAD.MOV.U32 R6, RZ, RZ, R210 ;  /* 0x000000ffff067224 */ /* 0x000fe200078e00d2 */
[----:B------:R-:W-:Y:S01]  /*53b0*/  MOV R20, R196 ;  /* 0x000000c400147202 */ /* 0x000fe20000000f00 */
[----:B------:R-:W-:Y:S01]  /*53c0*/  IMAD.MOV.U32 R5, RZ, RZ, R211 ;  /* 0x000000ffff057224 */ /* 0x000fe200078e00d3 */
[----:B------:R-:W2:Y:S01]  /*53d0*/  LDL.LU.64 R212, [R1+0x9a8] ;  /* 0x0009a80001d47983 */ /* 0x000ea20000300a00 */
[----:B------:R-:W-:Y:S01]  /*53e0*/  IMAD.MOV.U32 R8, RZ, RZ, R208 ;  /* 0x000000ffff087224 */ /* 0x000fe200078e00d0 */
[----:B-1----:R-:W-:Y:S01]  /*53f0*/  MOV R220, R188 ;  /* 0x000000bc00dc7202 */ /* 0x002fe20000000f00 */
[----:B------:R-:W-:Y:S01]  /*5400*/  IMAD.MOV.U32 R7, RZ, RZ, R209 ;  /* 0x000000ffff077224 */ /* 0x000fe200078e00d1 */
[----:B------:R-:W2:Y:S01]  /*5410*/  LDL.LU.64 R210, [R1+0x9a0] ;  /* 0x0009a00001d27983 */ /* 0x000ea20000300a00 */
        /* <DEDUP_REMOVED lines=32> */
[----:B------:R-:W-:-:S02]  /*5620*/  IMAD.MOV.U32 R219, RZ, RZ, R189 ;  /* 0x000000ffffdb7224 */ /* 0x000fc400078e00bd */
[----:B------:R-:W-:Y:S01]  /*5630*/  IMAD.MOV.U32 R222, RZ, RZ, R186 ;  /* 0x000000ffffde7224 */ /* 0x000fe200078e00ba */
[----:B------:R-:W2:Y:S01]  /*5640*/  LDL.LU.64 R192, [R1+0x958] ;  /* 0x0009580001c07983 */ /* 0x000ea20000300a00 */
[----:B------:R-:W-:Y:S02]  /*5650*/  IMAD.MOV.U32 R221, RZ, RZ, R187 ;  /* 0x000000ffffdd7224 */ /* 0x000fe400078e00bb */
[----:B------:R-:W-:Y:S01]  /*5660*/  IMAD.MOV.U32 R224, RZ, RZ, R184 ;  /* 0x000000ffffe07224 */ /* 0x000fe200078e00b8 */
[----:B------:R-:W2:Y:S01]  /*5670*/  LDL.LU.64 R190, [R1+0x950] ;  /* 0x0009500001be7983 */ /* 0x000ea20000300a00 */
[----:B------:R-:W-:Y:S02]  /*5680*/  IMAD.MOV.U32 R223, RZ, RZ, R185 ;  /* 0x000000ffffdf7224 */ /* 0x000fe400078e00b9 */
[----:B------:R-:W-:Y:S01]  /*5690*/  IMAD.MOV.U32 R226, RZ, RZ, R182 ;  /* 0x000000ffffe27224 */ /* 0x000fe200078e00b6 */
[----:B------:R-:W2:Y:S01]  /*56a0*/  LDL.LU.64 R188, [R1+0x948] ;  /* 0x0009480001bc7983 */ /* 0x000ea20000300a00 */
[----:B------:R-:W-:-:S02]  /*56b0*/  IMAD.MOV.U32 R225, RZ, RZ, R183 ;  /* 0x000000ffffe17224 */ /* 0x000fc400078e00b7 */
[----:B------:R-:W-:Y:S01]  /*56c0*/  IMAD.MOV.U32 R227, RZ, RZ, R181 ;  /* 0x000000ffffe37224 */ /* 0x000fe200078e00b5 */
[----:B------:R-:W2:Y:S01]  /*56d0*/  LDL.LU.64 R186, [R1+0x940] ;  /* 0x0009400001ba7983 */ /* 0x000ea20000300a00 */
[----:B---3--:R-:W-:Y:S02]  /*56e0*/  IMAD.MOV.U32 R230, RZ, RZ, R178 ;  /* 0x000000ffffe67224 */ /* 0x008fe400078e00b2 */
[----:B------:R-:W-:Y:S01]  /*56f0*/  IMAD.MOV.U32 R229, RZ, RZ, R179 ;  /* 0x000000ffffe57224 */ /* 0x000fe200078e00b3 */
[----:B------:R-:W2:Y:S01]  /*5700*/  LDL.LU.64 R184, [R1+0x938] ;  /* 0x0009380001b87983 */ /* 0x000ea20000300a00 */
[----:B----4-:R-:W-:Y:S02]  /*5710*/  IMAD.MOV.U32 R232, RZ, RZ, R176 ;  /* 0x000000ffffe87224 */ /* 0x010fe400078e00b0 */
        /* <DEDUP_REMOVED lines=74> */
[----:B------:R-:W-:-:S03]  /*5bc0*/  IMAD.MOV.U32 R68, RZ, RZ, R121 ;  /* 0x000000ffff447224 */ /* 0x000fc600078e0079 */
        /* <DEDUP_REMOVED lines=59> */
[----:B------:R1:W-:Y:S04]  /*5f80*/  STL.64 [R1+0x470], R124 ;  /* 0x0004707c01007387 */ /* 0x0003e80000100a00 */
[----:B------:R2:W-:Y:S04]  /*5f90*/  STL.64 [R1+0x468], R122 ;  /* 0x0004687a01007387 */ /* 0x0005e80000100a00 */
[----:B------:R3:W-:Y:S01]  /*5fa0*/  STL.64 [R1+0x460], R120 ;  /* 0x0004607801007387 */ /* 0x0007e20000100a00 */
[----:B0-----:R-:W-:Y:S01]  /*5fb0*/  IMAD.MOV.U32 R126, RZ, RZ, R73 ;  /* 0x000000ffff7e7224 */ /* 0x001fe200078e0049 */
[----:B-1----:R-:W-:Y:S01]  /*5fc0*/  MOV R124, R71 ;  /* 0x00000047007c7202 */ /* 0x002fe20000000f00 */
[----:B------:R-:W-:-:S02]  /*5fd0*/  IMAD.MOV.U32 R125, RZ, RZ, R72 ;  /* 0x000000ffff7d7224 */ /* 0x000fc400078e0048 */
[----:B--2---:R-:W-:Y:S02]  /*5fe0*/  IMAD.MOV.U32 R122, RZ, RZ, R69 ;  /* 0x000000ffff7a7224 */ /* 0x004fe400078e0045 */
[----:B---3--:R-:W-:Y:S02]  /*5ff0*/  IMAD.MOV.U32 R120, RZ, RZ, R67 ;  /* 0x000000ffff787224 */ /* 0x008fe400078e0043 */
[----:B------:R-:W2:Y:S01]  /*6000*/  LDL.LU R67, [R1+0x830] ;  /* 0x0008300001437983 */ /* 0x000ea20000300800 */
[----:B------:R-:W-:Y:S02]  /*6010*/  IMAD.MOV.U32 R121, RZ, RZ, R68 ;  /* 0x000000ffff797224 */ /* 0x000fe400078e0044 */
[----:B------:R-:W-:Y:S01]  /*6020*/  IMAD.MOV.U32 R123, RZ, RZ, R70 ;  /* 0x000000ffff7b7224 */ /* 0x000fe200078e0046 */
[----:B------:R-:W2:Y:S04]  /*6030*/  LDL.LU R68, [R1+0x82c] ;  /* 0x00082c0001447983 */ /* 0x000ea80000300800 */
[----:B------:R-:W2:Y:S01]  /*6040*/  LDL.LU R69, [R1+0x828] ;  /* 0x0008280001457983 */ /* 0x000ea20000300800 */
[----:B------:R-:W-:-:S03]  /*6050*/  IMAD.MOV.U32 R127, RZ, RZ, R74 ;  /* 0x000000ffff7f7224 */ /* 0x000fc600078e004a */
        /* <DEDUP_REMOVED lines=9> */
[----:B------:R-:W-:-:S03]  /*60f0*/  MOV R132, R79 ;  /* 0x0000004f00847202 */ /* 0x000fc60000000f00 */
        /* <DEDUP_REMOVED lines=80> */
[----:B------:R-:W2:Y:S04]  /*6600*/  LDL.LU R115, [R1+0x770] ;  /* 0x0007700001737983 */ /* 0x000ea80000300800 */
[----:B------:R-:W2:Y:S04]  /*6610*/  LDL.LU R116, [R1+0x76c] ;  /* 0x00076c0001747983 */ /* 0x000ea80000300800 */
[----:B------:R-:W2:Y:S04]  /*6620*/  LDL.LU R117, [R1+0x768] ;  /* 0x0007680001757983 */ /* 0x000ea80000300800 */
[----:B------:R-:W2:Y:S04]  /*6630*/  LDL.LU R118, [R1+0x764] ;  /* 0x0007640001767983 */ /* 0x000ea80000300800 */
[----:B------:R-:W2:Y:S01]  /*6640*/  LDL.LU R119, [R1+0x760] ;  /* 0x0007600001777983 */ /* 0x000ea20000300800 */
[----:B------:R-:W-:Y:S01]  /*6650*/  IMAD.MOV.U32 R214, RZ, RZ, R2 ;  /* 0x000000ffffd67224 */ /* 0x000fe200078e0002 */
[----:B------:R-:W-:Y:S01]  /*6660*/  MOV R212, R4 ;  /* 0x0000000400d47202 */ /* 0x000fe20000000f00 */
[----:B------:R-:W-:-:S02]  /*6670*/  IMAD.MOV.U32 R215, RZ, RZ, R0 ;  /* 0x000000ffffd77224 */ /* 0x000fc400078e0000 */
[----:B------:R-:W-:Y:S02]  /*6680*/  IMAD.MOV.U32 R213, RZ, RZ, R3 ;  /* 0x000000ffffd57224 */ /* 0x000fe400078e0003 */
[----:B------:R-:W-:Y:S02]  /*6690*/  IMAD.MOV.U32 R210, RZ, RZ, R6 ;  /* 0x000000ffffd27224 */ /* 0x000fe400078e0006 */
[----:B------:R-:W-:Y:S02]  /*66a0*/  IMAD.MOV.U32 R211, RZ, RZ, R5 ;  /* 0x000000ffffd37224 */ /* 0x000fe400078e0005 */
        /* <DEDUP_REMOVED lines=85> */
[----:B0-----:R-:W3:Y:S04]  /*6c00*/  LDL.LU.64 R120, [R1] ;  /* 0x0000000001787983 */ /* 0x001ee80000300a00 */
[----:B------:R-:W3:Y:S04]  /*6c10*/  LDL.LU.64 R122, [R1+0x8] ;  /* 0x00000800017a7983 */ /* 0x000ee80000300a00 */
        /* <DEDUP_REMOVED lines=45> */
[----:B------:R-:W3:Y:S01]  /*6ef0*/  LDL.LU.64 R214, [R1+0x178] ;  /* 0x0001780001d67983 */ /* 0x000ee20000300a00 */
[----:B------:R-:W-:Y:S01]  /*6f00*/  UIADD3 UR12, UR6, 0x404, URZ ;  /* 0x00000404060c7890 */ /* 0x000fe2000fffe03f */
[----:B--2---:R-:W-:Y:S01]  /*6f10*/  WARPGROUP.ARRIVE ;  /* 0x00000000000079c5 */ /* 0x004fe20000000000 */
[----:B------:R-:W-:-:S07]  /*6f20*/  UMOV UR13, 0x40000040 ;  /* 0x40000040000d7882 */ /* 0x000fce0000000000 */
[----:B------:R-:W-:Y:S01]  /*6f30*/  HGMMA.64x192x16.F32 R24, gdesc[UR12], R24, gsb0 ;  /* 0x02e000000c1879f0 */ /* 0x000fe20008000818 */
[----:B------:R-:W-:Y:S01]  /*6f40*/  UMOV UR8, UR12 ;  /* 0x0000000c00087c82 */ /* 0x000fe20008000000 */
[----:B------:R-:W-:Y:S01]  /*6f50*/  UMOV UR9, UR13 ;  /* 0x0000000d00097c82 */ /* 0x000fe20008000000 */
[----:B------:R-:W-:Y:S02]  /*6f60*/  WARPGROUP.DEPBAR.LE gsb0, 0x0 ;  /* 0x00008000000079c5 */ /* 0x000fe40000010000 */
[----:B---3--:R-:W-:-:S15]  /*6f70*/  WARPGROUP.ARRIVE ;  /* 0x00000000000079c5 */ /* 0x008fde0000000000 */
        /* <DEDUP_REMOVED lines=24> */
[----:B------:R-:W-:Y:S01]  /*7100*/  STL.64 [R1+0xb0], R164 ;  /* 0x0000b0a401007387 */ /* 0x000fe20000100a00 */
[----:B------:R-:W-:-:S03]  /*7110*/  IMAD.MOV.U32 R5, RZ, RZ, R214 ;  /* 0x000000ffff057224 */ /* 0x000fc600078e00d6 */
[----:B------:R-:W-:Y:S01]  /*7120*/  STL.64 [R1+0xb8], R166 ;  /* 0x0000b8a601007387 */ /* 0x000fe20000100a00 */
[----:B------:R-:W-:-:S03]  /*7130*/  IMAD.MOV.U32 R4, RZ, RZ, R215 ;  /* 0x000000ffff047224 */ /* 0x000fc600078e00d7 */
[----:B------:R-:W-:Y:S01]  /*7140*/  STL.64 [R1+0xc0], R168 ;  /* 0x0000c0a801007387 */ /* 0x000fe20000100a00 */
[----:B------:R-:W-:-:S03]  /*7150*/  IMAD.MOV.U32 R7, RZ, RZ, R212 ;  /* 0x000000ffff077224 */ /* 0x000fc600078e00d4 */
[----:B------:R-:W-:Y:S01]  /*7160*/  STL.64 [R1+0xc8], R170 ;  /* 0x0000c8aa01007387 */ /* 0x000fe20000100a00 */
[----:B------:R-:W-:-:S03]  /*7170*/  IMAD.MOV.U32 R6, RZ, RZ, R213 ;  /* 0x000000ffff067224 */ /* 0x000fc600078e00d5 */
[----:B------:R0:W-:Y:S01]  /*7180*/  STL [R1+0xd0], R172 ;  /* 0x0000d0ac01007387 */ /* 0x0001e20000100800 */
[----:B------:R-:W-:Y:S01]  /*7190*/  IMAD.MOV.U32 R9, RZ, RZ, R210 ;  /* 0x000000ffff097224 */ /* 0x000fe200078e00d2 */
[----:B------:R-:W-:Y:S01]  /*71a0*/  MOV R10, R209 ;  /* 0x000000d1000a7202 */ /* 0x000fe20000000f00 */
[----:B------:R-:W-:Y:S01]  /*71b0*/  IMAD.MOV.U32 R8, RZ, RZ, R211 ;  /* 0x000000ffff087224 */ /* 0x000fe200078e00d3 */
[----:B------:R-:W2:Y:S01]  /*71c0*/  LDL.LU.64 R214, [R1+0x758] ;  /* 0x0007580001d67983 */ /* 0x000ea20000300a00 */
[----:B------:R-:W-:-:S03]  /*71d0*/  IMAD.MOV.U32 R11, RZ, RZ, R208 ;  /* 0x000000ffff0b7224 */ /* 0x000fc600078e00d0 */
[----:B------:R-:W2:Y:S01]  /*71e0*/  LDL.LU.64 R212, [R1+0x750] ;  /* 0x0007500001d47983 */ /* 0x000ea20000300a00 */
[----:B------:R-:W-:Y:S02]  /*71f0*/  IMAD.MOV.U32 R13, RZ, RZ, R206 ;  /* 0x000000ffff0d7224 */ /* 0x000fe400078e00ce */
[----:B------:R-:W-:Y:S01]  /*7200*/  IMAD.MOV.U32 R12, RZ, RZ, R207 ;  /* 0x000000ffff0c7224 */ /* 0x000fe200078e00cf */
[----:B------:R-:W2:Y:S01]  /*7210*/  LDL.LU.64 R210, [R1+0x748] ;  /* 0x0007480001d27983 */ /* 0x000ea20000300a00 */
[----:B------:R-:W-:Y:S02]  /*7220*/  IMAD.MOV.U32 R15, RZ, RZ, R204 ;  /* 0x000000ffff0f7224 */ /* 0x000fe400078e00cc */
[----:B------:R-:W-:Y:S01]  /*7230*/  IMAD.MOV.U32 R14, RZ, RZ, R205 ;  /* 0x000000ffff0e7224 */ /* 0x000fe200078e00cd */
[----:B------:R-:W2:Y:S01]  /*7240*/  LDL.LU.64 R208, [R1+0x740] ;  /* 0x0007400001d07983 */ /* 0x000ea20000300a00 */
        /* <DEDUP_REMOVED lines=45> */
[----:B------:R-:W-:-:S03]  /*7520*/  IMAD.MOV.U32 R0, RZ, RZ, R173 ;  /* 0x000000ffff007224 */ /* 0x000fc600078e00ad */
        /* <DEDUP_REMOVED lines=230> */
[----:B------:R-:W-:Y:S01]  /*8390*/  UIADD3 UR12, UR6, 0x406, URZ ;  /* 0x00000406060c7890 */ /* 0x000fe2000fffe03f */
[----:B------:R-:W-:Y:S01]  /*83a0*/  WARPGROUP.ARRIVE ;  /* 0x00000000000079c5 */ /* 0x000fe20000000000 */
[----:B------:R-:W-:-:S07]  /*83b0*/  UMOV UR13, 0x40000040 ;  /* 0x40000040000d7882 */ /* 0x000fce0000000000 */
[----:B------:R-:W-:Y:S01]  /*83c0*/  HGMMA.64x192x16.F32 R24, gdesc[UR12], R24, gsb0 ;  /* 0x02e000000c1879f0 */ /* 0x000fe20008000818 */
[----:B------:R-:W-:Y:S01]  /*83d0*/  IMAD.MOV.U32 R200, RZ, RZ, R235 ;  /* 0x000000ffffc87224 */ /* 0x000fe200078e00eb */
[----:B------:R-:W-:Y:S01]  /*83e0*/  MOV R202, R233 ;  /* 0x000000e900ca7202 */ /* 0x000fe20000000f00 */
[----:B------:R-:W-:Y:S01]  /*83f0*/  IMAD.MOV.U32 R201, RZ, RZ, R234 ;  /* 0x000000ffffc97224 */ /* 0x000fe200078e00ea */
[----:B------:R-:W-:Y:S01]  /*8400*/  MOV R210, R225 ;  /* 0x000000e100d27202 */ /* 0x000fe20000000f00 */
[----:B------:R-:W-:Y:S01]  /*8410*/  IMAD.MOV.U32 R203, RZ, RZ, R232 ;  /* 0x000000ffffcb7224 */ /* 0x000fe200078e00e8 */
[----:B------:R-:W-:Y:S01]  /*8420*/  MOV R194, R23 ;  /* 0x0000001700c27202 */ /* 0x000fe20000000f00 */
[----:B------:R-:W-:Y:S02]  /*8430*/  IMAD.MOV.U32 R204, RZ, RZ, R231 ;  /* 0x000000ffffcc7224 */ /* 0x000fe400078e00e7 */
        /* <DEDUP_REMOVED lines=17> */
[----:B------:R-:W-:Y:S01]  /*8550*/  IMAD.MOV.U32 R199, RZ, RZ, R2 ;  /* 0x000000ffffc77224 */ /* 0x000fe200078e0002 */
[----:B------:R-:W-:Y:S01]  /*8560*/  UMOV UR8, UR12 ;  /* 0x0000000c00087c82 */ /* 0x000fe20008000000 */
[----:B------:R-:W-:Y:S01]  /*8570*/  IMAD.MOV.U32 R220, RZ, RZ, R21 ;  /* 0x000000ffffdc7224 */ /* 0x000fe200078e0015 */
[----:B------:R-:W-:Y:S01]  /*8580*/  UMOV UR9, UR13 ;  /* 0x0000000d00097c82 */ /* 0x000fe20008000000 */
[----:B------:R-:W-:Y:S01]  /*8590*/  IMAD.MOV.U32 R221, RZ, RZ, R20 ;  /* 0x000000ffffdd7224 */ /* 0x000fe200078e0014 */
[----:B------:R0:W5:Y:S01]  /*85a0*/  LDL.LU R0, [R1+0x458] ;  /* 0x0004580001007983 */ /* 0x0001620000300800 */
[----:B------:R-:W-:Y:S02]  /*85b0*/  IMAD.MOV.U32 R223, RZ, RZ, R18 ;  /* 0x000000ffffdf7224 */ /* 0x000fe400078e0012 */
[----:B------:R-:W-:Y:S01]  /*85c0*/  IMAD.MOV.U32 R224, RZ, RZ, R15 ;  /* 0x000000ffffe07224 */ /* 0x000fe200078e000f */
[----:B------:R0:W5:Y:S01]  /*85d0*/  LDL.LU R23, [R1+0x454] ;  /* 0x0004540001177983 */ /* 0x0001620000300800 */
[----:B------:R-:W-:-:S02]  /*85e0*/  IMAD.MOV.U32 R225, RZ, RZ, R14 ;  /* 0x000000ffffe17224 */ /* 0x000fc400078e000e */
[----:B------:R-:W-:Y:S01]  /*85f0*/  IMAD.MOV.U32 R226, RZ, RZ, R13 ;  /* 0x000000ffffe27224 */ /* 0x000fe200078e000d */
[----:B------:R0:W5:Y:S01]  /*8600*/  LDL.LU R22, [R1+0x450] ;  /* 0x0004500001167983 */ /* 0x0001620000300800 */
[----:B------:R-:W-:Y:S02]  /*8610*/  IMAD.MOV.U32 R227, RZ, RZ, R12 ;  /* 0x000000ffffe37224 */ /* 0x000fe400078e000c */
        /* <DEDUP_REMOVED lines=11> */
[----:B------:R-:W-:-:S04]  /*86d0*/  WARPGROUP.DEPBAR.LE gsb0, 0x0 ;  /* 0x00008000000079c5 */ /* 0x000fc80000010000 */
        /* <DEDUP_REMOVED lines=51> */
[----:B-1----:R0:W5:Y:S04]  /*8a10*/  LDL.LU.64 R214, [R1+0x438] ;  /* 0x0004380001d67983 */ /* 0x0021680000300a00 */
[----:B------:R0:W5:Y:S04]  /*8a20*/  LDL.LU.64 R212, [R1+0x430] ;  /* 0x0004300001d47983 */ /* 0x0001680000300a00 */
        /* <DEDUP_REMOVED lines=35> */
[----:B------:R0:W5:Y:S01]  /*8c60*/  LDL.LU.64 R140, [R1+0x310] ;  /* 0x00031000018c7983 */ /* 0x0001620000300a00 */
[----:B------:R-:W-:Y:S05]  /*8c70*/  @!P1 BRA `(.L_x_22) ;  /* 0x0000008000909947 */ /* 0x000fea0003800000 */
[----:B------:R-:W-:Y:S01]  /*8c80*/  UIADD3 UR6, UR37, 0x1, URZ ;  /* 0x0000000125067890 */ /* 0x000fe2000fffe03f */
[----:B-----5:R-:W-:-:S03]  /*8c90*/  R2UR UR16, R3 ;  /* 0x00000000031072ca */ /* 0x020fc600000e0000 */
[----:B------:R-:W-:-:S04]  /*8ca0*/  UISETP.NE.AND UP0, UPT, UR6, 0x2, UPT ;  /* 0x000000020600788c */ /* 0x000fc8000bf05270 */
[----:B------:R-:W-:Y:S02]  /*8cb0*/  USEL UR7, URZ, 0x1, UP0 ;  /* 0x000000013f077887 */ /* 0x000fe40008000000 */
[----:B------:R-:W-:Y:S02]  /*8cc0*/  USEL UR6, UR6, URZ, UP0 ;  /* 0x0000003f06067287 */ /* 0x000fe40008000000 */
[----:B------:R-:W-:-:S06]  /*8cd0*/  ULOP3.LUT UR7, UR36, UR7, URZ, 0x3c, !UPT ;  /* 0x0000000724077292 */ /* 0x000fcc000f8e3c3f */
[----:B------:R-:W-:Y:S01]  /*8ce0*/  IMAD.U32 R3, RZ, RZ, UR7 ;  /* 0x00000007ff037e24 */ /* 0x000fe2000f8e00ff */
[----:B------:R-:W-:-:S06]  /*8cf0*/  UMOV UR7, UR37 ;  /* 0x0000002500077c82 */ /* 0x000fcc0008000000 */
.L_x_29:
[----:B------:R-:W-:Y:S05]  /*8d00*/  @!P0 BRA `(.L_x_23) ;  /* 0x0000000000048947 */ /* 0x000fea0003800000 */
[----:B------:R-:W-:Y:S01]  /*8d10*/  BPT.TRAP 0x1 ;  /* 0x000000040000795c */ /* 0x000fe20000300000 */
.L_x_23:
[----:B------:R-:W1:Y:S01]  /*8d20*/  S2UR UR9, SR_CgaCtaId ;  /* 0x00000000000979c3 */ /* 0x000e620000008800 */
[----:B------:R-:W-:Y:S01]  /*8d30*/  UMOV UR8, 0x400 ;  /* 0x0000040000087882 */ /* 0x000fe20000000000 */
[----:B------:R-:W-:Y:S01]  /*8d40*/  IMAD.U32 R4, RZ, RZ, UR6 ;  /* 0x00000006ff047e24 */ /* 0x000fe2000f8e00ff */
[----:B------:R-:W-:Y:S01]  /*8d50*/  SHF.L.U32 R5, R3, 0x1f, RZ ;  /* 0x0000001f03057819 */ /* 0x000fe200000006ff */
[----:B-1----:R-:W-:-:S06]  /*8d60*/  ULEA UR8, UR9, UR8, 0x18 ;  /* 0x0000000809087291 */ /* 0x002fcc000f8ec03f */
[----:B------:R-:W-:-:S05]  /*8d70*/  MOV R0, UR8 ;  /* 0x0000000800007c02 */ /* 0x000fca0008000f00 */
[----:B------:R-:W-:-:S04]  /*8d80*/  IMAD R4, R4, 0x8, R0 ;  /* 0x0000000804047824 */ /* 0x000fc800078e0200 */
[----:B------:R1:W2:Y:S01]  /*8d90*/  SYNCS.PHASECHK.TRANS64.TRYWAIT P1, [R4+URZ], R5 ;  /* 0x00000005040075a7 */ /* 0x0002a2000802017f */
[----:B------:R-:W-:Y:S05]  /*8da0*/  @!P0 BRA `(.L_x_24) ;  /* 0x0000000000048947 */ /* 0x000fea0003800000 */
[----:B------:R-:W-:Y:S01]  /*8db0*/  BPT.TRAP 0x1 ;  /* 0x000000040000795c */ /* 0x000fe20000300000 */
.L_x_24:
[----:B--2---:R-:W-:Y:S05]  /*8dc0*/  @P1 BRA `(.L_x_25) ;  /* 0x0000000000081947 */ /* 0x004fea0003800000 */
[----:B------:R-:W2:Y:S02]  /*8dd0*/  SYNCS.PHASECHK.TRANS64.TRYWAIT P1, [R4+URZ], R5 ;  /* 0x00000005040075a7 */ /* 0x000ea4000802017f */
[----:B--2---:R-:W-:Y:S05]  /*8de0*/  @!P1 BRA `(.L_x_26) ;  /* 0x00000238007c9947 */ /* 0x004fea0003800000 */
.L_x_25:
        /* <DEDUP_REMOVED lines=48> */
[----:B---3--:R-:W3:Y:S04]  /*90f0*/  LDL.LU.64 R24, [R1+0x180] ;  /* 0x0001800001187983 */ /* 0x008ee80000300a00 */
        /* <DEDUP_REMOVED lines=47> */
[----:B------:R-:W-:-:S02]  /*93f0*/  ULEA UR17, UR6, UR4, 0xb ;  /* 0x0000000406117291 */ /* 0x000fc4000f8e583f */
[----:B------:R-:W-:Y:S01]  /*9400*/  UIMAD UR18, UR6, 0xc00, UR5 ;  /* 0x00000c00061278a4 */ /* 0x000fe2000f8e0205 */
[----:B------:R-:W-:Y:S01]  /*9410*/  STL [R1+0x458], R23 ;  /* 0x0004581701007387 */ /* 0x000fe20000100800 */
[----:B------:R-:W-:Y:S01]  /*9420*/  UMOV UR9, 0x40000040 ;  /* 0x4000004000097882 */ /* 0x000fe20000000000 */
[----:B------:R-:W-:Y:S02]  /*9430*/  UMOV UR11, 0x40000040 ;  /* 0x40000040000b7882 */ /* 0x000fe40000000000 */
[----:B------:R-:W-:Y:S02]  /*9440*/  UMOV UR8, UR17 ;  /* 0x0000001100087c82 */ /* 0x000fe40008000000 */
[----:B------:R-:W-:Y:S01]  /*9450*/  UMOV UR10, UR18 ;  /* 0x00000012000a7c82 */ /* 0x000fe20008000000 */
[----:B------:R-:W-:Y:S01]  /*9460*/  UIADD3 UR14, UR18, 0x600, URZ ;  /* 0x00000600120e7890 */ /* 0x000fe2000fffe03f */
[----:B------:R-:W-:Y:S01]  /*9470*/  STL [R1+0x454], R22 ;  /* 0x0004541601007387 */ /* 0x000fe20000100800 */
[----:B------:R-:W-:Y:S01]  /*9480*/  UMOV UR12, UR8 ;  /* 0x00000008000c7c82 */ /* 0x000fe20008000000 */
[----:B------:R-:W-:Y:S01]  /*9490*/  UMOV UR13, UR9 ;  /* 0x00000009000d7c82 */ /* 0x000fe20008000000 */
[----:B------:R-:W-:Y:S01]  /*94a0*/  UMOV UR15, 0x40000040 ;  /* 0x40000040000f7882 */ /* 0x000fe20000000000 */
[----:B------:R-:W-:Y:S04]  /*94b0*/  STL [R1+0x450], R17 ;  /* 0x0004501101007387 */ /* 0x000fe80000100800 */
[----:B------:R-:W-:Y:S04]  /*94c0*/  STL [R1+0x44c], R16 ;  /* 0x00044c1001007387 */ /* 0x000fe80000100800 */
[----:B------:R-:W-:Y:S04]  /*94d0*/  STL [R1+0x448], R3 ;  /* 0x0004480301007387 */ /* 0x000fe80000100800 */
[----:B------:R4:W-:Y:S04]  /*94e0*/  STL [R1+0x444], R2 ;  /* 0x0004440201007387 */ /* 0x0009e80000100800 */
[----:B------:R0:W-:Y:S01]  /*94f0*/  STL [R1+0x440], R0 ;  /* 0x0004400001007387 */ /* 0x0001e20000100800 */
[----:B---3--:R-:W-:-:S06]  /*9500*/  WARPGROUP.ARRIVE ;  /* 0x00000000000079c5 */ /* 0x008fcc0000000000 */
[----:B------:R-:W-:Y:S03]  /*9510*/  HGMMA.64x192x16.F32 R24, gdesc[UR8], R24, gsb0 ;  /* 0x02e00000081879f0 */ /* 0x000fe60008000818 */
[----:B------:R-:W-:Y:S02]  /*9520*/  WARPGROUP.DEPBAR.LE gsb0, 0x0 ;  /* 0x00008000000079c5 */ /* 0x000fe40000010000 */
[----:B------:R-:W-:Y:S01]  /*9530*/  WARPGROUP.ARRIVE ;  /* 0x00000000000079c5 */ /* 0x000fe20000000000 */
[----:B------:R-:W-:Y:S01]  /*9540*/  STL.64 [R1+0x180], R24 ;  /* 0x0001801801007387 */ /* 0x000fe20000100a00 */
[----:B----4-:R-:W-:Y:S01]  /*9550*/  IMAD.MOV.U32 R2, RZ, RZ, R118 ;  /* 0x000000ffff027224 */ /* 0x010fe200078e0076 */
[----:B-12---:R-:W-:Y:S01]  /*9560*/  MOV R5, R115 ;  /* 0x0000007300057202 */ /* 0x006fe20000000f00 */
[----:B0-----:R-:W-:Y:S01]  /*9570*/  IMAD.MOV.U32 R0, RZ, RZ, R119 ;  /* 0x000000ffff007224 */ /* 0x001fe200078e0077 */
[----:B------:R-:W-:Y:S10]  /*9580*/  STL.64 [R1+0x188], R26 ;  /* 0x0001881a01007387 */ /* 0x000ff40000100a00 */
[----:B------:R-:W-:Y:S01]  /*9590*/  HGMMA.64x192x16.F32 R120, gdesc[UR12], R120, gsb0 ;  /* 0x02e000000c7879f0 */ /* 0x000fe20008000878 */
        /* <DEDUP_REMOVED lines=110> */
[----:B------:R-:W-:-:S03]  /*9c80*/  WARPGROUP.DEPBAR.LE gsb0, 0x0 ;  /* 0x00008000000079c5 */ /* 0x000fc60000010000 */
[----:B------:R-:W2:Y:S04]  /*9c90*/  LDL.LU.64 R28, [R1+0xe48] ;  /* 0x000e4800011c7983 */ /* 0x000ea80000300a00 */
[----:B------:R-:W2:Y:S04]  /*9ca0*/  LDL.LU.64 R26, [R1+0xe40] ;  /* 0x000e4000011a7983 */ /* 0x000ea80000300a00 */
[----:B------:R-:W2:Y:S04]  /*9cb0*/  LDL.LU.64 R24, [R1+0xe38] ;  /* 0x000e380001187983 */ /* 0x000ea80000300a00 */
        /* <DEDUP_REMOVED lines=48> */
[----:B0-----:R-:W3:Y:S04]  /*9fc0*/  LDL.LU R120, [R1+0x180] ;  /* 0x0001800001787983 */ /* 0x001ee80000300800 */
[----:B------:R-:W3:Y:S04]  /*9fd0*/  LDL.LU R121, [R1+0x184] ;  /* 0x0001840001797983 */ /* 0x000ee80000300800 */
[----:B------:R-:W4:Y:S04]  /*9fe0*/  LDL.LU R122, [R1+0x188] ;  /* 0x00018800017a7983 */ /* 0x000f280000300800 */
[----:B------:R-:W4:Y:S04]  /*9ff0*/  LDL.LU R123, [R1+0x18c] ;  /* 0x00018c00017b7983 */ /* 0x000f280000300800 */
[----:B------:R-:W2:Y:S04]  /*a000*/  LDL.LU R124, [R1+0x190] ;  /* 0x00019000017c7983 */ /* 0x000ea80000300800 */
[----:B------:R-:W2:Y:S04]  /*a010*/  LDL.LU R125, [R1+0x194] ;  /* 0x00019400017d7983 */ /* 0x000ea80000300800 */
[----:B------:R-:W3:Y:S04]  /*a020*/  LDL.LU R126, [R1+0x198] ;  /* 0x00019800017e7983 */ /* 0x000ee80000300800 */
        /* <DEDUP_REMOVED lines=45> */
[----:B------:R-:W2:Y:S01]  /*a300*/  LDL.LU R172, [R1+0x250] ;  /* 0x0002500001ac7983 */ /* 0x000ea20000300800 */
[----:B------:R-:W-:Y:S01]  /*a310*/  IMAD.MOV.U32 R214, RZ, RZ, R2 ;  /* 0x000000ffffd67224 */ /* 0x000fe200078e0002 */
[----:B------:R-:W-:Y:S01]  /*a320*/  MOV R208, R8 ;  /* 0x0000000800d07202 */ /* 0x000fe20000000f00 */
[----:B------:R-:W-:Y:S01]  /*a330*/  IMAD.MOV.U32 R215, RZ, RZ, R0 ;  /* 0x000000ffffd77224 */ /* 0x000fe200078e0000 */
[----:B------:R-:W-:Y:S01]  /*a340*/  MOV R200, R16 ;  /* 0x0000001000c87202 */ /* 0x000fe20000000f00 */
        /* <DEDUP_REMOVED lines=56> */
[----:B------:R-:W-:Y:S04]  /*a6d0*/  STL.64 [R1+0xda8], R180 ;  /* 0x000da8b401007387 */ /* 0x000fe80000100a00 */
[----:B------:R-:W-:Y:S04]  /*a6e0*/  STL.64 [R1+0xda0], R178 ;  /* 0x000da0b201007387 */ /* 0x000fe80000100a00 */
[----:B------:R-:W-:Y:S04]  /*a6f0*/  STL.64 [R1+0xd98], R176 ;  /* 0x000d98b001007387 */ /* 0x000fe80000100a00 */
[----:B------:R-:W-:Y:S04]  /*a700*/  STL.64 [R1+0xd90], R174 ;  /* 0x000d90ae01007387 */ /* 0x000fe80000100a00 */
[----:B--2---:R-:W-:Y:S04]  /*a710*/  STL.64 [R1+0xd88], R172 ;  /* 0x000d88ac01007387 */ /* 0x004fe80000100a00 */
[----:B----4-:R-:W-:Y:S04]  /*a720*/  STL.64 [R1+0xd80], R170 ;  /* 0x000d80aa01007387 */ /* 0x010fe80000100a00 */
[----:B---3--:R-:W-:Y:S04]  /*a730*/  STL.64 [R1+0xd78], R168 ;  /* 0x000d78a801007387 */ /* 0x008fe80000100a00 */
        /* <DEDUP_REMOVED lines=24> */
[----:B0-----:R-:W2:Y:S04]  /*a8c0*/  LDL.LU.64 R120, [R1] ;  /* 0x0000000001787983 */ /* 0x001ea80000300a00 */
        /* <DEDUP_REMOVED lines=48> */
[----:B------:R-:W-:Y:S01]  /*abd0*/  WARPGROUP.ARRIVE ;  /* 0x00000000000079c5 */ /* 0x000fe20000000000 */
[----:B------:R-:W-:-:S07]  /*abe0*/  UMOV UR13, 0x40000040 ;  /* 0x40000040000d7882 */ /* 0x000fce0000000000 */
[----:B------:R-:W-:Y:S01]  /*abf0*/  HGMMA.64x192x16.F32 R24, gdesc[UR12], R24, gsb0 ;  /* 0x02e000000c1879f0 */ /* 0x000fe20008000818 */
[----:B------:R-:W-:Y:S01]  /*ac00*/  UMOV UR14, UR10 ;  /* 0x0000000a000e7c82 */ /* 0x000fe20008000000 */
[----:B------:R-:W-:Y:S01]  /*ac10*/  UMOV UR15, UR11 ;  /* 0x0000000b000f7c82 */ /* 0x000fe20008000000 */
[----:B------:R-:W-:Y:S02]  /*ac20*/  WARPGROUP.DEPBAR.LE gsb0, 0x0 ;  /* 0x00008000000079c5 */ /* 0x000fe40000010000 */
[----:B--2---:R-:W-:-:S15]  /*ac30*/  WARPGROUP.ARRIVE ;  /* 0x00000000000079c5 */ /* 0x004fde0000000000 */
[----:B------:R-:W-:Y:S03]  /*ac40*/  HGMMA.64x192x16.F32 R120, gdesc[UR12], R120, gsb0 ;  /* 0x02e000000c7879f0 */ /* 0x000fe60008000878 */
[----:B------:R-:W-:Y:S02]  /*ac50*/  WARPGROUP.DEPBAR.LE gsb0, 0x0 ;  /* 0x00008000000079c5 */ /* 0x000fe40000010000 */
[----:B------:R-:W-:Y:S01]  /*ac60*/  STL.64 [R1], R120 ;  /* 0x0000007801007387 */ /* 0x000fe20000100a00 */
        /* <DEDUP_REMOVED lines=478> */
[----:B------:R-:W-:-:S03]  /*ca50*/  IMAD.MOV.U32 R235, RZ, RZ, R0 ;  /* 0x000000ffffeb7224 */ /* 0x000fc600078e0000 */
        /* <DEDUP_REMOVED lines=215> */
[----:B---3--:R-:W-:Y:S02]  /*d7d0*/  IMAD.MOV.U32 R232, RZ, RZ, R176 ;  /* 0x000000ffffe87224 */ /* 0x008fe400078e00b0 */
[----:B------:R-:W-:Y:S01]  /*d7e0*/  IMAD.MOV.U32 R231, RZ, RZ, R177 ;  /* 0x000000ffffe77224 */ /* 0x000fe200078e00b1 */
[----:B------:R-:W2:Y:S01]  /*d7f0*/  LDL.LU.64 R182, [R1+0x930] ;  /* 0x0009300001b67983 */ /* 0x000ea20000300a00 */
[----:B----4-:R-:W-:-:S02]  /*d800*/  IMAD.MOV.U32 R234, RZ, RZ, R174 ;  /* 0x000000ffffea7224 */ /* 0x010fc400078e00ae */
        /* <DEDUP_REMOVED lines=134> */
[----:B0-----:R-:W-:-:S02]  /*e070*/  IMAD.MOV.U32 R126, RZ, RZ, R73 ;  /* 0x000000ffff7e7224 */ /* 0x001fc400078e0049 */
[----:B-1----:R-:W-:Y:S01]  /*e080*/  IMAD.MOV.U32 R124, RZ, RZ, R71 ;  /* 0x000000ffff7c7224 */ /* 0x002fe200078e0047 */
[----:B--2---:R-:W-:Y:S01]  /*e090*/  MOV R122, R69 ;  /* 0x00000045007a7202 */ /* 0x004fe20000000f00 */
[----:B------:R-:W-:Y:S02]  /*e0a0*/  IMAD.MOV.U32 R123, RZ, RZ, R70 ;  /* 0x000000ffff7b7224 */ /* 0x000fe400078e0046 */
[----:B---3--:R-:W-:Y:S02]  /*e0b0*/  IMAD.MOV.U32 R120, RZ, RZ, R67 ;  /* 0x000000ffff787224 */ /* 0x008fe400078e0043 */
        /* <DEDUP_REMOVED lines=96> */
[----:B------:R-:W2:Y:S04]  /*e6c0*/  LDL.LU R115, [R1+0x770] ;  /* 0x0007700001737983 */ /* 0x000ea80000300800 */
[----:B------:R-:W2:Y:S04]  /*e6d0*/  LDL.LU R116, [R1+0x76c] ;  /* 0x00076c0001747983 */ /* 0x000ea80000300800 */
[----:B------:R-:W2:Y:S04]  /*e6e0*/  LDL.LU R117, [R1+0x768] ;  /* 0x0007680001757983 */ /* 0x000ea80000300800 */
[----:B------:R-:W2:Y:S04]  /*e6f0*/  LDL.LU R118, [R1+0x764] ;  /* 0x0007640001767983 */ /* 0x000ea80000300800 */
[----:B------:R-:W2:Y:S01]  /*e700*/  LDL.LU R119, [R1+0x760] ;  /* 0x0007600001777983 */ /* 0x000ea20000300800 */
[----:B------:R-:W-:-:S02]  /*e710*/  IMAD.MOV.U32 R214, RZ, RZ, R2 ;  /* 0x000000ffffd67224 */ /* 0x000fc400078e0002 */
[----:B------:R-:W-:Y:S01]  /*e720*/  IMAD.MOV.U32 R215, RZ, RZ, R0 ;  /* 0x000000ffffd77224 */ /* 0x000fe200078e0000 */
[----:B------:R-:W-:Y:S01]  /*e730*/  MOV R210, R6 ;  /* 0x0000000600d27202 */ /* 0x000fe20000000f00 */
[----:B------:R-:W-:Y:S02]  /*e740*/  IMAD.MOV.U32 R212, RZ, RZ, R4 ;  /* 0x000000ffffd47224 */ /* 0x000fe400078e0004 */
[----:B------:R-:W-:Y:S02]  /*e750*/  IMAD.MOV.U32 R213, RZ, RZ, R3 ;  /* 0x000000ffffd57224 */ /* 0x000fe400078e0003 */
[----:B------:R-:W-:Y:S02]  /*e760*/  IMAD.MOV.U32 R211, RZ, RZ, R5 ;  /* 0x000000ffffd37224 */ /* 0x000fe400078e0005 */
[----:B------:R-:W-:Y:S02]  /*e770*/  IMAD.MOV.U32 R208, RZ, RZ, R8 ;  /* 0x000000ffffd07224 */ /* 0x000fe400078e0008 */
[----:B------:R-:W-:Y:S01]  /*e780*/  IMAD.MOV.U32 R209, RZ, RZ, R7 ;  /* 0x000000ffffd17224 */ /* 0x000fe200078e0007 */
[----:B------:R-:W-:Y:S01]  /*e790*/  STL.64 [R1+0x758], R214 ;  /* 0x000758d601007387 */ /* 0x000fe20000100a00 */
[----:B------:R-:W-:-:S02]  /*e7a0*/  IMAD.MOV.U32 R206, RZ, RZ, R10 ;  /* 0x000000ffffce7224 */ /* 0x000fc400078e000a */
[----:B------:R-:W-:Y:S01]  /*e7b0*/  IMAD.MOV.U32 R207, RZ, RZ, R9 ;  /* 0x000000ffffcf7224 */ /* 0x000fe200078e0009 */
[----:B------:R-:W-:Y:S01]  /*e7c0*/  MOV R202, R14 ;  /* 0x0000000e00ca7202 */ /* 0x000fe20000000f00 */
        /* <DEDUP_REMOVED lines=11> */
[----:B------:R-:W-:Y:S01]  /*e880*/  IMAD.MOV.U32 R196, RZ, RZ, R20 ;  /* 0x000000ffffc47224 */ /* 0x000fe200078e0014 */
[----:B------:R-:W-:Y:S01]  /*e890*/  MOV R194, R22 ;  /* 0x0000001600c27202 */ /* 0x000fe20000000f00 */
        /* <DEDUP_REMOVED lines=149> */
[----:B------:R-:W-:-:S03]  /*f1f0*/  MOV R4, R215 ;  /* 0x000000d700047202 */ /* 0x000fc60000000f00 */
[----:B------:R-:W-:Y:S01]  /*f200*/  STL.64 [R1+0xc0], R168 ;  /* 0x0000c0a801007387 */ /* 0x000fe20000100a00 */
[----:B------:R-:W-:-:S03]  /*f210*/  IMAD.MOV.U32 R7, RZ, RZ, R212 ;  /* 0x000000ffff077224 */ /* 0x000fc600078e00d4 */
[----:B------:R-:W-:Y:S01]  /*f220*/  STL.64 [R1+0xc8], R170 ;  /* 0x0000c8aa01007387 */ /* 0x000fe20000100a00 */
[----:B------:R-:W-:-:S03]  /*f230*/  IMAD.MOV.U32 R6, RZ, RZ, R213 ;  /* 0x000000ffff067224 */ /* 0x000fc600078e00d5 */
[----:B------:R0:W-:Y:S01]  /*f240*/  STL [R1+0xd0], R172 ;  /* 0x0000d0ac01007387 */ /* 0x0001e20000100800 */
        /* <DEDUP_REMOVED lines=292> */
[----:B------:R-:W-:Y:S01]  /*10490*/  MOV R200, R235 ;  /* 0x000000eb00c87202 */ /* 0x000fe20000000f00 */
[----:B------:R-:W-:Y:S01]  /*104a0*/  IMAD.MOV.U32 R201, RZ, RZ, R234 ;  /* 0x000000ffffc97224 */ /* 0x000fe200078e00ea */
[----:B------:R-:W-:Y:S01]  /*104b0*/  MOV R208, R227 ;  /* 0x000000e300d07202 */ /* 0x000fe20000000f00 */
[----:B------:R-:W-:Y:S02]  /*104c0*/  IMAD.MOV.U32 R202, RZ, RZ, R233 ;  /* 0x000000ffffca7224 */ /* 0x000fe400078e00e9 */
[----:B------:R-:W-:Y:S02]  /*104d0*/  IMAD.MOV.U32 R203, RZ, RZ, R232 ;  /* 0x000000ffffcb7224 */ /* 0x000fe400078e00e8 */
[----:B------:R-:W-:Y:S02]  /*104e0*/  IMAD.MOV.U32 R204, RZ, RZ, R231 ;  /* 0x000000ffffcc7224 */ /* 0x000fe400078e00e7 */
[----:B------:R-:W-:-:S02]  /*104f0*/  IMAD.MOV.U32 R205, RZ, RZ, R230 ;  /* 0x000000ffffcd7224 */ /* 0x000fc400078e00e6 */
[----:B------:R-:W-:Y:S02]  /*10500*/  IMAD.MOV.U32 R206, RZ, RZ, R229 ;  /* 0x000000ffffce7224 */ /* 0x000fe400078e00e5 */
[----:B------:R-:W-:Y:S01]  /*10510*/  IMAD.MOV.U32 R207, RZ, RZ, R228 ;  /* 0x000000ffffcf7224 */ /* 0x000fe200078e00e4 */
[----:B------:R-:W-:Y:S01]  /*10520*/  MOV R228, R11 ;  /* 0x0000000b00e47202 */ /* 0x000fe20000000f00 */
[----:B------:R-:W-:Y:S02]  /*10530*/  IMAD.MOV.U32 R209, RZ, RZ, R226 ;  /* 0x000000ffffd17224 */ /* 0x000fe400078e00e2 */
[----:B------:R-:W-:Y:S02]  /*10540*/  IMAD.MOV.U32 R210, RZ, RZ, R225 ;  /* 0x000000ffffd27224 */ /* 0x000fe400078e00e1 */
[----:B------:R-:W-:Y:S02]  /*10550*/  IMAD.MOV.U32 R211, RZ, RZ, R224 ;  /* 0x000000ffffd37224 */ /* 0x000fe400078e00e0 */
[----:B------:R-:W-:-:S02]  /*10560*/  IMAD.MOV.U32 R212, RZ, RZ, R223 ;  /* 0x000000ffffd47224 */ /* 0x000fc400078e00df */
[----:B------:R-:W-:Y:S02]  /*10570*/  IMAD.MOV.U32 R213, RZ, RZ, R222 ;  /* 0x000000ffffd57224 */ /* 0x000fe400078e00de */
[----:B------:R-:W-:Y:S02]  /*10580*/  IMAD.MOV.U32 R214, RZ, RZ, R221 ;  /* 0x000000ffffd67224 */ /* 0x000fe400078e00dd */
[----:B------:R-:W-:Y:S01]  /*10590*/  IMAD.MOV.U32 R215, RZ, RZ, R220 ;  /* 0x000000ffffd77224 */ /* 0x000fe200078e00dc */
[----:B------:R-:W-:Y:S01]  /*105a0*/  MOV R220, R21 ;  /* 0x0000001500dc7202 */ /* 0x000fe20000000f00 */
[----:B------:R-:W-:Y:S02]  /*105b0*/  IMAD.MOV.U32 R193, RZ, RZ, R23 ;  /* 0x000000ffffc17224 */ /* 0x000fe400078e0017 */
[----:B------:R-:W-:Y:S02]  /*105c0*/  IMAD.MOV.U32 R194, RZ, RZ, R22 ;  /* 0x000000ffffc27224 */ /* 0x000fe400078e0016 */
[----:B------:R-:W-:-:S02]  /*105d0*/  IMAD.MOV.U32 R195, RZ, RZ, R17 ;  /* 0x000000ffffc37224 */ /* 0x000fc400078e0011 */
[----:B------:R-:W-:Y:S02]  /*105e0*/  IMAD.MOV.U32 R196, RZ, RZ, R16 ;  /* 0x000000ffffc47224 */ /* 0x000fe400078e0010 */
[----:B------:R-:W-:Y:S02]  /*105f0*/  IMAD.MOV.U32 R197, RZ, RZ, R3 ;  /* 0x000000ffffc57224 */ /* 0x000fe400078e0003 */
[----:B------:R-:W-:Y:S02]  /*10600*/  IMAD.MOV.U32 R198, RZ, RZ, R2 ;  /* 0x000000ffffc67224 */ /* 0x000fe400078e0002 */
[----:B------:R-:W-:Y:S01]  /*10610*/  IMAD.MOV.U32 R199, RZ, RZ, R0 ;  /* 0x000000ffffc77224 */ /* 0x000fe200078e0000 */
[----:B------:R-:W-:Y:S01]  /*10620*/  UMOV UR8, UR12 ;  /* 0x0000000c00087c82 */ /* 0x000fe20008000000 */
[----:B------:R-:W-:Y:S01]  /*10630*/  IMAD.MOV.U32 R221, RZ, RZ, R20 ;  /* 0x000000ffffdd7224 */ /* 0x000fe200078e0014 */
[----:B------:R-:W-:Y:S01]  /*10640*/  UMOV UR9, UR13 ;  /* 0x0000000d00097c82 */ /* 0x000fe20008000000 */
        /* <DEDUP_REMOVED lines=111> */
[----:B------:R-:W-:Y:S01]  /*10d40*/  BPT.TRAP 0x1 ;  /* 0x000000040000795c */ /* 0x000fe20000300000 */
.L_x_27:
[----:B------:R-:W2:Y:S01]  /*10d50*/  LDL R5, [R1+0x300] ;  /* 0x0003000001057983 */ /* 0x000ea20000100800 */
[----:B-----5:R-:W-:Y:S01]  /*10d60*/  ISETP.NE.AND P1, PT, R23, RZ, PT ;  /* 0x000000ff1700720c */ /* 0x020fe20003f25270 */
[----:B------:R-:W-:Y:S01]  /*10d70*/  UISETP.GT.U32.AND UP0, UPT, UR38, 0x1, UPT ;  /* 0x000000012600788c */ /* 0x000fe2000bf04070 */
[----:B------:R-:W-:-:S11]  /*10d80*/  MOV R4, UR7 ;  /* 0x0000000700047c02 */ /* 0x000fd60008000f00 */
[----:B------:R-:W-:-:S04]  /*10d90*/  @P1 IMAD R4, R4, 0x8, R0 ;  /* 0x0000000804041824 */ /* 0x000fc800078e0200 */
[----:B------:R-:W-:-:S05]  /*10da0*/  @P1 VIADD R4, R4, 0x10 ;  /* 0x0000001004041836 */ /* 0x000fca0000000000 */
[----:B--2---:R-:W-:-:S04]  /*10db0*/  @P1 PRMT R4, R5, 0x654, R4 ;  /* 0x0000065405041816 */ /* 0x004fc80000000004 */
[----:B------:R1:W-:Y:S01]  /*10dc0*/  @P1 SYNCS.ARRIVE.TRANS64.RED.A1T0 RZ, [R4+URZ], RZ ;  /* 0x000000ff04ff19a7 */ /* 0x0003e2000810043f */
[----:B------:R-:W-:-:S13]  /*10dd0*/  PLOP3.LUT P1, PT, PT, PT, UP0, 0x80, 0x0 ;  /* 0x000000000000781c */ /* 0x000fda0003f2f008 */
[----:B-1----:R-:W-:Y:S05]  /*10de0*/  @P1 BRA `(.L_x_28) ;  /* 0x0000000000041947 */ /* 0x002fea0003800000 */
[----:B------:R-:W-:Y:S01]  /*10df0*/  BPT.TRAP 0x1 ;  /* 0x000000040000795c */ /* 0x000fe20000300000 */
.L_x_28:
[----:B------:R-:W-:Y:S02]  /*10e00*/  UISETP.GT.AND UP2, UPT, UR16, 0x1, UPT ;  /* 0x000000011000788c */ /* 0x000fe4000bf44270 */
[----:B------:R-:W-:Y:S02]  /*10e10*/  UIADD3 UR6, UR6, 0x1, URZ ;  /* 0x0000000106067890 */ /* 0x000fe4000fffe03f */
[----:B------:R-:W-:Y:S02]  /*10e20*/  UIADD3 UR7, UR7, 0x1, URZ ;  /* 0x0000000107077890 */ /* 0x000fe4000fffe03f */
[----:B------:R-:W-:Y:S01]  /*10e30*/  PLOP3.LUT P1, PT, PT, PT, UP2, 0x80, 0x0 ;  /* 0x000000000000781c */ /* 0x000fe20003f2f028 */
[----:B------:R-:W-:Y:S02]  /*10e40*/  UISETP.NE.AND UP0, UPT, UR6, 0x2, UPT ;  /* 0x000000020600788c */ /* 0x000fe4000bf05270 */
[----:B------:R-:W-:Y:S02]  /*10e50*/  UISETP.NE.AND UP1, UPT, UR7, 0x2, UPT ;  /* 0x000000020700788c */ /* 0x000fe4000bf25270 */
[----:B------:R-:W-:-:S02]  /*10e60*/  USEL UR8, URZ, 0x1, UP0 ;  /* 0x000000013f087887 */ /* 0x000fc40008000000 */
[----:B------:R-:W-:Y:S02]  /*10e70*/  UIADD3 UR16, UR16, -0x1, URZ ;  /* 0xffffffff10107890 */ /* 0x000fe4000fffe03f */
[----:B------:R-:W-:Y:S02]  /*10e80*/  USEL UR6, UR6, URZ, UP0 ;  /* 0x0000003f06067287 */ /* 0x000fe40008000000 */
[----:B------:R-:W-:Y:S01]  /*10e90*/  USEL UR7, UR7, URZ, UP1 ;  /* 0x0000003f07077287 */ /* 0x000fe20008800000 */
[----:B------:R-:W-:Y:S01]  /*10ea0*/  LOP3.LUT R3, R3, UR8, RZ, 0x3c, !PT ;  /* 0x0000000803037c12 */ /* 0x000fe2000f8e3cff */
[----:B------:R-:W-:Y:S10]  /*10eb0*/  @P1 BRA `(.L_x_29) ;  /* 0xffffff7c00901947 */ /* 0x000ff4000383ffff */
.L_x_22:
[----:B-----5:R-:W1:Y:S02]  /*10ec0*/  LDC R3, c[0x0][0x28c] ;  /* 0x0000a300ff037b82 */ /* 0x020e640000000800 */
[----:B-1----:R-:W-:-:S13]  /*10ed0*/  ISETP.GE.AND P1, PT, R3, 0x1, PT ;  /* 0x000000010300780c */ /* 0x002fda0003f26270 */
[----:B------:R-:W-:Y:S05]  /*10ee0*/  @!P1 BRA `(.L_x_30) ;  /* 0x0000000000489947 */ /* 0x000fea0003800000 */
[----:B------:R-:W-:Y:S05]  /*10ef0*/  @!P0 BRA `(.L_x_31) ;  /* 0x0000000000048947 */ /* 0x000fea0003800000 */
[----:B------:R-:W-:Y:S01]  /*10f00*/  BPT.TRAP 0x1 ;  /* 0x000000040000795c */ /* 0x000fe20000300000 */
.L_x_31:
[----:B------:R-:W2:Y:S01]  /*10f10*/  LDL R4, [R1+0x300] ;  /* 0x0003000001047983 */ /* 0x000ea20000100800 */
[----:B------:R-:W-:Y:S01]  /*10f20*/  ISETP.NE.AND P0, PT, R23, RZ, PT ;  /* 0x000000ff1700720c */ /* 0x000fe20003f05270 */
[----:B------:R-:W-:-:S12]  /*10f30*/  UISETP.LT.AND UP1, UPT, UR43, 0x1, UPT ;  /* 0x000000012b00788c */ /* 0x000fd8000bf21270 */
[----:B------:R-:W-:-:S05]  /*10f40*/  VOTEU.ANY UP0, P0 ;  /* 0x00000000003f7886 */ /* 0x000fca0000000100 */
[----:B------:R-:W-:-:S04]  /*10f50*/  @UP0 USEL UR4, UR43, 0x1, UP1 ;  /* 0x000000012b040887 */ /* 0x000fc80008800000 */
[----:B------:R-:W-:Y:S02]  /*10f60*/  @UP0 UIADD3 UR4, UR37, UR43, -UR4 ;  /* 0x0000002b25040290 */ /* 0x000fe4000fffe804 */
[----:B------:R-:W-:-:S04]  /*10f70*/  UISETP.GT.U32.AND UP0, UPT, UR38, 0x1, UPT ;  /* 0x000000012600788c */ /* 0x000fc8000bf04070 */
[----:B------:R-:W-:-:S04]  /*10f80*/  IMAD.U32 R3, RZ, RZ, UR4 ;  /* 0x00000004ff037e24 */ /* 0x000fc8000f8e00ff */
[----:B------:R-:W-:-:S05]  /*10f90*/  @P0 IMAD.SHL.U32 R3, R3, 0x8, RZ ;  /* 0x0000000803030824 */ /* 0x000fca00078e00ff */
[----:B------:R-:W-:-:S04]  /*10fa0*/  @P0 LOP3.LUT R3, R3, 0x8, RZ, 0xc0, !PT ;  /* 0x0000000803030812 */ /* 0x000fc800078ec0ff */
[----:B------:R-:W-:-:S04]  /*10fb0*/  @P0 IADD3 R0, R0, 0x10, R3 ;  /* 0x0000001000000810 */ /* 0x000fc80007ffe003 */
[----:B--2---:R-:W-:-:S04]  /*10fc0*/  @P0 PRMT R0, R4, 0x654, R0 ;  /* 0x0000065404000816 */ /* 0x004fc80000000000 */
[----:B------:R1:W-:Y:S01]  /*10fd0*/  @P0 SYNCS.ARRIVE.TRANS64.RED.A1T0 RZ, [R0+URZ], RZ ;  /* 0x000000ff00ff09a7 */ /* 0x0003e2000810043f */
[----:B------:R-:W-:-:S13]  /*10fe0*/  PLOP3.LUT P0, PT, PT, PT, UP0, 0x80, 0x0 ;  /* 0x000000000000781c */ /* 0x000fda0003f0f008 */
[----:B-1----:R-:W-:Y:S05]  /*10ff0*/  @P0 BRA `(.L_x_30) ;  /* 0x0000000000040947 */ /* 0x002fea0003800000 */
[----:B------:R-:W-:Y:S01]  /*11000*/  BPT.TRAP 0x1 ;  /* 0x000000040000795c */ /* 0x000fe20000300000 */
.L_x_30:
[----:B------:R-:W1:Y:S01]  /*11010*/  S2R R5, SR_TID.X ;  /* 0x0000000000057919 */ /* 0x000e620000002100 */
[----:B------:R-:W-:Y:S02]  /*11020*/  UIMAD UR41, UR41, 0x180, URZ ;  /* 0x00000180292978a4 */ /* 0x000fe4000f8e023f */
[----:B------:R-:W-:Y:S01]  /*11030*/  USHF.R.S32.HI UR10, URZ, 0x1f, UR42 ;  /* 0x0000001f3f0a7899 */ /* 0x000fe2000801142a */
[----:B------:R-:W-:Y:S01]  /*11040*/  ULDC.64 UR8, c[0x0][0x5d0] ;  /* 0x0001740000087ab9 */ /* 0x000fe20000000a00 */
[----:B------:R-:W-:Y:S02]  /*11050*/  UIADD3 UR37, UR43, UR37, URZ ;  /* 0x000000252b257290 */ /* 0x000fe4000fffe03f */
[----:B------:R-:W-:Y:S01]  /*11060*/  IMAD.U32 R10, RZ, RZ, UR41 ;  /* 0x00000029ff0a7e24 */ /* 0x000fe2000f8e00ff */
[----:B------:R-:W-:Y:S02]  /*11070*/  UIMAD UR4, UR10, UR8, URZ ;  /* 0x000000080a0472a4 */ /* 0x000fe4000f8e023f */
[----:B------:R-:W-:Y:S01]  /*11080*/  MOV R6, UR8 ;  /* 0x0000000800067c02 */ /* 0x000fe20008000f00 */
[----:B------:R-:W-:-:S02]  /*11090*/  UIMAD.WIDE UR6, UR40, 0x100, URZ ;  /* 0x00000100280678a5 */ /* 0x000fc4000f8e023f */
[----:B------:R-:W-:Y:S01]  /*110a0*/  UIMAD UR4, UR42, UR9, UR4 ;  /* 0x000000092a0472a4 */ /* 0x000fe2000f8e0204 */
[----:B------:R-:W-:Y:S01]  /*110b0*/  ULDC UR8, c[0x0][0x288] ;  /* 0x0000a20000087ab9 */ /* 0x000fe20000000800 */
[----:B------:R-:W-:Y:S02]  /*110c0*/  USHF.L.U32 UR40, UR40, 0x8, URZ ;  /* 0x0000000828287899 */ /* 0x000fe4000800063f */
[----:B------:R-:W-:Y:S01]  /*110d0*/  UISETP.GE.AND UP1, UPT, UR41, UR8, UPT ;  /* 0x000000082900728c */ /* 0x000fe2000bf26270 */
[----:B------:R-:W-:Y:S01]  /*110e0*/  ULDC UR5, c[0x0][0x284] ;  /* 0x0000a10000057ab9 */ /* 0x000fe20000000800 */
[----:B------:R-:W-:Y:S02]  /*110f0*/  UISETP.GT.U32.AND UP0, UPT, UR37, 0x1, UPT ;  /* 0x000000012500788c */ /* 0x000fe4000bf04070 */
[----:B------:R-:W-:Y:S02]  /*11100*/  UISETP.GE.OR UP1, UPT, UR40, UR5, UP1 ;  /* 0x000000052800728c */ /* 0x000fe40008f26670 */
[----:B------:R-:W-:-:S04]  /*11110*/  UISETP.LT.U32.AND UP0, UPT, UR43, 0x2, UP0 ;  /* 0x000000022b00788c */ /* 0x000fc80008701070 */
[----:B------:R-:W-:Y:S01]  /*11120*/  PLOP3.LUT P0, PT, PT, PT, UP1, 0x80, 0x0 ;  /* 0x000000000000781c */ /* 0x000fe20003f0f018 */
[----:B-1----:R-:W-:Y:S01]  /*11130*/  IMAD.SHL.U32 R11, R5, 0x2, RZ ;  /* 0x00000002050b7824 */ /* 0x002fe200078e00ff */
[--C-:B------:R-:W-:Y:S02]  /*11140*/  SHF.R.U32.HI R3, RZ, 0x7, R5.reuse ;  /* 0x00000007ff037819 */ /* 0x100fe40000011605 */
[----:B------:R-:W-:Y:S02]  /*11150*/  SHF.R.U32.HI R0, RZ, 0x2, R5 ;  /* 0x00000002ff007819 */ /* 0x000fe40000011605 */
[----:B------:R-:W-:Y:S02]  /*11160*/  LOP3.LUT R10, R10, 0x6, R11, 0xf8, !PT ;  /* 0x000000060a0a7812 */ /* 0x000fe400078ef80b */
[----:B------:R-:W-:Y:S02]  /*11170*/  LOP3.LUT R3, R3, 0x1, RZ, 0xc0, !PT ;  /* 0x0000000103037812 */ /* 0x000fe400078ec0ff */
[----:B------:R-:W-:-:S02]  /*11180*/  SHF.R.S32.HI R11, RZ, 0x1f, R10 ;  /* 0x0000001fff0b7819 */ /* 0x000fc4000001140a */
[----:B------:R-:W-:Y:S01]  /*11190*/  LOP3.LUT R4, R5, 0x60, RZ, 0xc0, !PT ;  /* 0x0000006005047812 */ /* 0x000fe200078ec0ff */
[----:B0-----:R-:W-:Y:S01]  /*111a0*/  IMAD.SHL.U32 R220, R3, 0x40, RZ ;  /* 0x0000004003dc7824 */ /* 0x001fe200078e00ff */
[----:B------:R-:W-:Y:S01]  /*111b0*/  LOP3.LUT R0, R0, 0x7, RZ, 0xc0, !PT ;  /* 0x0000000700007812 */ /* 0x000fe200078ec0ff */
[----:B------:R-:W-:Y:S01]  /*111c0*/  IMAD.WIDE.U32 R6, R6, UR42, R10 ;  /* 0x0000002a06067c25 */ /* 0x000fe2000f8e000a */
[----:B------:R-:W-:Y:S02]  /*111d0*/  SHF.R.U32.HI R4, RZ, 0x1, R4 ;  /* 0x00000001ff047819 */ /* 0x000fe40000011604 */
[--C-:B------:R-:W-:Y:S01]  /*111e0*/  LOP3.LUT R220, R220, 0x40, R0.reuse, 0xe2, !PT ;  /* 0x00000040dcdc7812 */ /* 0x100fe200078ee200 */
[----:B------:R-:W-:Y:S01]  /*111f0*/  VIADD R7, R7, UR4 ;  /* 0x0000000407077c36 */ /* 0x000fe20008000000 */
[----:B------:R-:W-:Y:S01]  /*11200*/  IADD3 R0, RZ, -R4, -R0 ;  /* 0x80000004ff007210 */ /* 0x000fe20007ffe800 */
[----:B------:R-:W-:Y:S01]  /*11210*/  USHF.R.U32.HI UR4, URZ, 0x1, UR37 ;  /* 0x000000013f047899 */ /* 0x000fe20008011625 */
[----:B------:R-:W-:Y:S01]  /*11220*/  LOP3.LUT R220, R220, UR6, R4, 0xfe, !PT ;  /* 0x00000006dcdc7c12 */ /* 0x000fe2000f8efe04 */
[----:B------:R-:W-:Y:S01]  /*11230*/  IMAD.MOV.U32 R4, RZ, RZ, -0x2 ;  /* 0xfffffffeff047424 */ /* 0x000fe200078e00ff */
[----:B------:R-:W-:Y:S01]  /*11240*/  ULOP3.LUT UR37, UR37, 0x1, URZ, 0xc0, !UPT ;  /* 0x0000000125257892 */ /* 0x000fe2000f8ec03f */
[----:B------:R-:W-:Y:S01]  /*11250*/  IMAD R0, R3, -0x40, R0 ;  /* 0xffffffc003007824 */ /* 0x000fe200078e0200 */
[----:B------:R-:W-:Y:S01]  /*11260*/  ULOP3.LUT UR4, UR4, 0x1, URZ, 0xc0, !UPT ;  /* 0x0000000104047892 */ /* 0x000fe2000f8ec03f */
[----:B------:R-:W-:Y:S01]  /*11270*/  IMAD.U32 R3, RZ, RZ, UR5 ;  /* 0x00000005ff037e24 */ /* 0x000fe2000f8e00ff */
[----:B------:R-:W-:-:S02]  /*11280*/  USEL UR5, URZ, 0x1, !UP0 ;  /* 0x000000013f057887 */ /* 0x000fc4000c000000 */
[----:B------:R-:W-:Y:S02]  /*11290*/  UISETP.NE.U32.AND UP2, UPT, UR4, 0x1, UPT ;  /* 0x000000010400788c */ /* 0x000fe4000bf45070 */
[----:B------:R-:W-:Y:S01]  /*112a0*/  IADD3 R0, R3, -UR40, R0 ;  /* 0x8000002803007c10 */ /* 0x000fe2000fffe000 */
[----:B------:R-:W-:Y:S01]  /*112b0*/  UMOV UR40, 0xffffffff ;  /* 0xffffffff00287882 */ /* 0x000fe20000000000 */
[----:B------:R-:W-:Y:S01]  /*112c0*/  LOP3.LUT R3, R5, 0x3, RZ, 0xc0, !PT ;  /* 0x0000000305037812 */ /* 0x000fe200078ec0ff */
[----:B------:R-:W-:-:S04]  /*112d0*/  UISETP.GT.U32.AND UP2, UPT, UR43, 0x1, !UP2 ;  /* 0x000000012b00788c */ /* 0x000fc8000d744070 */
[----:B------:R-:W-:Y:S01]  /*112e0*/  IMAD R3, R3, R4, UR8 ;  /* 0x0000000803037e24 */ /* 0x000fe2000f8e0204 */
[----:B------:R-:W-:-:S03]  /*112f0*/  USEL UR4, URZ, 0x1, !UP2 ;  /* 0x000000013f047887 */ /* 0x000fc6000d000000 */
[----:B------:R-:W-:Y:S01]  /*11300*/  VIADD R3, R3, -UR41 ;  /* 0x8000002903037c36 */ /* 0x000fe20008000000 */
[----:B------:R-:W-:Y:S01]  /*11310*/  ULOP3.LUT UR36, UR4, UR36, UR5, 0x96, !UPT ;  /* 0x0000002404247292 */ /* 0x000fe2000f8e9605 */
[----:B------:R-:W-:Y:S11]  /*11320*/  @P0 BRA `(.L_x_32) ;  /* 0x0000019400b40947 */ /* 0x000ff60003800000 */
[----:B------:R-:W-:Y:S01]  /*11330*/  FSETP.NEU.AND P0, PT, R16, RZ, PT ;  /* 0x000000ff1000720b */ /* 0x000fe20003f0d000 */
[----:B------:R-:W-:Y:S01]  /*11340*/  ULDC.64 UR8, c[0x0][0x5c8] ;  /* 0x0001720000087ab9 */ /* 0x000fe20000000a00 */
[----:B------:R-:W-:Y:S01]  /*11350*/  ISETP.GT.AND P5, PT, R3, RZ, PT ;  /* 0x000000ff0300720c */ /* 0x000fe20003fa4270 */
[----:B------:R-:W-:Y:S01]  /*11360*/  UIMAD UR4, UR7, UR8, URZ ;  /* 0x00000008070472a4 */ /* 0x000fe2000f8e023f */
[----:B------:R-:W-:Y:S01]  /*11370*/  IMAD.U32 R14, RZ, RZ, UR9 ;  /* 0x00000009ff0e7e24 */ /* 0x000fe2000f8e00ff */
[----:B------:R-:W-:Y:S01]  /*11380*/  BSSY B0, `(.L_x_32) ;  /* 0x0001967000007945 */ /* 0x000fe20003800000 */
[----:B------:R-:W-:Y:S01]  /*11390*/  IMAD.WIDE.U32 R6, R220, UR8, R6 ;  /* 0x00000008dc067c25 */ /* 0x000fe2000f8e0006 */
[----:B------:R-:W-:-:S03]  /*113a0*/  ISETP.GT.AND P1, PT, R0, RZ, P5 ;  /* 0x000000ff0000720c */ /* 0x000fc60002f24270 */
[----:B------:R-:W-:-:S04]  /*113b0*/  IMAD R14, R220, R14, UR4 ;  /* 0x00000004dc0e7e24 */ /* 0x000fc8000f8e020e */
[----:B------:R-:W-:Y:S01]  /*113c0*/  IMAD.IADD R14, R7, 0x1, R14 ;  /* 0x00000001070e7824 */ /* 0x000fe200078e020e */
[----:B------:R-:W-:Y:S06]  /*113d0*/  @!P0 BRA `(.L_x_33) ;  /* 0x00000118003c8947 */ /* 0x000fec0003800000 */
[----:B------:R-:W0:Y:S01]  /*113e0*/  LDC.64 R216, c[0x0][0x5b8] ;  /* 0x00016e00ffd87b82 */ /* 0x000e220000000a00 */
[----:B------:R-:W2:Y:S01]  /*113f0*/  LDL.LU R15, [R1+0x180] ;  /* 0x00018000010f7983 */ /* 0x000ea20000300800 */
[----:B------:R-:W-:-:S06]  /*11400*/  ULDC.64 UR4, c[0x0][0x5c0] ;  /* 0x0001700000047ab9 */ /* 0x000fcc0000000a00 */
[----:B------:R-:W1:Y:S08]  /*11410*/  LDC.64 R8, c[0x0][0x5b0] ;  /* 0x00016c00ff087b82 */ /* 0x000e700000000a00 */
[----:B------:R-:W3:Y:S01]  /*11420*/  LDC.64 R18, c[0x0][0x5a8] ;  /* 0x00016a00ff127b82 */ /* 0x000ee20000000a00 */
[C---:B0-----:R-:W-:Y:S02]  /*11430*/  IMAD R224, R216.reuse, UR10, RZ ;  /* 0x0000000ad8e07c24 */ /* 0x041fe4000f8e02ff */
[----:B------:R-:W-:-:S04]  /*11440*/  IMAD.WIDE.U32 R218, R216, UR42, R10 ;  /* 0x0000002ad8da7c25 */ /* 0x000fc8000f8e000a */
[----:B------:R-:W-:Y:S01]  /*11450*/  IMAD R224, R217, UR42, R224 ;  /* 0x0000002ad9e07c24 */ /* 0x000fe2000f8e02e0 */
[----:B------:R-:W-:Y:S01]  /*11460*/  MOV R20, R218 ;  /* 0x000000da00147202 */ /* 0x000fe20000000f00 */
[----:B-1----:R-:W-:Y:S02]  /*11470*/  IMAD R221, R8, UR7, RZ ;  /* 0x0000000708dd7c24 */ /* 0x002fe4000f8e02ff */
[----:B------:R-:W-:Y:S02]  /*11480*/  IMAD.IADD R21, R219, 0x1, R224 ;  /* 0x00000001db157824 */ /* 0x000fe400078e02e0 */
[C---:B------:R-:W-:Y:S02]  /*11490*/  IMAD R221, R220.reuse, R9, R221 ;  /* 0x00000009dcdd7224 */ /* 0x040fe400078e02dd */
[----:B------:R-:W-:-:S04]  /*114a0*/  IMAD.WIDE.U32 R4, R220, R8, R20 ;  /* 0x00000008dc047225 */ /* 0x000fc800078e0014 */
[----:B------:R-:W-:Y:S01]  /*114b0*/  IMAD.IADD R5, R5, 0x1, R221 ;  /* 0x0000000105057824 */ /* 0x000fe200078e02dd */
[----:B---3--:R-:W-:-:S04]  /*114c0*/  LEA R12, P0, R4, R18, 0x1 ;  /* 0x00000012040c7211 */ /* 0x008fc800078008ff */
[----:B------:R-:W-:-:S05]  /*114d0*/  LEA.HI.X R13, R4, R19, R5, 0x1, P0 ;  /* 0x00000013040d7211 */ /* 0x000fca00000f0c05 */
[----:B------:R-:W3:Y:S01]  /*114e0*/  @P1 LDG.E.LTC128B.U16 R217, desc[UR44][R12.64] ;  /* 0x0000002c0cd91981 */ /* 0x000ee2000c1e1520 */
[----:B------:R-:W-:Y:S01]  /*114f0*/  ISETP.GT.AND P2, PT, R3, 0x1, PT ;  /* 0x000000010300780c */ /* 0x000fe20003f44270 */
[----:B------:R-:W-:Y:S01]  /*11500*/  BSSY B1, `(.L_x_34) ;  /* 0x0000013000017945 */ /* 0x000fe20003800000 */
[----:B------:R-:W-:-:S11]  /*11510*/  LOP3.LUT R17, R17, 0xfffffffd, RZ, 0xc0, !PT ;  /* 0xfffffffd11117812 */ /* 0x000fd600078ec0ff */
[----:B------:R-:W-:Y:S01]  /*11520*/  @P2 LOP3.LUT R17, R17, 0x2, RZ, 0xfc, !PT ;  /* 0x0000000211112812 */ /* 0x000fe200078efcff */
[----:B---3--:R-:W-:-:S05]  /*11530*/  HADD2.F32 R4, -RZ, R217.H0_H0 ;  /* 0x200000d9ff047230 */ /* 0x008fca0000004100 */
[----:B------:R-:W-:-:S04]  /*11540*/  FMUL R4, R4, R16 ;  /* 0x0000001004047220 */ /* 0x000fc80000400000 */
[----:B--2---:R-:W-:Y:S01]  /*11550*/  FFMA R7, R15, R2, R4 ;  /* 0x000000020f077223 */ /* 0x004fe20000000004 */
[----:B------:R-:W-:-:S04]  /*11560*/  LEA R4, P0, R6, UR4, 0x1 ;  /* 0x0000000406047c11 */ /* 0x000fc8000f8008ff */
[----:B------:R-:W-:Y:S02]  /*11570*/  LEA.HI.X R5, R6, UR5, R14, 0x1, P0 ;  /* 0x0000000506057c11 */ /* 0x000fe400080f0c0e */
[----:B------:R-:W-:-:S05]  /*11580*/  F2FP.F16.F32.PACK_AB R6, RZ, R7 ;  /* 0x00000007ff06723e */ /* 0x000fca00000000ff */
[----:B------:R0:W-:Y:S02]  /*11590*/  @P1 STG.E.U16 desc[UR44][R4.64], R6 ;  /* 0x0000000604001986 */ /* 0x0001e4000c10152c */
[----:B0-----:R-:W-:-:S04]  /*115a0*/  IMAD.WIDE.U32 R6, R220, R8, R10 ;  /* 0x00000008dc067225 */ /* 0x001fc800078e000a */
[----:B------:R-:W-:Y:S02]  /*115b0*/  IMAD.IADD R7, R221, 0x1, R7 ;  /* 0x00000001dd077824 */ /* 0x000fe400078e0207 */
[----:B------:R-:W-:-:S04]  /*115c0*/  IMAD.WIDE.U32 R6, R216, UR42, R6 ;  /* 0x0000002ad8067c25 */ /* 0x000fc8000f8e0006 */
[----:B------:R-:W-:Y:S01]  /*115d0*/  IMAD.IADD R7, R224, 0x1, R7 ;  /* 0x00000001e0077824 */ /* 0x000fe200078e0207 */
[----:B------:R-:W-:-:S04]  /*115e0*/  LEA R14, P0, R6, R18, 0x1 ;  /* 0x00000012060e7211 */ /* 0x000fc800078008ff */
[----:B------:R-:W-:Y:S02]  /*115f0*/  LEA.HI.X R15, R6, R19, R7, 0x1, P0 ;  /* 0x00000013060f7211 */ /* 0x000fe400000f0c07 */
[----:B------:R-:W-:-:S13]  /*11600*/  ISETP.GT.AND P0, PT, R0, RZ, P2 ;  /* 0x000000ff0000720c */ /* 0x000fda0001704270 */
[----:B------:R-:W-:Y:S05]  /*11610*/  @!P0 BRA `(.L_x_35) ;  /* 0x0000000000048947 */ /* 0x000fea0003800000 */
[----:B------:R0:W5:Y:S02]  /*11620*/  LDG.E.LTC128B.U16 R217, desc[UR44][R14.64+0x2] ;  /* 0x0000022c0ed97981 */ /* 0x000164000c1e1520 */
.L_x_35:
[----:B------:R-:W-:Y:S05]  /*11630*/  BSYNC B1 ;  /* 0x0000000000017941 */ /* 0x000fea0003800000 */
.L_x_34:
[----:B------:R-:W2:Y:S01]  /*11640*/  LDL.LU R7, [R1+0x184] ;  /* 0x0001840001077983 */ /* 0x000ea20000300800 */
[----:B-----5:R-:W-:Y:S01]  /*11650*/  HADD2.F32 R6, -RZ, R217.H0_H0 ;  /* 0x200000d9ff067230 */ /* 0x020fe20000004100 */
[C---:B------:R-:W-:Y:S01]  /*11660*/  SHF.L.U64.HI R223, R8.reuse, 0x3, R9 ;  /* 0x0000000308df7819 */ /* 0x040fe20000010209 */
[----:B------:R-:W-:Y:S01]  /*11670*/  IMAD.SHL.U32 R222, R8, 0x8, RZ ;  /* 0x0000000808de7824 */ /* 0x000fe200078e00ff */
[----:B------:R-:W3:Y:S02]  /*11680*/  LDL.LU R225, [R1+0x188] ;  /* 0x0001880001e17983 */ /* 0x000ee40000300800 */
[----:B------:R-:W-:-:S04]  /*11690*/  FMUL R6, R6, R16 ;  /* 0x0000001006067220 */ /* 0x000fc80000400000 */
[----:B--2---:R-:W-:-:S05]  /*116a0*/  FFMA R6, R7, R2, R6 ;  /* 0x0000000207067223 */ /* 0x004fca0000000006 */
[----:B------:R-:W-:-:S05]  /*116b0*/  F2FP.F16.F32.PACK_AB R6, RZ, R6 ;  /* 0x00000006ff06723e */ /* 0x000fca00000000ff */
[----:B------:R1:W-:Y:S01]  /*116c0*/  @P0 STG.E.U16 desc[UR44][R4.64+0x2], R6 ;  /* 0x0000020604000986 */ /* 0x0003e2000c10152c */
[----:B------:R-:W-:Y:S01]  /*116d0*/  ISETP.GT.AND P0, PT, R0, 0x8, P5 ;  /* 0x000000080000780c */ /* 0x000fe20002f04270 */
[----:B-1----:R-:W-:-:S04]  /*116e0*/  IMAD.WIDE.U32 R6, R220, R8, R222 ;  /* 0x00000008dc067225 */ /* 0x002fc800078e00de */
[----:B------:R-:W-:Y:S01]  /*116f0*/  IMAD.IADD R221, R221, 0x1, R7 ;  /* 0x00000001dddd7824 */ /* 0x000fe200078e0207 */
[----:B------:R-:W-:-:S05]  /*11700*/  IADD3 R7, P1, R218, R6, RZ ;  /* 0x00000006da077210 */ /* 0x000fca0007f3e0ff */
[----:B------:R-:W-:Y:S01]  /*11710*/  IMAD.X R13, R221, 0x1, R21, P1 ;  /* 0x00000001dd0d7824 */ /* 0x000fe200008e0615 */
[----:B------:R-:W-:-:S04]  /*11720*/  LEA R12, P1, R7, R18, 0x1 ;  /* 0x00000012070c7211 */ /* 0x000fc800078208ff */
[----:B------:R-:W-:-:S05]  /*11730*/  LEA.HI.X R13, R7, R19, R13, 0x1, P1 ;  /* 0x00000013070d7211 */ /* 0x000fca00008f0c0d */
[----:B------:R1:W2:Y:S01]  /*11740*/  @P0 LDG.E.LTC128B.U16 R217, desc[UR44][R12.64] ;  /* 0x0000002c0cd90981 */ /* 0x0002a2000c1e1520 */
[----:B------:R-:W-:Y:S01]  /*11750*/  IADD3 R6, P1, R10, R6, RZ ;  /* 0x000000060a067210 */ /* 0x000fe20007f3e0ff */
[----:B------:R-:W-:Y:S01]  /*11760*/  BSSY B1, `(.L_x_36) ;  /* 0x0000016000017945 */ /* 0x000fe20003800000 */
[----:B------:R-:W-:-:S03]  /*11770*/  ISETP.GT.AND P2, PT, R0, 0x8, P2 ;  /* 0x000000080000780c */ /* 0x000fc60001744270 */
[----:B------:R-:W-:Y:S02]  /*11780*/  IMAD.X R7, R11, 0x1, R221, P1 ;  /* 0x000000010b077824 */ /* 0x000fe400008e06dd */
[----:B------:R-:W-:Y:S02]  /*11790*/  IMAD.U32 R221, RZ, RZ, UR9 ;  /* 0x00000009ffdd7e24 */ /* 0x000fe4000f8e00ff */
[----:B------:R-:W-:-:S05]  /*117a0*/  IMAD.WIDE.U32 R6, R216, UR42, R6 ;  /* 0x0000002ad8067c25 */ /* 0x000fca000f8e0006 */
[----:B------:R-:W-:Y:S02]  /*117b0*/  IADD3 R7, R224, R7, RZ ;  /* 0x00000007e0077210 */ /* 0x000fe40007ffe0ff */
[----:B-1----:R-:W-:-:S04]  /*117c0*/  LEA R12, P1, R6, R18, 0x1 ;  /* 0x00000012060c7211 */ /* 0x002fc800078208ff */
[----:B------:R-:W-:Y:S01]  /*117d0*/  LEA.HI.X R13, R6, R19, R7, 0x1, P1 ;  /* 0x00000013060d7211 */ /* 0x000fe200008f0c07 */
[----:B------:R-:W-:-:S04]  /*117e0*/  IMAD.U32 R6, RZ, RZ, UR8 ;  /* 0x00000008ff067e24 */ /* 0x000fc8000f8e00ff */
[----:B------:R-:W-:-:S05]  /*117f0*/  IMAD.SHL.U32 R229, R6, 0x10, RZ ;  /* 0x0000001006e57824 */ /* 0x000fca00078e00ff */
[----:B------:R-:W-:Y:S01]  /*11800*/  IADD3 R6, P1, R229, R4, RZ ;  /* 0x00000004e5067210 */ /* 0x000fe20007f3e0ff */
[----:B--2---:R-:W-:-:S05]  /*11810*/  HADD2.F32 R7, -RZ, R217.H0_H0 ;  /* 0x200000d9ff077230 */ /* 0x004fca0000004100 */
[----:B------:R-:W-:-:S04]  /*11820*/  FMUL R7, R7, R16 ;  /* 0x0000001007077220 */ /* 0x000fc80000400000 */
[----:B---3--:R-:W-:Y:S01]  /*11830*/  FFMA R7, R225, R2, R7 ;  /* 0x00000002e1077223 */ /* 0x008fe20000000007 */
[----:B------:R-:W-:-:S04]  /*11840*/  IMAD.U32 R225, RZ, RZ, UR8 ;  /* 0x00000008ffe17e24 */ /* 0x000fc8000f8e00ff */
[----:B------:R-:W-:Y:S02]  /*11850*/  F2FP.F16.F32.PACK_AB R7, RZ, R7 ;  /* 0x00000007ff07723e */ /* 0x000fe400000000ff */
[--C-:B------:R-:W-:Y:S02]  /*11860*/  SHF.L.U64.HI R228, R225, 0x4, R221.reuse ;  /* 0x00000004e1e47819 */ /* 0x100fe400000102dd */
[----:B------:R-:W-:-:S03]  /*11870*/  PRMT R221, R7, 0x7610, R221 ;  /* 0x0000761007dd7816 */ /* 0x000fc600000000dd */
[----:B------:R-:W-:-:S05]  /*11880*/  IMAD.X R7, R228, 0x1, R5, P1 ;  /* 0x00000001e4077824 */ /* 0x000fca00008e0605 */
[----:B------:R1:W-:Y:S01]  /*11890*/  @P0 STG.E.U16 desc[UR44][R6.64], R221 ;  /* 0x000000dd06000986 */ /* 0x0003e2000c10152c */
[----:B------:R-:W-:Y:S05]  /*118a0*/  @!P2 BRA `(.L_x_37) ;  /* 0x000000000004a947 */ /* 0x000fea0003800000 */
[----:B------:R2:W5:Y:S02]  /*118b0*/  LDG.E.LTC128B.U16 R217, desc[UR44][R12.64+0x2] ;  /* 0x0000022c0cd97981 */ /* 0x000564000c1e1520 */
.L_x_37:
[----:B------:R-:W-:Y:S05]  /*118c0*/  BSYNC B1 ;  /* 0x0000000000017941 */ /* 0x000fea0003800000 */
.L_x_36:
[----:B------:R-:W3:Y:S01]  /*118d0*/  LDL.LU R225, [R1+0x18c] ;  /* 0x00018c0001e17983 */ /* 0x000ee20000300800 */
[----:B-1---5:R-:W-:Y:S01]  /*118e0*/  HADD2.F32 R221, -RZ, R217.H0_H0 ;  /* 0x200000d9ffdd7230 */ /* 0x022fe20000004100 */
[----:B------:R-:W-:Y:S01]  /*118f0*/  ISETP.GT.AND P4, PT, R3, 0x8, PT ;  /* 0x000000080300780c */ /* 0x000fe20003f84270 */
[----:B------:R-:W-:Y:S01]  /*11900*/  BSSY B1, `(.L_x_38) ;  /* 0x000000a000017945 */ /* 0x000fe20003800000 */
[----:B------:R-:W-:Y:S02]  /*11910*/  LOP3.LUT R17, R17, 0xfffffffb, RZ, 0xc0, !PT ;  /* 0xfffffffb11117812 */ /* 0x000fe400078ec0ff */
[----:B------:R-:W-:Y:S01]  /*11920*/  FMUL R221, R221, R16 ;  /* 0x00000010dddd7220 */ /* 0x000fe20000400000 */
[----:B------:R-:W-:-:S08]  /*11930*/  ISETP.GT.AND P0, PT, R0, RZ, P4 ;  /* 0x000000ff0000720c */ /* 0x000fd00002704270 */
[----:B------:R-:W-:Y:S01]  /*11940*/  @P4 LOP3.LUT R17, R17, 0x4, RZ, 0xfc, !PT ;  /* 0x0000000411114812 */ /* 0x000fe200078efcff */
[----:B---3--:R-:W-:-:S05]  /*11950*/  FFMA R221, R225, R2, R221 ;  /* 0x00000002e1dd7223 */ /* 0x008fca00000000dd */
[----:B------:R-:W-:-:S05]  /*11960*/  F2FP.F16.F32.PACK_AB R221, RZ, R221 ;  /* 0x000000ddffdd723e */ /* 0x000fca00000000ff */
[----:B------:R1:W-:Y:S01]  /*11970*/  @P2 STG.E.U16 desc[UR44][R6.64+0x2], R221 ;  /* 0x000002dd06002986 */ /* 0x0003e2000c10152c */
[----:B------:R-:W-:Y:S05]  /*11980*/  @!P0 BRA `(.L_x_39) ;  /* 0x0000000000048947 */ /* 0x000fea0003800000 */
[----:B------:R3:W5:Y:S02]  /*11990*/  LDG.E.LTC128B.U16 R217, desc[UR44][R14.64+0x10] ;  /* 0x0000102c0ed97981 */ /* 0x000764000c1e1520 */
.L_x_39:
[----:B------:R-:W-:Y:S05]  /*119a0*/  BSYNC B1 ;  /* 0x0000000000017941 */ /* 0x000fea0003800000 */
.L_x_38:
[----:B------:R-:W4:Y:S01]  /*119b0*/  LDL.LU R225, [R1+0x190] ;  /* 0x0001900001e17983 */ /* 0x000f220000300800 */
[----:B-1---5:R-:W-:Y:S01]  /*119c0*/  HADD2.F32 R221, -RZ, R217.H0_H0 ;  /* 0x200000d9ffdd7230 */ /* 0x022fe20000004100 */
[----:B------:R-:W-:Y:S01]  /*119d0*/  ISETP.GT.AND P3, PT, R3, 0x9, PT ;  /* 0x000000090300780c */ /* 0x000fe20003f64270 */
[----:B------:R-:W-:Y:S01]  /*119e0*/  BSSY B1, `(.L_x_40) ;  /* 0x000000a000017945 */ /* 0x000fe20003800000 */
[----:B------:R-:W-:Y:S02]  /*119f0*/  LOP3.LUT R17, R17, 0xfffffff7, RZ, 0xc0, !PT ;  /* 0xfffffff711117812 */ /* 0x000fe400078ec0ff */
[----:B------:R-:W-:Y:S01]  /*11a00*/  FMUL R221, R221, R16 ;  /* 0x00000010dddd7220 */ /* 0x000fe20000400000 */
[----:B------:R-:W-:-:S08]  /*11a10*/  ISETP.GT.AND P1, PT, R0, RZ, P3 ;  /* 0x000000ff0000720c */ /* 0x000fd00001f24270 */
[----:B------:R-:W-:Y:S01]  /*11a20*/  @P3 LOP3.LUT R17, R17, 0x8, RZ, 0xfc, !PT ;  /* 0x0000000811113812 */ /* 0x000fe200078efcff */
[----:B----4-:R-:W-:-:S05]  /*11a30*/  FFMA R221, R225, R2, R221 ;  /* 0x00000002e1dd7223 */ /* 0x010fca00000000dd */
[----:B------:R-:W-:-:S05]  /*11a40*/  F2FP.F16.F32.PACK_AB R221, RZ, R221 ;  /* 0x000000ddffdd723e */ /* 0x000fca00000000ff */
[----:B------:R1:W-:Y:S01]  /*11a50*/  @P0 STG.E.U16 desc[UR44][R4.64+0x10], R221 ;  /* 0x000010dd04000986 */ /* 0x0003e2000c10152c */
[----:B------:R-:W-:Y:S05]  /*11a60*/  @!P1 BRA `(.L_x_41) ;  /* 0x0000000000049947 */ /* 0x000fea0003800000 */
[----:B------:R4:W5:Y:S02]  /*11a70*/  LDG.E.LTC128B.U16 R217, desc[UR44][R14.64+0x12] ;  /* 0x0000122c0ed97981 */ /* 0x000964000c1e1520 */
.L_x_41:
[----:B------:R-:W-:Y:S05]  /*11a80*/  BSYNC B1 ;  /* 0x0000000000017941 */ /* 0x000fea0003800000 */
.L_x_40:
[----:B------:R-:W2:Y:S01]  /*11a90*/  LDL.LU R225, [R1+0x194] ;  /* 0x0001940001e17983 */ /* 0x000ea20000300800 */
[----:B-1---5:R-:W-:Y:S01]  /*11aa0*/  HADD2.F32 R221, -RZ, R217.H0_H0 ;  /* 0x200000d9ffdd7230 */ /* 0x022fe20000004100 */
[----:B------:R-:W-:Y:S01]  /*11ab0*/  ISETP.GT.AND P2, PT, R0, 0x8, P4 ;  /* 0x000000080000780c */ /* 0x000fe20002744270 */
[----:B------:R-:W-:Y:S03]  /*11ac0*/  BSSY B1, `(.L_x_42) ;  /* 0x0000007000017945 */ /* 0x000fe60003800000 */
[----:B------:R-:W-:-:S04]  /*11ad0*/  FMUL R221, R221, R16 ;  /* 0x00000010dddd7220 */ /* 0x000fc80000400000 */
[----:B--2---:R-:W-:-:S05]  /*11ae0*/  FFMA R221, R225, R2, R221 ;  /* 0x00000002e1dd7223 */ /* 0x004fca00000000dd */
[----:B------:R-:W-:-:S05]  /*11af0*/  F2FP.F16.F32.PACK_AB R221, RZ, R221 ;  /* 0x000000ddffdd723e */ /* 0x000fca00000000ff */
[----:B------:R1:W-:Y:S01]  /*11b00*/  @P1 STG.E.U16 desc[UR44][R4.64+0x12], R221 ;  /* 0x000012dd04001986 */ /* 0x0003e2000c10152c */
[----:B------:R-:W-:Y:S05]  /*11b10*/  @!P2 BRA `(.L_x_43) ;  /* 0x000000000004a947 */ /* 0x000fea0003800000 */
[----:B------:R2:W5:Y:S02]  /*11b20*/  LDG.E.LTC128B.U16 R217, desc[UR44][R12.64+0x10] ;  /* 0x0000102c0cd97981 */ /* 0x000564000c1e1520 */
.L_x_43:
[----:B------:R-:W-:Y:S05]  /*11b30*/  BSYNC B1 ;  /* 0x0000000000017941 */ /* 0x000fea0003800000 */
.L_x_42:
[----:B------:R-:W3:Y:S01]  /*11b40*/  LDL.LU R225, [R1+0x198] ;  /* 0x0001980001e17983 */ /* 0x000ee20000300800 */
[----:B-1---5:R-:W-:Y:S01]  /*11b50*/  HADD2.F32 R221, -RZ, R217.H0_H0 ;  /* 0x200000d9ffdd7230 */ /* 0x022fe20000004100 */
[----:B------:R-:W-:Y:S01]  /*11b60*/  ISETP.GT.AND P0, PT, R0, 0x8, P3 ;  /* 0x000000080000780c */ /* 0x000fe20001f04270 */
[----:B------:R-:W-:Y:S03]  /*11b70*/  BSSY B1, `(.L_x_44) ;  /* 0x0000007000017945 */ /* 0x000fe60003800000 */
[----:B------:R-:W-:-:S04]  /*11b80*/  FMUL R221, R221, R16 ;  /* 0x00000010dddd7220 */ /* 0x000fc80000400000 */
[----:B---3--:R-:W-:-:S05]  /*11b90*/  FFMA R221, R225, R2, R221 ;  /* 0x00000002e1dd7223 */ /* 0x008fca00000000dd */
[----:B------:R-:W-:-:S05]  /*11ba0*/  F2FP.F16.F32.PACK_AB R221, RZ, R221 ;  /* 0x000000ddffdd723e */ /* 0x000fca00000000ff */
[----:B------:R1:W-:Y:S01]  /*11bb0*/  @P2 STG.E.U16 desc[UR44][R6.64+0x10], R221 ;  /* 0x000010dd06002986 */ /* 0x0003e2000c10152c */
[----:B------:R-:W-:Y:S05]  /*11bc0*/  @!P0 BRA `(.L_x_45) ;  /* 0x0000000000048947 */ /* 0x000fea0003800000 */
[----:B------:R3:W5:Y:S02]  /*11bd0*/  LDG.E.LTC128B.U16 R217, desc[UR44][R12.64+0x12] ;  /* 0x0000122c0cd97981 */ /* 0x000764000c1e1520 */
.L_x_45:
[----:B------:R-:W-:Y:S05]  /*11be0*/  BSYNC B1 ;  /* 0x0000000000017941 */ /* 0x000fea0003800000 */
.L_x_44:
[----:B------:R-:W2:Y:S01]  /*11bf0*/  LDL.LU R225, [R1+0x19c] ;  /* 0x00019c0001e17983 */ /* 0x000ea20000300800 */
[----:B-1---5:R-:W-:Y:S01]  /*11c00*/  HADD2.F32 R221, -RZ, R217.H0_H0 ;  /* 0x200000d9ffdd7230 */ /* 0x022fe20000004100 */
[----:B------:R-:W-:Y:S01]  /*11c10*/  ISETP.GT.AND P3, PT, R3, 0x10, PT ;  /* 0x000000100300780c */ /* 0x000fe20003f64270 */
[----:B------:R-:W-:Y:S01]  /*11c20*/  BSSY B1, `(.L_x_46) ;  /* 0x000000a000017945 */ /* 0x000fe20003800000 */
[----:B------:R-:W-:Y:S02]  /*11c30*/  LOP3.LUT R17, R17, 0xffffffef, RZ, 0xc0, !PT ;  /* 0xffffffef11117812 */ /* 0x000fe400078ec0ff */
[----:B------:R-:W-:Y:S01]  /*11c40*/  FMUL R221, R221, R16 ;  /* 0x00000010dddd7220 */ /* 0x000fe20000400000 */
[----:B------:R-:W-:-:S08]  /*11c50*/  ISETP.GT.AND P1, PT, R0, RZ, P3 ;  /* 0x000000ff0000720c */ /* 0x000fd00001f24270 */
[----:B------:R-:W-:Y:S01]  /*11c60*/  @P3 LOP3.LUT R17, R17, 0x10, RZ, 0xfc, !PT ;  /* 0x0000001011113812 */ /* 0x000fe200078efcff */
[----:B--2---:R-:W-:-:S05]  /*11c70*/  FFMA R221, R225, R2, R221 ;  /* 0x00000002e1dd7223 */ /* 0x004fca00000000dd */
[----:B------:R-:W-:-:S05]  /*11c80*/  F2FP.F16.F32.PACK_AB R221, RZ, R221 ;  /* 0x000000ddffdd723e */ /* 0x000fca00000000ff */
[----:B------:R1:W-:Y:S01]  /*11c90*/  @P0 STG.E.U16 desc[UR44][R6.64+0x12], R221 ;  /* 0x000012dd06000986 */ /* 0x0003e2000c10152c */
[----:B------:R-:W-:Y:S05]  /*11ca0*/  @!P1 BRA `(.L_x_47) ;  /* 0x0000000000049947 */ /* 0x000fea0003800000 */
[----:B------:R2:W5:Y:S02]  /*11cb0*/  LDG.E.LTC128B.U16 R217, desc[UR44][R14.64+0x20] ;  /* 0x0000202c0ed97981 */ /* 0x000564000c1e1520 */
.L_x_47:
[----:B------:R-:W-:Y:S05]  /*11cc0*/  BSYNC B1 ;  /* 0x0000000000017941 */ /* 0x000fea0003800000 */
.L_x_46:
        /* <DEDUP_REMOVED lines=13> */
.L_x_49:
[----:B------:R-:W-:Y:S05]  /*11da0*/  BSYNC B1 ;  /* 0x0000000000017941 */ /* 0x000fea0003800000 */
.L_x_48:
[----:B------:R-:W2:Y:S01]  /*11db0*/  LDL.LU R225, [R1+0x1a4] ;  /* 0x0001a40001e17983 */ /* 0x000ea20000300800 */
[----:B-1---5:R-:W-:Y:S01]  /*11dc0*/  HADD2.F32 R221, -RZ, R217.H0_H0 ;  /* 0x200000d9ffdd7230 */ /* 0x022fe20000004100 */
[----:B------:R-:W-:Y:S04]  /*11dd0*/  BSSY B1, `(.L_x_50) ;  /* 0x0000008000017945 */ /* 0x000fe80003800000 */
[----:B------:R-:W-:-:S04]  /*11de0*/  FMUL R221, R221, R16 ;  /* 0x00000010dddd7220 */ /* 0x000fc80000400000 */
[----:B--2---:R-:W-:-:S05]  /*11df0*/  FFMA R221, R225, R2, R221 ;  /* 0x00000002e1dd7223 */ /* 0x004fca00000000dd */
[----:B------:R-:W-:-:S05]  /*11e00*/  F2FP.F16.F32.PACK_AB R221, RZ, R221 ;  /* 0x000000ddffdd723e */ /* 0x000fca00000000ff */
[----:B------:R1:W-:Y:S01]  /*11e10*/  @P0 STG.E.U16 desc[UR44][R4.64+0x22], R221 ;  /* 0x000022dd04000986 */ /* 0x0003e2000c10152c */
[----:B------:R-:W-:-:S13]  /*11e20*/  ISETP.GT.AND P0, PT, R0, 0x8, P3 ;  /* 0x000000080000780c */ /* 0x000fda0001f04270 */
[----:B-1----:R-:W-:Y:S05]  /*11e30*/  @!P0 BRA `(.L_x_51) ;  /* 0x0000000000048947 */ /* 0x002fea0003800000 */
[----:B------:R1:W5:Y:S02]  /*11e40*/  LDG.E.LTC128B.U16 R217, desc[UR44][R12.64+0x20] ;  /* 0x0000202c0cd97981 */ /* 0x000364000c1e1520 */
.L_x_51:
[----:B------:R-:W-:Y:S05]  /*11e50*/  BSYNC B1 ;  /* 0x0000000000017941 */ /* 0x000fea0003800000 */
.L_x_50:
[----:B------:R-:W2:Y:S01]  /*11e60*/  LDL.LU R225, [R1+0x1a8] ;  /* 0x0001a80001e17983 */ /* 0x000ea20000300800 */
[----:B-----5:R-:W-:Y:S01]  /*11e70*/  HADD2.F32 R221, -RZ, R217.H0_H0 ;  /* 0x200000d9ffdd7230 */ /* 0x020fe20000004100 */
[----:B------:R-:W-:Y:S04]  /*11e80*/  BSSY B1, `(.L_x_52) ;  /* 0x0000008000017945 */ /* 0x000fe80003800000 */
[----:B------:R-:W-:-:S04]  /*11e90*/  FMUL R221, R221, R16 ;  /* 0x00000010dddd7220 */ /* 0x000fc80000400000 */
[----:B--2---:R-:W-:-:S05]  /*11ea0*/  FFMA R221, R225, R2, R221 ;  /* 0x00000002e1dd7223 */ /* 0x004fca00000000dd */
[----:B------:R-:W-:-:S05]  /*11eb0*/  F2FP.F16.F32.PACK_AB R221, RZ, R221 ;  /* 0x000000ddffdd723e */ /* 0x000fca00000000ff */
[----:B------:R2:W-:Y:S01]  /*11ec0*/  @P0 STG.E.U16 desc[UR44][R6.64+0x20], R221 ;  /* 0x000020dd06000986 */ /* 0x0005e2000c10152c */
[----:B------:R-:W-:-:S13]  /*11ed0*/  ISETP.GT.AND P0, PT, R0, 0x8, P2 ;  /* 0x000000080000780c */ /* 0x000fda0001704270 */
[----:B--2---:R-:W-:Y:S05]  /*11ee0*/  @!P0 BRA `(.L_x_53) ;  /* 0x0000000000048947 */ /* 0x004fea0003800000 */
[----:B------:R2:W5:Y:S02]  /*11ef0*/  LDG.E.LTC128B.U16 R217, desc[UR44][R12.64+0x22] ;  /* 0x0000222c0cd97981 */ /* 0x000564000c1e1520 */
.L_x_53:
[----:B------:R-:W-:Y:S05]  /*11f00*/  BSYNC B1 ;  /* 0x0000000000017941 */ /* 0x000fea0003800000 */
.L_x_52:
[----:B------:R-:W3:Y:S01]  /*11f10*/  LDL.LU R225, [R1+0x1ac] ;  /* 0x0001ac0001e17983 */ /* 0x000ee20000300800 */
[----:B-----5:R-:W-:Y:S01]  /*11f20*/  HADD2.F32 R221, -RZ, R217.H0_H0 ;  /* 0x200000d9ffdd7230 */ /* 0x020fe20000004100 */
[----:B------:R-:W-:Y:S01]  /*11f30*/  ISETP.GT.AND P2, PT, R3, 0x18, PT ;  /* 0x000000180300780c */ /* 0x000fe20003f44270 */
[----:B------:R-:W-:Y:S01]  /*11f40*/  BSSY B1, `(.L_x_54) ;  /* 0x000000a000017945 */ /* 0x000fe20003800000 */
[----:B------:R-:W-:Y:S02]  /*11f50*/  LOP3.LUT R22, R22, 0xfffffbff, RZ, 0xc0, !PT ;  /* 0xfffffbff16167812 */ /* 0x000fe400078ec0ff */
[----:B------:R-:W-:-:S09]  /*11f60*/  FMUL R221, R221, R16 ;  /* 0x00000010dddd7220 */ /* 0x000fd20000400000 */
[----:B------:R-:W-:Y:S01]  /*11f70*/  @P2 LOP3.LUT R22, R22, 0x400, RZ, 0xfc, !PT ;  /* 0x0000040016162812 */ /* 0x000fe200078efcff */
[----:B---3--:R-:W-:-:S05]  /*11f80*/  FFMA R221, R225, R2, R221 ;  /* 0x00000002e1dd7223 */ /* 0x008fca00000000dd */
[----:B------:R-:W-:-:S05]  /*11f90*/  F2FP.F16.F32.PACK_AB R221, RZ, R221 ;  /* 0x000000ddffdd723e */ /* 0x000fca00000000ff */
[----:B------:R3:W-:Y:S01]  /*11fa0*/  @P0 STG.E.U16 desc[UR44][R6.64+0x22], R221 ;  /* 0x000022dd06000986 */ /* 0x0007e2000c10152c */
[----:B------:R-:W-:-:S13]  /*11fb0*/  ISETP.GT.AND P0, PT, R0, RZ, P2 ;  /* 0x000000ff0000720c */ /* 0x000fda0001704270 */
[----:B---3--:R-:W-:Y:S05]  /*11fc0*/  @!P0 BRA `(.L_x_55) ;  /* 0x0000000000048947 */ /* 0x008fea0003800000 */
[----:B------:R3:W5:Y:S02]  /*11fd0*/  LDG.E.LTC128B.U16 R217, desc[UR44][R14.64+0x30] ;  /* 0x0000302c0ed97981 */ /* 0x000764000c1e1520 */
.L_x_55:
[----:B------:R-:W-:Y:S05]  /*11fe0*/  BSYNC B1 ;  /* 0x0000000000017941 */ /* 0x000fea0003800000 */
.L_x_54:
[----:B------:R-:W2:Y:S01]  /*11ff0*/  LDL.LU R225, [R1+0x1b0] ;  /* 0x0001b00001e17983 */ /* 0x000ea20000300800 */
[----:B-----5:R-:W-:Y:S01]  /*12000*/  HADD2.F32 R221, -RZ, R217.H0_H0 ;  /* 0x200000d9ffdd7230 */ /* 0x020fe20000004100 */
[----:B------:R-:W-:Y:S01]  /*12010*/  ISETP.GT.AND P1, PT, R3, 0x19, PT ;  /* 0x000000190300780c */ /* 0x000fe20003f24270 */
[----:B------:R-:W-:Y:S01]  /*12020*/  BSSY B1, `(.L_x_56) ;  /* 0x000000a000017945 */ /* 0x000fe20003800000 */
[----:B------:R-:W-:Y:S02]  /*12030*/  LOP3.LUT R22, R22, 0xfffffdff, RZ, 0xc0, !PT ;  /* 0xfffffdff16167812 */ /* 0x000fe400078ec0ff */
[----:B------:R-:W-:-:S09]  /*12040*/  FMUL R221, R221, R16 ;  /* 0x00000010dddd7220 */ /* 0x000fd20000400000 */
[----:B------:R-:W-:Y:S01]  /*12050*/  @P1 LOP3.LUT R22, R22, 0x200, RZ, 0xfc, !PT ;  /* 0x0000020016161812 */ /* 0x000fe200078efcff */
[----:B--2---:R-:W-:-:S05]  /*12060*/  FFMA R221, R225, R2, R221 ;  /* 0x00000002e1dd7223 */ /* 0x004fca00000000dd */
[----:B------:R-:W-:-:S05]  /*12070*/  F2FP.F16.F32.PACK_AB R221, RZ, R221 ;  /* 0x000000ddffdd723e */ /* 0x000fca00000000ff */
[----:B------:R2:W-:Y:S01]  /*12080*/  @P0 STG.E.U16 desc[UR44][R4.64+0x30], R221 ;  /* 0x000030dd04000986 */ /* 0x0005e2000c10152c */
[----:B------:R-:W-:-:S13]  /*12090*/  ISETP.GT.AND P0, PT, R0, RZ, P1 ;  /* 0x000000ff0000720c */ /* 0x000fda0000f04270 */
[----:B--2---:R-:W-:Y:S05]  /*120a0*/  @!P0 BRA `(.L_x_57) ;  /* 0x0000000000048947 */ /* 0x004fea0003800000 */
[----:B------:R2:W5:Y:S02]  /*120b0*/  LDG.E.LTC128B.U16 R217, desc[UR44][R14.64+0x32] ;  /* 0x0000322c0ed97981 */ /* 0x000564000c1e1520 */
.L_x_57:
[----:B------:R-:W-:Y:S05]  /*120c0*/  BSYNC B1 ;  /* 0x0000000000017941 */ /* 0x000fea0003800000 */
.L_x_56:
[----:B------:R-:W3:Y:S01]  /*120d0*/  LDL.LU R225, [R1+0x1b4] ;  /* 0x0001b40001e17983 */ /* 0x000ee20000300800 */
[----:B-----5:R-:W-:Y:S01]  /*120e0*/  HADD2.F32 R221, -RZ, R217.H0_H0 ;  /* 0x200000d9ffdd7230 */ /* 0x020fe20000004100 */
[----:B------:R-:W-:Y:S04]  /*120f0*/  BSSY B1, `(.L_x_58) ;  /* 0x0000008000017945 */ /* 0x000fe80003800000 */
[----:B------:R-:W-:-:S04]  /*12100*/  FMUL R221, R221, R16 ;  /* 0x00000010dddd7220 */ /* 0x000fc80000400000 */
[----:B---3--:R-:W-:-:S05]  /*12110*/  FFMA R221, R225, R2, R221 ;  /* 0x00000002e1dd7223 */ /* 0x008fca00000000dd */
[----:B------:R-:W-:-:S05]  /*12120*/  F2FP.F16.F32.PACK_AB R221, RZ, R221 ;  /* 0x000000ddffdd723e */ /* 0x000fca00000000ff */
[----:B------:R3:W-:Y:S01]  /*12130*/  @P0 STG.E.U16 desc[UR44][R4.64+0x32], R221 ;  /* 0x000032dd04000986 */ /* 0x0007e2000c10152c */
[----:B------:R-:W-:-:S13]  /*12140*/  ISETP.GT.AND P0, PT, R0, 0x8, P2 ;  /* 0x000000080000780c */ /* 0x000fda0001704270 */
[----:B---3--:R-:W-:Y:S05]  /*12150*/  @!P0 BRA `(.L_x_59) ;  /* 0x0000000000048947 */ /* 0x008fea0003800000 */
[----:B------:R3:W5:Y:S02]  /*12160*/  LDG.E.LTC128B.U16 R217, desc[UR44][R12.64+0x30] ;  /* 0x0000302c0cd97981 */ /* 0x000764000c1e1520 */
.L_x_59:
[----:B------:R-:W-:Y:S05]  /*12170*/  BSYNC B1 ;  /* 0x0000000000017941 */ /* 0x000fea0003800000 */
.L_x_58:
        /* <DEDUP_REMOVED lines=10> */
.L_x_61:
[----:B------:R-:W-:Y:S05]  /*12220*/  BSYNC B1 ;  /* 0x0000000000017941 */ /* 0x000fea0003800000 */
.L_x_60:
        /* <DEDUP_REMOVED lines=13> */
.L_x_63:
[----:B------:R-:W-:Y:S05]  /*12300*/  BSYNC B1 ;  /* 0x0000000000017941 */ /* 0x000fea0003800000 */
.L_x_62:
        /* <DEDUP_REMOVED lines=13> */
.L_x_65:
[----:B------:R-:W-:Y:S05]  /*123e0*/  BSYNC B1 ;  /* 0x0000000000017941 */ /* 0x000fea0003800000 */
.L_x_64:
[----:B------:R-:W3:Y:S01]  /*123f0*/  LDL.LU R226, [R1+0x1c4] ;  /* 0x0001c40001e27983 */ /* 0x000ee20000300800 */
[----:B-----5:R-:W-:Y:S01]  /*12400*/  HADD2.F32 R221, -RZ, R217.H0_H0 ;  /* 0x200000d9ffdd7230 */ /* 0x020fe20000004100 */
[----:B------:R-:W-:Y:S01]  /*12410*/  BSSY B1, `(.L_x_66) ;  /* 0x0000009000017945 */ /* 0x000fe20003800000 */
[----:B------:R-:W-:-:S03]  /*12420*/  PRMT R225, R217, 0x7610, R225 ;  /* 0x00007610d9e17816 */ /* 0x000fc600000000e1 */
[----:B------:R-:W-:-:S04]  /*12430*/  FMUL R221, R221, R16 ;  /* 0x00000010dddd7220 */ /* 0x000fc80000400000 */
[----:B---3--:R-:W-:-:S05]  /*12440*/  FFMA R221, R226, R2, R221 ;  /* 0x00000002e2dd7223 */ /* 0x008fca00000000dd */
[----:B------:R-:W-:-:S05]  /*12450*/  F2FP.F16.F32.PACK_AB R221, RZ, R221 ;  /* 0x000000ddffdd723e */ /* 0x000fca00000000ff */
[----:B------:R3:W-:Y:S01]  /*12460*/  @P0 STG.E.U16 desc[UR44][R4.64+0x42], R221 ;  /* 0x000042dd04000986 */ /* 0x0007e2000c10152c */
[----:B------:R-:W-:-:S13]  /*12470*/  ISETP.GT.AND P0, PT, R0, 0x8, P2 ;  /* 0x000000080000780c */ /* 0x000fda0001704270 */
[----:B---3--:R-:W-:Y:S05]  /*12480*/  @!P0 BRA `(.L_x_67) ;  /* 0x0000000000048947 */ /* 0x008fea0003800000 */
[----:B------:R3:W5:Y:S02]  /*12490*/  LDG.E.LTC128B.U16 R225, desc[UR44][R12.64+0x40] ;  /* 0x0000402c0ce17981 */ /* 0x000764000c1e1520 */
.L_x_67:
[----:B------:R-:W-:Y:S05]  /*124a0*/  BSYNC B1 ;  /* 0x0000000000017941 */ /* 0x000fea0003800000 */
.L_x_66:
[----:B------:R-:W2:Y:S01]  /*124b0*/  LDL.LU R221, [R1+0x1c8] ;  /* 0x0001c80001dd7983 */ /* 0x000ea20000300800 */
[----:B-----5:R-:W-:Y:S01]  /*124c0*/  HADD2.F32 R217, -RZ, R225.H0_H0 ;  /* 0x200000e1ffd97230 */ /* 0x020fe20000004100 */
[----:B------:R-:W-:Y:S04]  /*124d0*/  BSSY B1, `(.L_x_68) ;  /* 0x0000023000017945 */ /* 0x000fe80003800000 */
[----:B------:R-:W-:-:S04]  /*124e0*/  FMUL R217, R217, R16 ;  /* 0x00000010d9d97220 */ /* 0x000fc80000400000 */
[----:B--2---:R-:W-:-:S05]  /*124f0*/  FFMA R217, R221, R2, R217 ;  /* 0x00000002ddd97223 */ /* 0x004fca00000000d9 */
[----:B------:R-:W-:-:S05]  /*12500*/  F2FP.F16.F32.PACK_AB R217, RZ, R217 ;  /* 0x000000d9ffd9723e */ /* 0x000fca00000000ff */
[----:B------:R2:W-:Y:S02]  /*12510*/  @P0 STG.E.U16 desc[UR44][R6.64+0x40], R217 ;  /* 0x000040d906000986 */ /* 0x0005e4000c10152c */
[----:B--2---:R-:W-:-:S05]  /*12520*/  IADD3 R217, P0, R220, 0x80, RZ ;  /* 0x00000080dcd97810 */ /* 0x004fca0007f1e0ff */
[----:B------:R-:W-:Y:S02]  /*12530*/  IMAD.X R219, RZ, RZ, UR7, P0 ;  /* 0x00000007ffdb7e24 */ /* 0x000fe400080e06ff */
[----:B------:R-:W-:-:S04]  /*12540*/  IMAD.WIDE.U32 R220, R217, R8, R20 ;  /* 0x00000008d9dc7225 */ /* 0x000fc800078e0014 */
[----:B------:R-:W-:Y:S01]  /*12550*/  IMAD R219, R219, R8, RZ ;  /* 0x00000008dbdb7224 */ /* 0x000fe200078e02ff */
[----:B------:R-:W-:Y:S01]  /*12560*/  LEA R226, P0, R220, R18, 0x1 ;  /* 0x00000012dce27211 */ /* 0x000fe200078008ff */
[----:B------:R-:W-:-:S04]  /*12570*/  IMAD.WIDE.U32 R222, R217, R8, R222 ;  /* 0x00000008d9de7225 */ /* 0x000fc800078e00de */
[----:B------:R-:W-:-:S04]  /*12580*/  IMAD R219, R217, R9, R219 ;  /* 0x00000009d9db7224 */ /* 0x000fc800078e02db */
[----:B------:R-:W-:Y:S01]  /*12590*/  IMAD.IADD R9, R221, 0x1, R219 ;  /* 0x00000001dd097824 */ /* 0x000fe200078e02db */
[----:B------:R-:W-:-:S04]  /*125a0*/  IADD3 R20, R219, R223, RZ ;  /* 0x000000dfdb147210 */ /* 0x000fc80007ffe0ff */
[----:B------:R-:W-:Y:S01]  /*125b0*/  LEA.HI.X R227, R220, R19, R9, 0x1, P0 ;  /* 0x00000013dce37211 */ /* 0x000fe200000f0c09 */
[----:B------:R-:W-:Y:S01]  /*125c0*/  IMAD.WIDE.U32 R8, R217, R8, R10 ;  /* 0x00000008d9087225 */ /* 0x000fe200078e000a */
[----:B------:R-:W-:-:S03]  /*125d0*/  IADD3 R220, P0, R10, R222, RZ ;  /* 0x000000de0adc7210 */ /* 0x000fc60007f1e0ff */
[----:B------:R-:W-:Y:S02]  /*125e0*/  IMAD.IADD R9, R219, 0x1, R9 ;  /* 0x00000001db097824 */ /* 0x000fe400078e0209 */
[----:B------:R-:W-:Y:S02]  /*125f0*/  IMAD.X R221, R11, 0x1, R20, P0 ;  /* 0x000000010bdd7824 */ /* 0x000fe400000e0614 */
[----:B------:R-:W-:-:S04]  /*12600*/  IMAD.WIDE.U32 R8, R216, UR42, R8 ;  /* 0x0000002ad8087c25 */ /* 0x000fc8000f8e0008 */
[----:B------:R-:W-:Y:S01]  /*12610*/  IMAD.IADD R9, R224, 0x1, R9 ;  /* 0x00000001e0097824 */ /* 0x000fe200078e0209 */
[----:B------:R-:W-:Y:S01]  /*12620*/  LEA R10, P0, R8, R18, 0x1 ;  /* 0x00000012080a7211 */ /* 0x000fe200078008ff */
[----:B------:R-:W-:-:S03]  /*12630*/  IMAD.WIDE.U32 R216, R216, UR42, R220 ;  /* 0x0000002ad8d87c25 */ /* 0x000fc6000f8e00dc */
[----:B------:R-:W-:Y:S01]  /*12640*/  LEA.HI.X R11, R8, R19, R9, 0x1, P0 ;  /* 0x00000013080b7211 */ /* 0x000fe200000f0c09 */
[----:B------:R-:W-:Y:S01]  /*12650*/  IMAD.IADD R224, R224, 0x1, R217 ;  /* 0x00000001e0e07824 */ /* 0x000fe200078e02d9 */
[----:B------:R-:W-:-:S04]  /*12660*/  LEA R8, P0, R216, R18, 0x1 ;  /* 0x00000012d8087211 */ /* 0x000fc800078008ff */
[----:B------:R-:W-:Y:S02]  /*12670*/  LEA.HI.X R9, R216, R19, R224, 0x1, P0 ;  /* 0x00000013d8097211 */ /* 0x000fe400000f0ce0 */
[----:B------:R-:W-:-:S05]  /*12680*/  IADD3 R218, P0, R218, R222, RZ ;  /* 0x000000dedada7210 */ /* 0x000fca0007f1e0ff */
[----:B------:R-:W-:Y:S01]  /*12690*/  IMAD.X R20, R20, 0x1, R21, P0 ;  /* 0x0000000114147824 */ /* 0x000fe200000e0615 */
[C---:B------:R-:W-:Y:S02]  /*126a0*/  LEA R220, P0, R218.reuse, R18, 0x1 ;  /* 0x00000012dadc7211 */ /* 0x040fe400078008ff */
[----:B------:R-:W-:Y:S02]  /*126b0*/  PRMT R18, R225, 0x7610, R18 ;  /* 0x00007610e1127816 */ /* 0x000fe40000000012 */
[----:B------:R-:W-:Y:S02]  /*126c0*/  LEA.HI.X R221, R218, R19, R20, 0x1, P0 ;  /* 0x00000013dadd7211 */ /* 0x000fe400000f0c14 */
[----:B------:R-:W-:-:S13]  /*126d0*/  ISETP.GT.AND P0, PT, R0, 0x8, P1 ;  /* 0x000000080000780c */ /* 0x000fda0000f04270 */
[----:B------:R-:W-:Y:S05]  /*126e0*/  @!P0 BRA `(.L_x_69) ;  /* 0x0000000000048947 */ /* 0x000fea0003800000 */
[----:B------:R2:W5:Y:S02]  /*126f0*/  LDG.E.LTC128B.U16 R18, desc[UR44][R12.64+0x42] ;  /* 0x0000422c0c127981 */ /* 0x000564000c1e1520 */
.L_x_69:
[----:B------:R-:W-:Y:S05]  /*12700*/  BSYNC B1 ;  /* 0x0000000000017941 */ /* 0x000fea0003800000 */
.L_x_68:
        /* <DEDUP_REMOVED lines=13> */
.L_x_71:
[----:B------:R-:W-:Y:S05]  /*127e0*/  BSYNC B1 ;  /* 0x0000000000017941 */ /* 0x000fea0003800000 */
.L_x_70:
        /* <DEDUP_REMOVED lines=13> */
.L_x_73:
[----:B------:R-:W-:Y:S05]  /*128c0*/  BSYNC B1 ;  /* 0x0000000000017941 */ /* 0x000fea0003800000 */
.L_x_72:
        /* <DEDUP_REMOVED lines=10> */
.L_x_75:
[----:B------:R-:W-:Y:S05]  /*12970*/  BSYNC B1 ;  /* 0x0000000000017941 */ /* 0x000fea0003800000 */
.L_x_74:
        /* <DEDUP_REMOVED lines=10> */
.L_x_77:
[----:B------:R-:W-:Y:S05]  /*12a20*/  BSYNC B1 ;  /* 0x0000000000017941 */ /* 0x000fea0003800000 */
.L_x_76:
        /* <DEDUP_REMOVED lines=13> */
.L_x_79:
[----:B------:R-:W-:Y:S05]  /*12b00*/  BSYNC B1 ;  /* 0x0000000000017941 */ /* 0x000fea0003800000 */
.L_x_78:
        /* <DEDUP_REMOVED lines=13> */
.L_x_81:
[----:B------:R-:W-:Y:S05]  /*12be0*/  BSYNC B1 ;  /* 0x0000000000017941 */ /* 0x000fea0003800000 */
.L_x_80:
        /* <DEDUP_REMOVED lines=10> */
.L_x_83:
[----:B------:R-:W-:Y:S05]  /*12c90*/  BSYNC B1 ;  /* 0x0000000000017941 */ /* 0x000fea0003800000 */
.L_x_82:
        /* <DEDUP_REMOVED lines=10> */
.L_x_85:
[----:B------:R-:W-:Y:S05]  /*12d40*/  BSYNC B1 ;  /* 0x0000000000017941 */ /* 0x000fea0003800000 */
.L_x_84:
        /* <DEDUP_REMOVED lines=13> */
.L_x_87:
[----:B------:R-:W-:Y:S05]  /*12e20*/  BSYNC B1 ;  /* 0x0000000000017941 */ /* 0x000fea0003800000 */
.L_x_86:
        /* <DEDUP_REMOVED lines=13> */
.L_x_89:
[----:B------:R-:W-:Y:S05]  /*12f00*/  BSYNC B1 ;  /* 0x0000000000017941 */ /* 0x000fea0003800000 */
.L_x_88:
        /* <DEDUP_REMOVED lines=10> */
.L_x_91:
[----:B------:R-:W-:Y:S05]  /*12fb0*/  BSYNC B1 ;  /* 0x0000000000017941 */ /* 0x000fea0003800000 */
.L_x_90:
        /* <DEDUP_REMOVED lines=10> */
.L_x_93:
[----:B------:R-:W-:Y:S05]  /*13060*/  BSYNC B1 ;  /* 0x0000000000017941 */ /* 0x000fea0003800000 */
.L_x_92:
        /* <DEDUP_REMOVED lines=13> */
.L_x_95:
[----:B------:R-:W-:Y:S05]  /*13140*/  BSYNC B1 ;  /* 0x0000000000017941 */ /* 0x000fea0003800000 */
.L_x_94:
        /* <DEDUP_REMOVED lines=13> */
.L_x_97:
[----:B------:R-:W-:Y:S05]  /*13220*/  BSYNC B1 ;  /* 0x0000000000017941 */ /* 0x000fea0003800000 */
.L_x_96:
        /* <DEDUP_REMOVED lines=10> */
.L_x_99:
[----:B------:R-:W-:Y:S05]  /*132d0*/  BSYNC B1 ;  /* 0x0000000000017941 */ /* 0x000fea0003800000 */
.L_x_98:
        /* <DEDUP_REMOVED lines=10> */
.L_x_101:
[----:B------:R-:W-:Y:S05]  /*13380*/  BSYNC B1 ;  /* 0x0000000000017941 */ /* 0x000fea0003800000 */
.L_x_100:
        /* <DEDUP_REMOVED lines=13> */
.L_x_103:
[----:B------:R-:W-:Y:S05]  /*13460*/  BSYNC B1 ;  /* 0x0000000000017941 */ /* 0x000fea0003800000 */
.L_x_102:
        /* <DEDUP_REMOVED lines=13> */
.L_x_105:
[----:B------:R-:W-:Y:S05]  /*13540*/  BSYNC B1 ;  /* 0x0000000000017941 */ /* 0x000fea0003800000 */
.L_x_104:
        /* <DEDUP_REMOVED lines=10> */
.L_x_107:
[----:B------:R-:W-:Y:S05]  /*135f0*/  BSYNC B1 ;  /* 0x0000000000017941 */ /* 0x000fea0003800000 */
.L_x_106:
        /* <DEDUP_REMOVED lines=10> */
.L_x_109:
[----:B------:R-:W-:Y:S05]  /*136a0*/  BSYNC B1 ;  /* 0x0000000000017941 */ /* 0x000fea0003800000 */
.L_x_108:
        /* <DEDUP_REMOVED lines=13> */
.L_x_111:
[----:B------:R-:W-:Y:S05]  /*13780*/  BSYNC B1 ;  /* 0x0000000000017941 */ /* 0x000fea0003800000 */
.L_x_110:
        /* <DEDUP_REMOVED lines=13> */
.L_x_113:
[----:B------:R-:W-:Y:S05]  /*13860*/  BSYNC B1 ;  /* 0x0000000000017941 */ /* 0x000fea0003800000 */
.L_x_112:
        /* <DEDUP_REMOVED lines=10> */
.L_x_115:
[----:B------:R-:W-:Y:S05]  /*13910*/  BSYNC B1 ;  /* 0x0000000000017941 */ /* 0x000fea0003800000 */
.L_x_114:
        /* <DEDUP_REMOVED lines=10> */
.L_x_117:
[----:B------:R-:W-:Y:S05]  /*139c0*/  BSYNC B1 ;  /* 0x0000000000017941 */ /* 0x000fea0003800000 */
.L_x_116:
        /* <DEDUP_REMOVED lines=13> */
.L_x_119:
[----:B------:R-:W-:Y:S05]  /*13aa0*/  BSYNC B1 ;  /* 0x0000000000017941 */ /* 0x000fea0003800000 */
.L_x_118:
        /* <DEDUP_REMOVED lines=13> */
.L_x_121:
[----:B------:R-:W-:Y:S05]  /*13b80*/  BSYNC B1 ;  /* 0x0000000000017941 */ /* 0x000fea0003800000 */
.L_x_120:
        /* <DEDUP_REMOVED lines=10> */
.L_x_123:
[----:B------:R-:W-:Y:S05]  /*13c30*/  BSYNC B1 ;  /* 0x0000000000017941 */ /* 0x000fea0003800000 */
.L_x_122:
        /* <DEDUP_REMOVED lines=10> */
.L_x_125:
[----:B------:R-:W-:Y:S05]  /*13ce0*/  BSYNC B1 ;  /* 0x0000000000017941 */ /* 0x000fea0003800000 */
.L_x_124:
        /* <DEDUP_REMOVED lines=13> */
.L_x_127:
[----:B------:R-:W-:Y:S05]  /*13dc0*/  BSYNC B1 ;  /* 0x0000000000017941 */ /* 0x000fea0003800000 */
.L_x_126:
        /* <DEDUP_REMOVED lines=13> */
.L_x_129:
[----:B------:R-:W-:Y:S05]  /*13ea0*/  BSYNC B1 ;  /* 0x0000000000017941 */ /* 0x000fea0003800000 */
.L_x_128:
        /* <DEDUP_REMOVED lines=10> */
.L_x_131:
[----:B------:R-:W-:Y:S05]  /*13f50*/  BSYNC B1 ;  /* 0x0000000000017941 */ /* 0x000fea0003800000 */
.L_x_130:
        /* <DEDUP_REMOVED lines=10> */
.L_x_133:
[----:B------:R-:W-:Y:S05]  /*14000*/  BSYNC B1 ;  /* 0x0000000000017941 */ /* 0x000fea0003800000 */
.L_x_132:
        /* <DEDUP_REMOVED lines=13> */
.L_x_135:
[----:B------:R-:W-:Y:S05]  /*140e0*/  BSYNC B1 ;  /* 0x0000000000017941 */ /* 0x000fea0003800000 */
.L_x_134:
        /* <DEDUP_REMOVED lines=13> */
.L_x_137:
[----:B------:R-:W-:Y:S05]  /*141c0*/  BSYNC B1 ;  /* 0x0000000000017941 */ /* 0x000fea0003800000 */
.L_x_136:
        /* <DEDUP_REMOVED lines=10> */
.L_x_139:
[----:B------:R-:W-:Y:S05]  /*14270*/  BSYNC B1 ;  /* 0x0000000000017941 */ /* 0x000fea0003800000 */
.L_x_138:
        /* <DEDUP_REMOVED lines=10> */
.L_x_141:
[----:B------:R-:W-:Y:S05]  /*14320*/  BSYNC B1 ;  /* 0x0000000000017941 */ /* 0x000fea0003800000 */
.L_x_140:
        /* <DEDUP_REMOVED lines=13> */
.L_x_143:
[----:B------:R-:W-:Y:S05]  /*14400*/  BSYNC B1 ;  /* 0x0000000000017941 */ /* 0x000fea0003800000 */
.L_x_142:
        /* <DEDUP_REMOVED lines=13> */
.L_x_145:
[----:B------:R-:W-:Y:S05]  /*144e0*/  BSYNC B1 ;  /* 0x0000000000017941 */ /* 0x000fea0003800000 */
.L_x_144:
        /* <DEDUP_REMOVED lines=10> */
.L_x_147:
[----:B------:R-:W-:Y:S05]  /*14590*/  BSYNC B1 ;  /* 0x0000000000017941 */ /* 0x000fea0003800000 */
.L_x_146:
        /* <DEDUP_REMOVED lines=10> */
.L_x_149:
[----:B------:R-:W-:Y:S05]  /*14640*/  BSYNC B1 ;  /* 0x0000000000017941 */ /* 0x000fea0003800000 */
.L_x_148:
        /* <DEDUP_REMOVED lines=13> */
.L_x_151:
[----:B------:R-:W-:Y:S05]  /*14720*/  BSYNC B1 ;  /* 0x0000000000017941 */ /* 0x000fea0003800000 */
.L_x_150:
        /* <DEDUP_REMOVED lines=13> */
.L_x_153:
[----:B------:R-:W-:Y:S05]  /*14800*/  BSYNC B1 ;  /* 0x0000000000017941 */ /* 0x000fea0003800000 */
.L_x_152:
        /* <DEDUP_REMOVED lines=10> */
.L_x_155:
[----:B------:R-:W-:Y:S05]  /*148b0*/  BSYNC B1 ;  /* 0x0000000000017941 */ /* 0x000fea0003800000 */
.L_x_154:
        /* <DEDUP_REMOVED lines=10> */
.L_x_157:
[----:B------:R-:W-:Y:S05]  /*14960*/  BSYNC B1 ;  /* 0x0000000000017941 */ /* 0x000fea0003800000 */
.L_x_156:
        /* <DEDUP_REMOVED lines=13> */
.L_x_159:
[----:B------:R-:W-:Y:S05]  /*14a40*/  BSYNC B1 ;  /* 0x0000000000017941 */ /* 0x000fea0003800000 */
.L_x_158:
        /* <DEDUP_REMOVED lines=13> */
.L_x_161:
[----:B------:R-:W-:Y:S05]  /*14b20*/  BSYNC B1 ;  /* 0x0000000000017941 */ /* 0x000fea0003800000 */
.L_x_160:
        /* <DEDUP_REMOVED lines=10> */
.L_x_163:
[----:B------:R-:W-:Y:S05]  /*14bd0*/  BSYNC B1 ;  /* 0x0000000000017941 */ /* 0x000fea0003800000 */
.L_x_162:
        /* <DEDUP_REMOVED lines=10> */
.L_x_165:
[----:B------:R-:W-:Y:S05]  /*14c80*/  BSYNC B1 ;  /* 0x0000000000017941 */ /* 0x000fea0003800000 */
.L_x_164:
        /* <DEDUP_REMOVED lines=13> */
.L_x_167:
[----:B------:R-:W-:Y:S05]  /*14d60*/  BSYNC B1 ;  /* 0x0000000000017941 */ /* 0x000fea0003800000 */
.L_x_166:
        /* <DEDUP_REMOVED lines=13> */
.L_x_169:
[----:B------:R-:W-:Y:S05]  /*14e40*/  BSYNC B1 ;  /* 0x0000000000017941 */ /* 0x000fea0003800000 */
.L_x_168:
        /* <DEDUP_REMOVED lines=10> */
.L_x_171:
[----:B------:R-:W-:Y:S05]  /*14ef0*/  BSYNC B1 ;  /* 0x0000000000017941 */ /* 0x000fea0003800000 */
.L_x_170:
        /* <DEDUP_REMOVED lines=10> */
.L_x_173:
[----:B------:R-:W-:Y:S05]  /*14fa0*/  BSYNC B1 ;  /* 0x0000000000017941 */ /* 0x000fea0003800000 */
.L_x_172:
        /* <DEDUP_REMOVED lines=13> */
.L_x_175:
[----:B------:R-:W-:Y:S05]  /*15080*/  BSYNC B1 ;  /* 0x0000000000017941 */ /* 0x000fea0003800000 */
.L_x_174:
        /* <DEDUP_REMOVED lines=13> */
.L_x_177:
[----:B------:R-:W-:Y:S05]  /*15160*/  BSYNC B1 ;  /* 0x0000000000017941 */ /* 0x000fea0003800000 */
.L_x_176:
        /* <DEDUP_REMOVED lines=10> */
.L_x_179:
[----:B------:R-:W-:Y:S05]  /*15210*/  BSYNC B1 ;  /* 0x0000000000017941 */ /* 0x000fea0003800000 */
.L_x_178:
        /* <DEDUP_REMOVED lines=10> */
.L_x_181:
[----:B------:R-:W-:Y:S05]  /*152c0*/  BSYNC B1 ;  /* 0x0000000000017941 */ /* 0x000fea0003800000 */
.L_x_180:
        /* <DEDUP_REMOVED lines=13> */
.L_x_183:
[----:B------:R-:W-:Y:S05]  /*153a0*/  BSYNC B1 ;  /* 0x0000000000017941 */ /* 0x000fea0003800000 */
.L_x_182:
        /* <DEDUP_REMOVED lines=13> */
.L_x_185:
[----:B------:R-:W-:Y:S05]  /*15480*/  BSYNC B1 ;  /* 0x0000000000017941 */ /* 0x000fea0003800000 */
.L_x_184:
        /* <DEDUP_REMOVED lines=10> */
.L_x_187:
[----:B------:R-:W-:Y:S05]  /*15530*/  BSYNC B1 ;  /* 0x0000000000017941 */ /* 0x000fea0003800000 */
.L_x_186:
        /* <DEDUP_REMOVED lines=10> */
.L_x_189:
[----:B------:R-:W-:Y:S05]  /*155e0*/  BSYNC B1 ;  /* 0x0000000000017941 */ /* 0x000fea0003800000 */
.L_x_188:
        /* <DEDUP_REMOVED lines=13> */
.L_x_191:
[----:B------:R-:W-:Y:S05]  /*156c0*/  BSYNC B1 ;  /* 0x0000000000017941 */ /* 0x000fea0003800000 */
.L_x_190:
        /* <DEDUP_REMOVED lines=13> */
.L_x_193:
[----:B------:R-:W-:Y:S05]  /*157a0*/  BSYNC B1 ;  /* 0x0000000000017941 */ /* 0x000fea0003800000 */
.L_x_192:
        /* <DEDUP_REMOVED lines=10> */
.L_x_195:
[----:B------:R-:W-:Y:S05]  /*15850*/  BSYNC B1 ;  /* 0x0000000000017941 */ /* 0x000fea0003800000 */
.L_x_194:
        /* <DEDUP_REMOVED lines=10> */
.L_x_197:
[----:B------:R-:W-:Y:S05]  /*15900*/  BSYNC B1 ;  /* 0x0000000000017941 */ /* 0x000fea0003800000 */
.L_x_196:
        /* <DEDUP_REMOVED lines=13> */
.L_x_199:
[----:B------:R-:W-:Y:S05]  /*159e0*/  BSYNC B1 ;  /* 0x0000000000017941 */ /* 0x000fea0003800000 */
.L_x_198:
        /* <DEDUP_REMOVED lines=13> */
.L_x_201:
[----:B------:R-:W-:Y:S05]  /*15ac0*/  BSYNC B1 ;  /* 0x0000000000017941 */ /* 0x000fea0003800000 */
.L_x_200:
        /* <DEDUP_REMOVED lines=10> */
.L_x_203:
[----:B------:R-:W-:Y:S05]  /*15b70*/  BSYNC B1 ;  /* 0x0000000000017941 */ /* 0x000fea0003800000 */
.L_x_202:
        /* <DEDUP_REMOVED lines=10> */
.L_x_205:
[----:B------:R-:W-:Y:S05]  /*15c20*/  BSYNC B1 ;  /* 0x0000000000017941 */ /* 0x000fea0003800000 */
.L_x_204:
[----:B------:R-:W3:Y:S01]  /*15c30*/  LDL.LU R20, [R1+0x2dc] ;  /* 0x0002dc0001147983 */ /* 0x000ee20000300800 */
[----:B-----5:R-:W-:Y:S01]  /*15c40*/  HADD2.F32 R19, -RZ, R18.H0_H0 ;  /* 0x20000012ff137230 */ /* 0x020fe20000004100 */
[----:B------:R-:W-:Y:S01]  /*15c50*/  ISETP.GT.AND P3, PT, R3, 0xb0, PT ;  /* 0x000000b00300780c */ /* 0x000fe20003f64270 */
[----:B------:R-:W-:Y:S03]  /*15c60*/  BSSY B1, `(.L_x_206) ;  /* 0x0000008000017945 */ /* 0x000fe60003800000 */
[----:B------:R-:W-:-:S04]  /*15c70*/  FMUL R19, R19, R16 ;  /* 0x0000001013137220 */ /* 0x000fc80000400000 */
[----:B---3--:R-:W-:-:S05]  /*15c80*/  FFMA R19, R20, R2, R19 ;  /* 0x0000000214137223 */ /* 0x008fca0000000013 */
[----:B------:R-:W-:-:S05]  /*15c90*/  F2FP.F16.F32.PACK_AB R19, RZ, R19 ;  /* 0x00000013ff13723e */ /* 0x000fca00000000ff */
[----:B------:R3:W-:Y:S01]  /*15ca0*/  @P0 STG.E.U16 desc[UR44][R6.64+0x152], R19 ;  /* 0x0001521306000986 */ /* 0x0007e2000c10152c */
[----:B------:R-:W-:-:S13]  /*15cb0*/  ISETP.GT.AND P0, PT, R0, RZ, P3 ;  /* 0x000000ff0000720c */ /* 0x000fda0001f04270 */
[----:B---3--:R-:W-:Y:S05]  /*15cc0*/  @!P0 BRA `(.L_x_207) ;  /* 0x0000000000048947 */ /* 0x008fea0003800000 */
[----:B------:R3:W5:Y:S02]  /*15cd0*/  LDG.E.LTC128B.U16 R18, desc[UR44][R14.64+0x160] ;  /* 0x0001602c0e127981 */ /* 0x000764000c1e1520 */
.L_x_207:
[----:B------:R-:W-:Y:S05]  /*15ce0*/  BSYNC B1 ;  /* 0x0000000000017941 */ /* 0x000fea0003800000 */
.L_x_206:
[----:B------:R-:W2:Y:S01]  /*15cf0*/  LDL.LU R20, [R1+0x2e0] ;  /* 0x0002e00001147983 */ /* 0x000ea20000300800 */
[----:B-----5:R-:W-:Y:S01]  /*15d00*/  HADD2.F32 R19, -RZ, R18.H0_H0 ;  /* 0x20000012ff137230 */ /* 0x020fe20000004100 */
[----:B------:R-:W-:Y:S01]  /*15d10*/  ISETP.GT.AND P2, PT, R3, 0xb1, PT ;  /* 0x000000b10300780c */ /* 0x000fe20003f44270 */
[----:B------:R-:W-:Y:S03]  /*15d20*/  BSSY B1, `(.L_x_208) ;  /* 0x0000008000017945 */ /* 0x000fe60003800000 */
[----:B------:R-:W-:-:S04]  /*15d30*/  FMUL R19, R19, R16 ;  /* 0x0000001013137220 */ /* 0x000fc80000400000 */
[----:B--2---:R-:W-:-:S05]  /*15d40*/  FFMA R19, R20, R2, R19 ;  /* 0x0000000214137223 */ /* 0x004fca0000000013 */
[----:B------:R-:W-:-:S05]  /*15d50*/  F2FP.F16.F32.PACK_AB R19, RZ, R19 ;  /* 0x00000013ff13723e */ /* 0x000fca00000000ff */
[----:B------:R2:W-:Y:S01]  /*15d60*/  @P0 STG.E.U16 desc[UR44][R4.64+0x160], R19 ;  /* 0x0001601304000986 */ /* 0x0005e2000c10152c */
[----:B------:R-:W-:-:S13]  /*15d70*/  ISETP.GT.AND P0, PT, R0, RZ, P2 ;  /* 0x000000ff0000720c */ /* 0x000fda0001704270 */
[----:B--2---:R-:W-:Y:S05]  /*15d80*/  @!P0 BRA `(.L_x_209) ;  /* 0x0000000000048947 */ /* 0x004fea0003800000 */
[----:B------:R2:W5:Y:S02]  /*15d90*/  LDG.E.LTC128B.U16 R18, desc[UR44][R14.64+0x162] ;  /* 0x0001622c0e127981 */ /* 0x000564000c1e1520 */
.L_x_209:
[----:B------:R-:W-:Y:S05]  /*15da0*/  BSYNC B1 ;  /* 0x0000000000017941 */ /* 0x000fea0003800000 */
.L_x_208:
        /* <DEDUP_REMOVED lines=10> */
.L_x_211:
[----:B------:R-:W-:Y:S05]  /*15e50*/  BSYNC B1 ;  /* 0x0000000000017941 */ /* 0x000fea0003800000 */
.L_x_210:
        /* <DEDUP_REMOVED lines=10> */
.L_x_213:
[----:B------:R-:W-:Y:S05]  /*15f00*/  BSYNC B1 ;  /* 0x0000000000017941 */ /* 0x000fea0003800000 */
.L_x_212:
        /* <DEDUP_REMOVED lines=11> */
.L_x_215:
[----:B------:R-:W-:Y:S05]  /*15fc0*/  BSYNC B1 ;  /* 0x0000000000017941 */ /* 0x000fea0003800000 */
.L_x_214:
[----:B------:R-:W2:Y:S01]  /*15fd0*/  LDL.LU R20, [R1+0x2f0] ;  /* 0x0002f00001147983 */ /* 0x000ea20000300800 */
[----:B-----5:R-:W-:Y:S01]  /*15fe0*/  HADD2.F32 R19, -RZ, R18.H0_H0 ;  /* 0x20000012ff137230 */ /* 0x020fe20000004100 */
[----:B------:R-:W-:Y:S04]  /*15ff0*/  BSSY B1, `(.L_x_216) ;  /* 0x0000009000017945 */ /* 0x000fe80003800000 */
[----:B------:R-:W-:-:S04]  /*16000*/  FMUL R19, R19, R16 ;  /* 0x0000001013137220 */ /* 0x000fc80000400000 */
[----:B--2---:R-:W-:-:S05]  /*16010*/  FFMA R19, R20, R2, R19 ;  /* 0x0000000214137223 */ /* 0x004fca0000000013 */
[----:B------:R-:W-:-:S05]  /*16020*/  F2FP.F16.F32.PACK_AB R19, RZ, R19 ;  /* 0x00000013ff13723e */ /* 0x000fca00000000ff */
[----:B------:R2:W-:Y:S01]  /*16030*/  @P0 STG.E.U16 desc[UR44][R4.64+0x170], R19 ;  /* 0x0001701304000986 */ /* 0x0005e2000c10152c */
[----:B------:R-:W-:-:S04]  /*16040*/  ISETP.GT.AND P0, PT, R3, 0xb9, PT ;  /* 0x000000b90300780c */ /* 0x000fc80003f04270 */
[----:B------:R-:W-:-:S13]  /*16050*/  ISETP.GT.AND P4, PT, R0, RZ, P0 ;  /* 0x000000ff0000720c */ /* 0x000fda0000784270 */
[----:B--2---:R-:W-:Y:S05]  /*16060*/  @!P4 BRA `(.L_x_217) ;  /* 0x000000000004c947 */ /* 0x004fea0003800000 */
[----:B------:R2:W5:Y:S02]  /*16070*/  LDG.E.LTC128B.U16 R18, desc[UR44][R14.64+0x172] ;  /* 0x0001722c0e127981 */ /* 0x000564000c1e1520 */
.L_x_217:
[----:B------:R-:W-:Y:S05]  /*16080*/  BSYNC B1 ;  /* 0x0000000000017941 */ /* 0x000fea0003800000 */
.L_x_216:
        /* <DEDUP_REMOVED lines=10> */
.L_x_219:
[----:B------:R-:W-:Y:S05]  /*16130*/  BSYNC B1 ;  /* 0x0000000000017941 */ /* 0x000fea0003800000 */
.L_x_218:
[----:B------:R-:W2:Y:S01]  /*16140*/  LDL.LU R20, [R1+0x2f8] ;  /* 0x0002f80001147983 */ /* 0x000ea20000300800 */
[----:B-----5:R-:W-:Y:S01]  /*16150*/  HADD2.F32 R19, -RZ, R18.H0_H0 ;  /* 0x20000012ff137230 */ /* 0x020fe20000004100 */
[----:B------:R-:W-:Y:S01]  /*16160*/  BSSY B1, `(.L_x_220) ;  /* 0x0000009000017945 */ /* 0x000fe20003800000 */
[----:B------:R-:W-:-:S03]  /*16170*/  PRMT R216, R18, 0x7610, R216 ;  /* 0x0000761012d87816 */ /* 0x000fc600000000d8 */
[----:B------:R-:W-:-:S04]  /*16180*/  FMUL R19, R19, R16 ;  /* 0x0000001013137220 */ /* 0x000fc80000400000 */
[----:B--2---:R-:W-:-:S05]  /*16190*/  FFMA R19, R20, R2, R19 ;  /* 0x0000000214137223 */ /* 0x004fca0000000013 */
[----:B------:R-:W-:-:S05]  /*161a0*/  F2FP.F16.F32.PACK_AB R19, RZ, R19 ;  /* 0x00000013ff13723e */ /* 0x000fca00000000ff */
[----:B------:R2:W-:Y:S01]  /*161b0*/  @P4 STG.E.U16 desc[UR44][R6.64+0x170], R19 ;  /* 0x0001701306004986 */ /* 0x0005e2000c10152c */
[----:B------:R-:W-:-:S13]  /*161c0*/  ISETP.GT.AND P4, PT, R0, 0x8, P0 ;  /* 0x000000080000780c */ /* 0x000fda0000784270 */
[----:B--2---:R-:W-:Y:S05]  /*161d0*/  @!P4 BRA `(.L_x_221) ;  /* 0x000000000004c947 */ /* 0x004fea0003800000 */
[----:B------:R2:W5:Y:S02]  /*161e0*/  LDG.E.LTC128B.U16 R216, desc[UR44][R12.64+0x172] ;  /* 0x0001722c0cd87981 */ /* 0x000564000c1e1520 */
.L_x_221:
[----:B------:R-:W-:Y:S05]  /*161f0*/  BSYNC B1 ;  /* 0x0000000000017941 */ /* 0x000fea0003800000 */
.L_x_220:
[----:B------:R-:W3:Y:S01]  /*16200*/  LDL.LU R19, [R1+0x2fc] ;  /* 0x0002fc0001137983 */ /* 0x000ee20000300800 */
[----:B-----5:R-:W-:Y:S01]  /*16210*/  HADD2.F32 R18, -RZ, R216.H0_H0 ;  /* 0x200000d8ff127230 */ /* 0x020fe20000004100 */
[----:B------:R-:W-:Y:S02]  /*16220*/  USHF.L.U64.HI UR4, UR8, 0x8, UR9 ;  /* 0x0000000808047899 */ /* 0x000fe40008010209 */
[----:B------:R-:W4:Y:S02]  /*16230*/  LDL.LU R21, [R1] ;  /* 0x0000000001157983 */ /* 0x000f240000300800 */
[----:B------:R-:W-:-:S04]  /*16240*/  FMUL R18, R18, R16 ;  /* 0x0000001012127220 */ /* 0x000fc80000400000 */
[----:B---3--:R-:W-:-:S05]  /*16250*/  FFMA R18, R19, R2, R18 ;  /* 0x0000000213127223 */ /* 0x008fca0000000012 */
[----:B------:R-:W-:-:S05]  /*16260*/  F2FP.F16.F32.PACK_AB R18, RZ, R18 ;  /* 0x00000012ff12723e */ /* 0x000fca00000000ff */
[----:B------:R3:W-:Y:S02]  /*16270*/  @P4 STG.E.U16 desc[UR44][R6.64+0x172], R18 ;  /* 0x0001721206004986 */ /* 0x0007e4000c10152c */
[----:B---3--:R-:W-:-:S05]  /*16280*/  IMAD.U32 R18, RZ, RZ, UR8 ;  /* 0x00000008ff127e24 */ /* 0x008fca000f8e00ff */
[----:B------:R-:W-:-:S04]  /*16290*/  LEA R18, P4, R18, R4, 0x8 ;  /* 0x0000000412127211 */ /* 0x000fc800078840ff */
[----:B------:R-:W-:Y:S02]  /*162a0*/  IADD3.X R19, R5, UR4, RZ, P4, !PT ;  /* 0x0000000405137c10 */ /* 0x000fe4000a7fe4ff */
[----:B------:R-:W-:-:S13]  /*162b0*/  ISETP.GT.AND P4, PT, R0, 0x80, P5 ;  /* 0x000000800000780c */ /* 0x000fda0002f84270 */
[----:B------:R-:W3:Y:S01]  /*162c0*/  @P4 LDG.E.LTC128B.U16 R216, desc[UR44][R226.64] ;  /* 0x0000002ce2d84981 */ /* 0x000ee2000c1e1520 */
[----:B------:R-:W-:Y:S01]  /*162d0*/  BSSY B1, `(.L_x_222) ;  /* 0x000000a000017945 */ /* 0x000fe20003800000 */
[----:B---3--:R-:W-:-:S05]  /*162e0*/  HADD2.F32 R20, -RZ, R216.H0_H0 ;  /* 0x200000d8ff147230 */ /* 0x008fca0000004100 */
[----:B------:R-:W-:-:S04]  /*162f0*/  FMUL R20, R20, R16 ;  /* 0x0000001014147220 */ /* 0x000fc80000400000 */
[----:B----4-:R-:W-:-:S05]  /*16300*/  FFMA R20, R21, R2, R20 ;  /* 0x0000000215147223 */ /* 0x010fca0000000014 */
[----:B------:R-:W-:-:S05]  /*16310*/  F2FP.F16.F32.PACK_AB R20, RZ, R20 ;  /* 0x00000014ff14723e */ /* 0x000fca00000000ff */
[----:B------:R3:W-:Y:S01]  /*16320*/  @P4 STG.E.U16 desc[UR44][R18.64], R20 ;  /* 0x0000001412004986 */ /* 0x0007e2000c10152c */
[----:B------:R-:W-:-:S04]  /*16330*/  LOP3.LUT P4, RZ, R17, 0x2, RZ, 0xc0, !PT ;  /* 0x0000000211ff7812 */ /* 0x000fc8000788c0ff */
[----:B------:R-:W-:-:S13]  /*16340*/  ISETP.GT.AND P4, PT, R0, 0x80, P4 ;  /* 0x000000800000780c */ /* 0x000fda0002784270 */
[----:B---3--:R-:W-:Y:S05]  /*16350*/  @!P4 BRA `(.L_x_223) ;  /* 0x000000000004c947 */ /* 0x008fea0003800000 */
[----:B------:R3:W5:Y:S02]  /*16360*/  LDG.E.LTC128B.U16 R216, desc[UR44][R10.64+0x2] ;  /* 0x0000022c0ad87981 */ /* 0x000764000c1e1520 */
.L_x_223:
[----:B------:R-:W-:Y:S05]  /*16370*/  BSYNC B1 ;  /* 0x0000000000017941 */ /* 0x000fea0003800000 */
.L_x_222:
[----:B------:R-:W4:Y:S01]  /*16380*/  LDL.LU R21, [R1+0x4] ;  /* 0x0000040001157983 */ /* 0x000f220000300800 */
[----:B-----5:R-:W-:Y:S01]  /*16390*/  HADD2.F32 R20, -RZ, R216.H0_H0 ;  /* 0x200000d8ff147230 */ /* 0x020fe20000004100 */
[----:B------:R-:W-:Y:S01]  /*163a0*/  ISETP.GT.AND P5, PT, R0, 0x88, P5 ;  /* 0x000000880000780c */ /* 0x000fe20002fa4270 */
[----:B------:R-:W-:Y:S03]  /*163b0*/  BSSY B1, `(.L_x_224) ;  /* 0x0000009000017945 */ /* 0x000fe60003800000 */
[----:B------:R-:W-:-:S04]  /*163c0*/  FMUL R20, R20, R16 ;  /* 0x0000001014147220 */ /* 0x000fc80000400000 */
[----:B----4-:R-:W-:-:S05]  /*163d0*/  FFMA R20, R21, R2, R20 ;  /* 0x0000000215147223 */ /* 0x010fca0000000014 */
[----:B------:R-:W-:-:S05]  /*163e0*/  F2FP.F16.F32.PACK_AB R20, RZ, R20 ;  /* 0x00000014ff14723e */ /* 0x000fca00000000ff */
[----:B------:R4:W-:Y:S02]  /*163f0*/  @P4 STG.E.U16 desc[UR44][R18.64+0x2], R20 ;  /* 0x0000021412004986 */ /* 0x0009e4000c10152c */
[----:B----4-:R-:W-:-:S05]  /*16400*/  IADD3 R20, P4, R18, R229, RZ ;  /* 0x000000e512147210 */ /* 0x010fca0007f9e0ff */
[----:B------:R-:W-:Y:S01]  /*16410*/  IMAD.X R21, R19, 0x1, R228, P4 ;  /* 0x0000000113157824 */ /* 0x000fe200020e06e4 */
[----:B------:R-:W-:Y:S07]  /*16420*/  @!P5 BRA `(.L_x_225) ;  /* 0x000000000004d947 */ /* 0x000fee0003800000 */
[----:B------:R4:W5:Y:S02]  /*16430*/  LDG.E.LTC128B.U16 R216, desc[UR44][R220.64] ;  /* 0x0000002cdcd87981 */ /* 0x000964000c1e1520 */
.L_x_225:
[----:B------:R-:W-:Y:S05]  /*16440*/  BSYNC B1 ;  /* 0x0000000000017941 */ /* 0x000fea0003800000 */
.L_x_224:
[----:B------:R-:W2:Y:S01]  /*16450*/  LDL.LU R218, [R1+0x8] ;  /* 0x0000080001da7983 */ /* 0x000ea20000300800 */
[----:B-----5:R-:W-:Y:S01]  /*16460*/  HADD2.F32 R217, -RZ, R216.H0_H0 ;  /* 0x200000d8ffd97230 */ /* 0x020fe20000004100 */
[----:B------:R-:W-:Y:S01]  /*16470*/  LOP3.LUT P4, RZ, R17, 0x2, RZ, 0xc0, !PT ;  /* 0x0000000211ff7812 */ /* 0x000fe2000788c0ff */
[----:B------:R-:W-:Y:S03]  /*16480*/  BSSY B1, `(.L_x_226) ;  /* 0x0000008000017945 */ /* 0x000fe60003800000 */
[----:B------:R-:W-:Y:S01]  /*16490*/  FMUL R217, R217, R16 ;  /* 0x00000010d9d97220 */ /* 0x000fe20000400000 */
[----:B------:R-:W-:-:S03]  /*164a0*/  ISETP.GT.AND P4, PT, R0, 0x88, P4 ;  /* 0x000000880000780c */ /* 0x000fc60002784270 */
[----:B--2---:R-:W-:-:S05]  /*164b0*/  FFMA R217, R218, R2, R217 ;  /* 0x00000002dad97223 */ /* 0x004fca00000000d9 */
[----:B------:R-:W-:-:S05]  /*164c0*/  F2FP.F16.F32.PACK_AB R217, RZ, R217 ;  /* 0x000000d9ffd9723e */ /* 0x000fca00000000ff */
[----:B------:R2:W-:Y:S01]  /*164d0*/  @P5 STG.E.U16 desc[UR44][R20.64], R217 ;  /* 0x000000d914005986 */ /* 0x0005e2000c10152c */
[----:B------:R-:W-:Y:S05]  /*164e0*/  @!P4 BRA `(.L_x_227) ;  /* 0x000000000004c947 */ /* 0x000fea0003800000 */
[----:B------:R0:W5:Y:S02]  /*164f0*/  LDG.E.LTC128B.U16 R216, desc[UR44][R8.64+0x2] ;  /* 0x0000022c08d87981 */ /* 0x000164000c1e1520 */
.L_x_227:
[----:B------:R-:W-:Y:S05]  /*16500*/  BSYNC B1 ;  /* 0x0000000000017941 */ /* 0x000fea0003800000 */
.L_x_226:
[----:B------:R-:W3:Y:S01]  /*16510*/  LDL.LU R218, [R1+0xc] ;  /* 0x00000c0001da7983 */ /* 0x000ee20000300800 */
[----:B--2--5:R-:W-:Y:S01]  /*16520*/  HADD2.F32 R217, -RZ, R216.H0_H0 ;  /* 0x200000d8ffd97230 */ /* 0x024fe20000004100 */
[----:B------:R-:W-:Y:S01]  /*16530*/  LOP3.LUT P5, RZ, R17, 0x4, RZ, 0xc0, !PT ;  /* 0x0000000411ff7812 */ /* 0x000fe200078ac0ff */
[----:B------:R-:W-:Y:S03]  /*16540*/  BSSY B1, `(.L_x_228) ;  /* 0x0000008000017945 */ /* 0x000fe60003800000 */
[----:B------:R-:W-:-:S04]  /*16550*/  FMUL R217, R217, R16 ;  /* 0x00000010d9d97220 */ /* 0x000fc80000400000 */
[----:B---3--:R-:W-:-:S05]  /*16560*/  FFMA R217, R218, R2, R217 ;  /* 0x00000002dad97223 */ /* 0x008fca00000000d9 */
[----:B------:R-:W-:-:S05]  /*16570*/  F2FP.F16.F32.PACK_AB R217, RZ, R217 ;  /* 0x000000d9ffd9723e */ /* 0x000fca00000000ff */
[----:B------:R2:W-:Y:S01]  /*16580*/  @P4 STG.E.U16 desc[UR44][R20.64+0x2], R217 ;  /* 0x000002d914004986 */ /* 0x0005e2000c10152c */
[----:B------:R-:W-:-:S13]  /*16590*/  ISETP.GT.AND P4, PT, R0, 0x80, P5 ;  /* 0x000000800000780c */ /* 0x000fda0002f84270 */
[----:B--2---:R-:W-:Y:S05]  /*165a0*/  @!P4 BRA `(.L_x_229) ;  /* 0x000000000004c947 */ /* 0x004fea0003800000 */
[----:B------:R2:W5:Y:S02]  /*165b0*/  LDG.E.LTC128B.U16 R216, desc[UR44][R10.64+0x10] ;  /* 0x0000102c0ad87981 */ /* 0x000564000c1e1520 */
.L_x_229:
[----:B------:R-:W-:Y:S05]  /*165c0*/  BSYNC B1 ;  /* 0x0000000000017941 */ /* 0x000fea0003800000 */
.L_x_228:
[----:B------:R-:W3:Y:S01]  /*165d0*/  LDL.LU R218, [R1+0x10] ;  /* 0x0000100001da7983 */ /* 0x000ee20000300800 */
[----:B-----5:R-:W-:Y:S01]  /*165e0*/  HADD2.F32 R217, -RZ, R216.H0_H0 ;  /* 0x200000d8ffd97230 */ /* 0x020fe20000004100 */
[----:B------:R-:W-:Y:S01]  /*165f0*/  LOP3.LUT P5, RZ, R17, 0x8, RZ, 0xc0, !PT ;  /* 0x0000000811ff7812 */ /* 0x000fe200078ac0ff */
[----:B------:R-:W-:Y:S03]  /*16600*/  BSSY B1, `(.L_x_230) ;  /* 0x0000008000017945 */ /* 0x000fe60003800000 */
[----:B------:R-:W-:-:S04]  /*16610*/  FMUL R217, R217, R16 ;  /* 0x00000010d9d97220 */ /* 0x000fc80000400000 */
[----:B---3--:R-:W-:-:S05]  /*16620*/  FFMA R217, R218, R2, R217 ;  /* 0x00000002dad97223 */ /* 0x008fca00000000d9 */
[----:B------:R-:W-:-:S05]  /*16630*/  F2FP.F16.F32.PACK_AB R217, RZ, R217 ;  /* 0x000000d9ffd9723e */ /* 0x000fca00000000ff */
[----:B------:R3:W-:Y:S01]  /*16640*/  @P4 STG.E.U16 desc[UR44][R18.64+0x10], R217 ;  /* 0x000010d912004986 */ /* 0x0007e2000c10152c */
[----:B------:R-:W-:-:S13]  /*16650*/  ISETP.GT.AND P4, PT, R0, 0x80, P5 ;  /* 0x000000800000780c */ /* 0x000fda0002f84270 */
[----:B---3--:R-:W-:Y:S05]  /*16660*/  @!P4 BRA `(.L_x_231) ;  /* 0x000000000004c947 */ /* 0x008fea0003800000 */
[----:B------:R3:W5:Y:S02]  /*16670*/  LDG.E.LTC128B.U16 R216, desc[UR44][R10.64+0x12] ;  /* 0x0000122c0ad87981 */ /* 0x000764000c1e1520 */
.L_x_231:
[----:B------:R-:W-:Y:S05]  /*16680*/  BSYNC B1 ;  /* 0x0000000000017941 */ /* 0x000fea0003800000 */
.L_x_230:
[----:B------:R-:W2:Y:S01]  /*16690*/  LDL.LU R218, [R1+0x14] ;  /* 0x0000140001da7983 */ /* 0x000ea20000300800 */
[----:B-----5:R-:W-:Y:S01]  /*166a0*/  HADD2.F32 R217, -RZ, R216.H0_H0 ;  /* 0x200000d8ffd97230 */ /* 0x020fe20000004100 */
[----:B------:R-:W-:Y:S04]  /*166b0*/  BSSY B1, `(.L_x_232) ;  /* 0x0000009000017945 */ /* 0x000fe80003800000 */
[----:B------:R-:W-:-:S04]  /*166c0*/  FMUL R217, R217, R16 ;  /* 0x00000010d9d97220 */ /* 0x000fc80000400000 */
[----:B--2---:R-:W-:-:S05]  /*166d0*/  FFMA R217, R218, R2, R217 ;  /* 0x00000002dad97223 */ /* 0x004fca00000000d9 */
[----:B------:R-:W-:-:S05]  /*166e0*/  F2FP.F16.F32.PACK_AB R217, RZ, R217 ;  /* 0x000000d9ffd9723e */ /* 0x000fca00000000ff */
[----:B------:R2:W-:Y:S01]  /*166f0*/  @P4 STG.E.U16 desc[UR44][R18.64+0x12], R217 ;  /* 0x000012d912004986 */ /* 0x0005e2000c10152c */
[----:B------:R-:W-:-:S04]  /*16700*/  LOP3.LUT P4, RZ, R17, 0x4, RZ, 0xc0, !PT ;  /* 0x0000000411ff7812 */ /* 0x000fc8000788c0ff */
[----:B------:R-:W-:-:S13]  /*16710*/  ISETP.GT.AND P4, PT, R0, 0x88, P4 ;  /* 0x000000880000780c */ /* 0x000fda0002784270 */
[----:B--2---:R-:W-:Y:S05]  /*16720*/  @!P4 BRA `(.L_x_233) ;  /* 0x000000000004c947 */ /* 0x004fea0003800000 */
[----:B------:R2:W5:Y:S02]  /*16730*/  LDG.E.LTC128B.U16 R216, desc[UR44][R8.64+0x10] ;  /* 0x0000102c08d87981 */ /* 0x000564000c1e1520 */
.L_x_233:
[----:B------:R-:W-:Y:S05]  /*16740*/  BSYNC B1 ;  /* 0x0000000000017941 */ /* 0x000fea0003800000 */
.L_x_232:
        /* <DEDUP_REMOVED lines=10> */
.L_x_235:
[----:B------:R-:W-:Y:S05]  /*167f0*/  BSYNC B1 ;  /* 0x0000000000017941 */ /* 0x000fea0003800000 */
.L_x_234:
[----:B------:R-:W2:Y:S01]  /*16800*/  LDL.LU R218, [R1+0x1c] ;  /* 0x00001c0001da7983 */ /* 0x000ea20000300800 */
[----:B-----5:R-:W-:Y:S01]  /*16810*/  HADD2.F32 R217, -RZ, R216.H0_H0 ;  /* 0x200000d8ffd97230 */ /* 0x020fe20000004100 */
[----:B------:R-:W-:Y:S01]  /*16820*/  LOP3.LUT P5, RZ, R17, 0x10, RZ, 0xc0, !PT ;  /* 0x0000001011ff7812 */ /* 0x000fe200078ac0ff */
[----:B------:R-:W-:Y:S03]  /*16830*/  BSSY B1, `(.L_x_236) ;  /* 0x0000008000017945 */ /* 0x000fe60003800000 */
[----:B------:R-:W-:-:S04]  /*16840*/  FMUL R217, R217, R16 ;  /* 0x00000010d9d97220 */ /* 0x000fc80000400000 */
[----:B--2---:R-:W-:-:S05]  /*16850*/  FFMA R217, R218, R2, R217 ;  /* 0x00000002dad97223 */ /* 0x004fca00000000d9 */
[----:B------:R-:W-:-:S05]  /*16860*/  F2FP.F16.F32.PACK_AB R217, RZ, R217 ;  /* 0x000000d9ffd9723e */ /* 0x000fca00000000ff */
[----:B------:R2:W-:Y:S01]  /*16870*/  @P4 STG.E.U16 desc[UR44][R20.64+0x12], R217 ;  /* 0x000012d914004986 */ /* 0x0005e2000c10152c */
[----:B------:R-:W-:-:S13]  /*16880*/  ISETP.GT.AND P4, PT, R0, 0x80, P5 ;  /* 0x000000800000780c */ /* 0x000fda0002f84270 */
[----:B--2---:R-:W-:Y:S05]  /*16890*/  @!P4 BRA `(.L_x_237) ;  /* 0x000000000004c947 */ /* 0x004fea0003800000 */
[----:B------:R2:W5:Y:S02]  /*168a0*/  LDG.E.LTC128B.U16 R216, desc[UR44][R10.64+0x20] ;  /* 0x0000202c0ad87981 */ /* 0x000564000c1e1520 */
.L_x_237:
[----:B------:R-:W-:Y:S05]  /*168b0*/  BSYNC B1 ;  /* 0x0000000000017941 */ /* 0x000fea0003800000 */
.L_x_236:
        /* <DEDUP_REMOVED lines=11> */
.L_x_239:
[----:B------:R-:W-:Y:S05]  /*16970*/  BSYNC B1 ;  /* 0x0000000000017941 */ /* 0x000fea0003800000 */
.L_x_238:
        /* <DEDUP_REMOVED lines=11> */
.L_x_241:
[----:B------:R-:W-:Y:S05]  /*16a30*/  BSYNC B1 ;  /* 0x0000000000017941 */ /* 0x000fea0003800000 */
.L_x_240:
        /* <DEDUP_REMOVED lines=10> */
.L_x_243:
[----:B------:R-:W-:Y:S05]  /*16ae0*/  BSYNC B1 ;  /* 0x0000000000017941 */ /* 0x000fea0003800000 */
.L_x_242:
        /* <DEDUP_REMOVED lines=11> */
.L_x_245:
[----:B------:R-:W-:Y:S05]  /*16ba0*/  BSYNC B1 ;  /* 0x0000000000017941 */ /* 0x000fea0003800000 */
.L_x_244:
        /* <DEDUP_REMOVED lines=11> */
.L_x_247:
[----:B------:R-:W-:Y:S05]  /*16c60*/  BSYNC B1 ;  /* 0x0000000000017941 */ /* 0x000fea0003800000 */
.L_x_246:
        /* <DEDUP_REMOVED lines=11> */
.L_x_249:
[----:B------:R-:W-:Y:S05]  /*16d20*/  BSYNC B1 ;  /* 0x0000000000017941 */ /* 0x000fea0003800000 */
.L_x_248:
        /* <DEDUP_REMOVED lines=10> */
.L_x_251:
[----:B------:R-:W-:Y:S05]  /*16dd0*/  BSYNC B1 ;  /* 0x0000000000017941 */ /* 0x000fea0003800000 */
.L_x_250:
        /* <DEDUP_REMOVED lines=11> */
.L_x_253:
[----:B------:R-:W-:Y:S05]  /*16e90*/  BSYNC B1 ;  /* 0x0000000000017941 */ /* 0x000fea0003800000 */
.L_x_252:
        /* <DEDUP_REMOVED lines=11> */
.L_x_255:
[----:B------:R-:W-:Y:S05]  /*16f50*/  BSYNC B1 ;  /* 0x0000000000017941 */ /* 0x000fea0003800000 */
.L_x_254:
        /* <DEDUP_REMOVED lines=11> */
.L_x_257:
[----:B------:R-:W-:Y:S05]  /*17010*/  BSYNC B1 ;  /* 0x0000000000017941 */ /* 0x000fea0003800000 */
.L_x_256:
        /* <DEDUP_REMOVED lines=10> */
.L_x_259:
[----:B------:R-:W-:Y:S05]  /*170c0*/  BSYNC B1 ;  /* 0x0000000000017941 */ /* 0x000fea0003800000 */
.L_x_258:
        /* <DEDUP_REMOVED lines=11> */
.L_x_261:
[----:B------:R-:W-:Y:S05]  /*17180*/  BSYNC B1 ;  /* 0x0000000000017941 */ /* 0x000fea0003800000 */
.L_x_260:
        /* <DEDUP_REMOVED lines=11> */
.L_x_263:
[----:B------:R-:W-:Y:S05]  /*17240*/  BSYNC B1 ;  /* 0x0000000000017941 */ /* 0x000fea0003800000 */
.L_x_262:
        /* <DEDUP_REMOVED lines=11> */
.L_x_265:
[----:B------:R-:W-:Y:S05]  /*17300*/  BSYNC B1 ;  /* 0x0000000000017941 */ /* 0x000fea0003800000 */
.L_x_264:
        /* <DEDUP_REMOVED lines=10> */
.L_x_267:
[----:B------:R-:W-:Y:S05]  /*173b0*/  BSYNC B1 ;  /* 0x0000000000017941 */ /* 0x000fea0003800000 */
.L_x_266:
        /* <DEDUP_REMOVED lines=11> */
.L_x_269:
[----:B------:R-:W-:Y:S05]  /*17470*/  BSYNC B1 ;  /* 0x0000000000017941 */ /* 0x000fea0003800000 */
.L_x_268:
        /* <DEDUP_REMOVED lines=11> */
.L_x_271:
[----:B------:R-:W-:Y:S05]  /*17530*/  BSYNC B1 ;  /* 0x0000000000017941 */ /* 0x000fea0003800000 */
.L_x_270:
        /* <DEDUP_REMOVED lines=11> */
.L_x_273:
[----:B------:R-:W-:Y:S05]  /*175f0*/  BSYNC B1 ;  /* 0x0000000000017941 */ /* 0x000fea0003800000 */
.L_x_272:
        /* <DEDUP_REMOVED lines=10> */
.L_x_275:
[----:B------:R-:W-:Y:S05]  /*176a0*/  BSYNC B1 ;  /* 0x0000000000017941 */ /* 0x000fea0003800000 */
.L_x_274:
        /* <DEDUP_REMOVED lines=11> */
.L_x_277:
[----:B------:R-:W-:Y:S05]  /*17760*/  BSYNC B1 ;  /* 0x0000000000017941 */ /* 0x000fea0003800000 */
.L_x_276:
        /* <DEDUP_REMOVED lines=11> */
.L_x_279:
[----:B------:R-:W-:Y:S05]  /*17820*/  BSYNC B1 ;  /* 0x0000000000017941 */ /* 0x000fea0003800000 */
.L_x_278:
        /* <DEDUP_REMOVED lines=11> */
.L_x_281:
[----:B------:R-:W-:Y:S05]  /*178e0*/  BSYNC B1 ;  /* 0x0000000000017941 */ /* 0x000fea0003800000 */
.L_x_280:
        /* <DEDUP_REMOVED lines=10> */
.L_x_283:
[----:B------:R-:W-:Y:S05]  /*17990*/  BSYNC B1 ;  /* 0x0000000000017941 */ /* 0x000fea0003800000 */
.L_x_282:
        /* <DEDUP_REMOVED lines=11> */
.L_x_285:
[----:B------:R-:W-:Y:S05]  /*17a50*/  BSYNC B1 ;  /* 0x0000000000017941 */ /* 0x000fea0003800000 */
.L_x_284:
        /* <DEDUP_REMOVED lines=11> */
.L_x_287:
[----:B------:R-:W-:Y:S05]  /*17b10*/  BSYNC B1 ;  /* 0x0000000000017941 */ /* 0x000fea0003800000 */
.L_x_286:
        /* <DEDUP_REMOVED lines=11> */
.L_x_289:
[----:B------:R-:W-:Y:S05]  /*17bd0*/  BSYNC B1 ;  /* 0x0000000000017941 */ /* 0x000fea0003800000 */
.L_x_288:
        /* <DEDUP_REMOVED lines=10> */
.L_x_291:
[----:B------:R-:W-:Y:S05]  /*17c80*/  BSYNC B1 ;  /* 0x0000000000017941 */ /* 0x000fea0003800000 */
.L_x_290:
        /* <DEDUP_REMOVED lines=11> */
.L_x_293:
[----:B------:R-:W-:Y:S05]  /*17d40*/  BSYNC B1 ;  /* 0x0000000000017941 */ /* 0x000fea0003800000 */
.L_x_292:
        /* <DEDUP_REMOVED lines=11> */
.L_x_295:
[----:B------:R-:W-:Y:S05]  /*17e00*/  BSYNC B1 ;  /* 0x0000000000017941 */ /* 0x000fea0003800000 */
.L_x_294:
        /* <DEDUP_REMOVED lines=11> */
.L_x_297:
[----:B------:R-:W-:Y:S05]  /*17ec0*/  BSYNC B1 ;  /* 0x0000000000017941 */ /* 0x000fea0003800000 */
.L_x_296:
        /* <DEDUP_REMOVED lines=10> */
.L_x_299:
[----:B------:R-:W-:Y:S05]  /*17f70*/  BSYNC B1 ;  /* 0x0000000000017941 */ /* 0x000fea0003800000 */
.L_x_298:
        /* <DEDUP_REMOVED lines=11> */
.L_x_301:
[----:B------:R-:W-:Y:S05]  /*18030*/  BSYNC B1 ;  /* 0x0000000000017941 */ /* 0x000fea0003800000 */
.L_x_300:
        /* <DEDUP_REMOVED lines=11> */
.L_x_303:
[----:B------:R-:W-:Y:S05]  /*180f0*/  BSYNC B1 ;  /* 0x0000000000017941 */ /* 0x000fea0003800000 */
.L_x_302:
        /* <DEDUP_REMOVED lines=11> */
.L_x_305:
[----:B------:R-:W-:Y:S05]  /*181b0*/  BSYNC B1 ;  /* 0x0000000000017941 */ /* 0x000fea0003800000 */
.L_x_304:
        /* <DEDUP_REMOVED lines=10> */
.L_x_307:
[----:B------:R-:W-:Y:S05]  /*18260*/  BSYNC B1 ;  /* 0x0000000000017941 */ /* 0x000fea0003800000 */
.L_x_306:
        /* <DEDUP_REMOVED lines=11> */
.L_x_309:
[----:B------:R-:W-:Y:S05]  /*18320*/  BSYNC B1 ;  /* 0x0000000000017941 */ /* 0x000fea0003800000 */
.L_x_308:
        /* <DEDUP_REMOVED lines=11> */
.L_x_311:
[----:B------:R-:W-:Y:S05]  /*183e0*/  BSYNC B1 ;  /* 0x0000000000017941 */ /* 0x000fea0003800000 */
.L_x_310:
        /* <DEDUP_REMOVED lines=11> */
.L_x_313:
[----:B------:R-:W-:Y:S05]  /*184a0*/  BSYNC B1 ;  /* 0x0000000000017941 */ /* 0x000fea0003800000 */
.L_x_312:
        /* <DEDUP_REMOVED lines=10> */
.L_x_315:
[----:B------:R-:W-:Y:S05]  /*18550*/  BSYNC B1 ;  /* 0x0000000000017941 */ /* 0x000fea0003800000 */
.L_x_314:
        /* <DEDUP_REMOVED lines=11> */
.L_x_317:
[----:B------:R-:W-:Y:S05]  /*18610*/  BSYNC B1 ;  /* 0x0000000000017941 */ /* 0x000fea0003800000 */
.L_x_316:
        /* <DEDUP_REMOVED lines=11> */
.L_x_319:
[----:B------:R-:W-:Y:S05]  /*186d0*/  BSYNC B1 ;  /* 0x0000000000017941 */ /* 0x000fea0003800000 */
.L_x_318:
        /* <DEDUP_REMOVED lines=11> */
.L_x_321:
[----:B------:R-:W-:Y:S05]  /*18790*/  BSYNC B1 ;  /* 0x0000000000017941 */ /* 0x000fea0003800000 */
.L_x_320:
        /* <DEDUP_REMOVED lines=10> */
.L_x_323:
[----:B------:R-:W-:Y:S05]  /*18840*/  BSYNC B1 ;  /* 0x0000000000017941 */ /* 0x000fea0003800000 */
.L_x_322:
        /* <DEDUP_REMOVED lines=11> */
.L_x_325:
[----:B------:R-:W-:Y:S05]  /*18900*/  BSYNC B1 ;  /* 0x0000000000017941 */ /* 0x000fea0003800000 */
.L_x_324:
        /* <DEDUP_REMOVED lines=11> */
.L_x_327:
[----:B------:R-:W-:Y:S05]  /*189c0*/  BSYNC B1 ;  /* 0x0000000000017941 */ /* 0x000fea0003800000 */
.L_x_326:
        /* <DEDUP_REMOVED lines=11> */
.L_x_329:
[----:B------:R-:W-:Y:S05]  /*18a80*/  BSYNC B1 ;  /* 0x0000000000017941 */ /* 0x000fea0003800000 */
.L_x_328:
        /* <DEDUP_REMOVED lines=10> */
.L_x_331:
[----:B------:R-:W-:Y:S05]  /*18b30*/  BSYNC B1 ;  /* 0x0000000000017941 */ /* 0x000fea0003800000 */
.L_x_330:
        /* <DEDUP_REMOVED lines=11> */
.L_x_333:
[----:B------:R-:W-:Y:S05]  /*18bf0*/  BSYNC B1 ;  /* 0x0000000000017941 */ /* 0x000fea0003800000 */
.L_x_332:
        /* <DEDUP_REMOVED lines=11> */
.L_x_335:
[----:B------:R-:W-:Y:S05]  /*18cb0*/  BSYNC B1 ;  /* 0x0000000000017941 */ /* 0x000fea0003800000 */
.L_x_334:
        /* <DEDUP_REMOVED lines=11> */
.L_x_337:
[----:B------:R-:W-:Y:S05]  /*18d70*/  BSYNC B1 ;  /* 0x0000000000017941 */ /* 0x000fea0003800000 */
.L_x_336:
        /* <DEDUP_REMOVED lines=10> */
.L_x_339:
[----:B------:R-:W-:Y:S05]  /*18e20*/  BSYNC B1 ;  /* 0x0000000000017941 */ /* 0x000fea0003800000 */
.L_x_338:
        /* <DEDUP_REMOVED lines=11> */
.L_x_341:
[----:B------:R-:W-:Y:S05]  /*18ee0*/  BSYNC B1 ;  /* 0x0000000000017941 */ /* 0x000fea0003800000 */
.L_x_340:
        /* <DEDUP_REMOVED lines=11> */
.L_x_343:
[----:B------:R-:W-:Y:S05]  /*18fa0*/  BSYNC B1 ;  /* 0x0000000000017941 */ /* 0x000fea0003800000 */
.L_x_342:
        /* <DEDUP_REMOVED lines=11> */
.L_x_345:
[----:B------:R-:W-:Y:S05]  /*19060*/  BSYNC B1 ;  /* 0x0000000000017941 */ /* 0x000fea0003800000 */
.L_x_344:
        /* <DEDUP_REMOVED lines=10> */
.L_x_347:
[----:B------:R-:W-:Y:S05]  /*19110*/  BSYNC B1 ;  /* 0x0000000000017941 */ /* 0x000fea0003800000 */
.L_x_346:
        /* <DEDUP_REMOVED lines=11> */
.L_x_349:
[----:B------:R-:W-:Y:S05]  /*191d0*/  BSYNC B1 ;  /* 0x0000000000017941 */ /* 0x000fea0003800000 */
.L_x_348:
        /* <DEDUP_REMOVED lines=11> */
.L_x_351:
[----:B------:R-:W-:Y:S05]  /*19290*/  BSYNC B1 ;  /* 0x0000000000017941 */ /* 0x000fea0003800000 */
.L_x_350:
        /* <DEDUP_REMOVED lines=11> */
.L_x_353:
[----:B------:R-:W-:Y:S05]  /*19350*/  BSYNC B1 ;  /* 0x0000000000017941 */ /* 0x000fea0003800000 */
.L_x_352:
        /* <DEDUP_REMOVED lines=10> */
.L_x_355:
[----:B------:R-:W-:Y:S05]  /*19400*/  BSYNC B1 ;  /* 0x0000000000017941 */ /* 0x000fea0003800000 */
.L_x_354:
        /* <DEDUP_REMOVED lines=11> */
.L_x_357:
[----:B------:R-:W-:Y:S05]  /*194c0*/  BSYNC B1 ;  /* 0x0000000000017941 */ /* 0x000fea0003800000 */
.L_x_356:
        /* <DEDUP_REMOVED lines=11> */
.L_x_359:
[----:B------:R-:W-:Y:S05]  /*19580*/  BSYNC B1 ;  /* 0x0000000000017941 */ /* 0x000fea0003800000 */
.L_x_358:
        /* <DEDUP_REMOVED lines=11> */
.L_x_361:
[----:B------:R-:W-:Y:S05]  /*19640*/  BSYNC B1 ;  /* 0x0000000000017941 */ /* 0x000fea0003800000 */
.L_x_360:
        /* <DEDUP_REMOVED lines=10> */
.L_x_363:
[----:B------:R-:W-:Y:S05]  /*196f0*/  BSYNC B1 ;  /* 0x0000000000017941 */ /* 0x000fea0003800000 */
.L_x_362:
        /* <DEDUP_REMOVED lines=11> */
.L_x_365:
[----:B------:R-:W-:Y:S05]  /*197b0*/  BSYNC B1 ;  /* 0x0000000000017941 */ /* 0x000fea0003800000 */
.L_x_364:
        /* <DEDUP_REMOVED lines=11> */
.L_x_367:
[----:B------:R-:W-:Y:S05]  /*19870*/  BSYNC B1 ;  /* 0x0000000000017941 */ /* 0x000fea0003800000 */
.L_x_366:
        /* <DEDUP_REMOVED lines=11> */
.L_x_369:
[----:B------:R-:W-:Y:S05]  /*19930*/  BSYNC B1 ;  /* 0x0000000000017941 */ /* 0x000fea0003800000 */
.L_x_368:
        /* <DEDUP_REMOVED lines=10> */
.L_x_371:
[----:B------:R-:W-:Y:S05]  /*199e0*/  BSYNC B1 ;  /* 0x0000000000017941 */ /* 0x000fea0003800000 */
.L_x_370:
        /* <DEDUP_REMOVED lines=11> */
.L_x_373:
[----:B------:R-:W-:Y:S05]  /*19aa0*/  BSYNC B1 ;  /* 0x0000000000017941 */ /* 0x000fea0003800000 */
.L_x_372:
        /* <DEDUP_REMOVED lines=11> */
.L_x_375:
[----:B------:R-:W-:Y:S05]  /*19b60*/  BSYNC B1 ;  /* 0x0000000000017941 */ /* 0x000fea0003800000 */
.L_x_374:
        /* <DEDUP_REMOVED lines=11> */
.L_x_377:
[----:B------:R-:W-:Y:S05]  /*19c20*/  BSYNC B1 ;  /* 0x0000000000017941 */ /* 0x000fea0003800000 */
.L_x_376:
        /* <DEDUP_REMOVED lines=10> */
.L_x_379:
[----:B------:R-:W-:Y:S05]  /*19cd0*/  BSYNC B1 ;  /* 0x0000000000017941 */ /* 0x000fea0003800000 */
.L_x_378:
        /* <DEDUP_REMOVED lines=11> */
.L_x_381:
[----:B------:R-:W-:Y:S05]  /*19d90*/  BSYNC B1 ;  /* 0x0000000000017941 */ /* 0x000fea0003800000 */
.L_x_380:
        /* <DEDUP_REMOVED lines=11> */
.L_x_383:
[----:B------:R-:W-:Y:S05]  /*19e50*/  BSYNC B1 ;  /* 0x0000000000017941 */ /* 0x000fea0003800000 */
.L_x_382:
        /* <DEDUP_REMOVED lines=11> */
.L_x_385:
[----:B------:R-:W-:Y:S05]  /*19f10*/  BSYNC B1 ;  /* 0x0000000000017941 */ /* 0x000fea0003800000 */
.L_x_384:
        /* <DEDUP_REMOVED lines=10> */
.L_x_387:
[----:B------:R-:W-:Y:S05]  /*19fc0*/  BSYNC B1 ;  /* 0x0000000000017941 */ /* 0x000fea0003800000 */
.L_x_386:
        /* <DEDUP_REMOVED lines=11> */
.L_x_389:
[----:B------:R-:W-:Y:S05]  /*1a080*/  BSYNC B1 ;  /* 0x0000000000017941 */ /* 0x000fea0003800000 */
.L_x_388:
        /* <DEDUP_REMOVED lines=10> */
.L_x_391:
[----:B------:R-:W-:Y:S05]  /*1a130*/  BSYNC B1 ;  /* 0x0000000000017941 */ /* 0x000fea0003800000 */
.L_x_390:
[----:B------:R-:W2:Y:S01]  /*1a140*/  LDL.LU R218, [R1+0x154] ;  /* 0x0001540001da7983 */ /* 0x000ea20000300800 */
[----:B-----5:R-:W-:Y:S01]  /*1a150*/  HADD2.F32 R217, -RZ, R216.H0_H0 ;  /* 0x200000d8ffd97230 */ /* 0x020fe20000004100 */
        /* <DEDUP_REMOVED lines=8> */
.L_x_393:
[----:B------:R-:W-:Y:S05]  /*1a1e0*/  BSYNC B1 ;  /* 0x0000000000017941 */ /* 0x000fea0003800000 */
.L_x_392:
[----:B------:R-:W3:Y:S01]  /*1a1f0*/  LDL.LU R218, [R1+0x158] ;  /* 0x0001580001da7983 */ /* 0x000ee20000300800 */
[----:B--2--5:R-:W-:Y:S01]  /*1a200*/  HADD2.F32 R217, -RZ, R216.H0_H0 ;  /* 0x200000d8ffd97230 */ /* 0x024fe20000004100 */
        /* <DEDUP_REMOVED lines=8> */
.L_x_395:
[----:B------:R-:W-:Y:S05]  /*1a290*/  BSYNC B1 ;  /* 0x0000000000017941 */ /* 0x000fea0003800000 */
.L_x_394:
[----:B------:R-:W4:Y:S01]  /*1a2a0*/  LDL.LU R218, [R1+0x15c] ;  /* 0x00015c0001da7983 */ /* 0x000f220000300800 */
[----:B--2--5:R-:W-:Y:S01]  /*1a2b0*/  HADD2.F32 R217, -RZ, R216.H0_H0 ;  /* 0x200000d8ffd97230 */ /* 0x024fe20000004100 */
[----:B------:R-:W-:Y:S01]  /*1a2c0*/  ISETP.GT.AND P5, PT, R0, 0x80, P3 ;  /* 0x000000800000780c */ /* 0x000fe20001fa4270 */
[----:B------:R-:W-:Y:S03]  /*1a2d0*/  BSSY B1, `(.L_x_396) ;  /* 0x0000007000017945 */ /* 0x000fe60003800000 */
[----:B------:R-:W-:-:S04]  /*1a2e0*/  FMUL R217, R217, R16 ;  /* 0x00000010d9d97220 */ /* 0x000fc80000400000 */
[----:B----4-:R-:W-:-:S05]  /*1a2f0*/  FFMA R217, R218, R2, R217 ;  /* 0x00000002dad97223 */ /* 0x010fca00000000d9 */
[----:B------:R-:W-:-:S05]  /*1a300*/  F2FP.F16.F32.PACK_AB R217, RZ, R217 ;  /* 0x000000d9ffd9723e */ /* 0x000fca00000000ff */
[----:B------:R2:W-:Y:S01]  /*1a310*/  @P4 STG.E.U16 desc[UR44][R20.64+0x152], R217 ;  /* 0x000152d914004986 */ /* 0x0005e2000c10152c */
[----:B------:R-:W-:Y:S05]  /*1a320*/  @!P5 BRA `(.L_x_397) ;  /* 0x000000000004d947 */ /* 0x000fea0003800000 */
[----:B------:R4:W5:Y:S02]  /*1a330*/  LDG.E.LTC128B.U16 R216, desc[UR44][R10.64+0x160] ;  /* 0x0001602c0ad87981 */ /* 0x000964000c1e1520 */
.L_x_397:
[----:B------:R-:W-:Y:S05]  /*1a340*/  BSYNC B1 ;  /* 0x0000000000017941 */ /* 0x000fea0003800000 */
.L_x_396:
        /* <DEDUP_REMOVED lines=10> */
.L_x_399:
[----:B------:R-:W-:Y:S05]  /*1a3f0*/  BSYNC B1 ;  /* 0x0000000000017941 */ /* 0x000fea0003800000 */
.L_x_398:
        /* <DEDUP_REMOVED lines=10> */
.L_x_401:
[----:B------:R-:W-:Y:S05]  /*1a4a0*/  BSYNC B1 ;  /* 0x0000000000017941 */ /* 0x000fea0003800000 */
.L_x_400:
        /* <DEDUP_REMOVED lines=10> */
.L_x_403:
[----:B------:R-:W-:Y:S05]  /*1a550*/  BSYNC B1 ;  /* 0x0000000000017941 */ /* 0x000fea0003800000 */
.L_x_402:
        /* <DEDUP_REMOVED lines=10> */
.L_x_405:
[----:B------:R-:W-:Y:S05]  /*1a600*/  BSYNC B1 ;  /* 0x0000000000017941 */ /* 0x000fea0003800000 */
.L_x_404:
        /* <DEDUP_REMOVED lines=10> */
.L_x_407:
[----:B------:R-:W-:Y:S05]  /*1a6b0*/  BSYNC B1 ;  /* 0x0000000000017941 */ /* 0x000fea0003800000 */
.L_x_406:
        /* <DEDUP_REMOVED lines=10> */
.L_x_409:
[----:B------:R-:W-:Y:S05]  /*1a760*/  BSYNC B1 ;  /* 0x0000000000017941 */ /* 0x000fea0003800000 */
.L_x_408:
        /* <DEDUP_REMOVED lines=10> */
.L_x_411:
[----:B------:R-:W-:Y:S05]  /*1a810*/  BSYNC B1 ;  /* 0x0000000000017941 */ /* 0x000fea0003800000 */
.L_x_410:
[----:B------:R-:W4:Y:S01]  /*1a820*/  LDL.LU R218, [R1+0x17c] ;  /* 0x00017c0001da7983 */ /* 0x000f220000300800 */
[----:B--2--5:R-:W-:Y:S01]  /*1a830*/  HADD2.F32 R217, -RZ, R216.H0_H0 ;  /* 0x200000d8ffd97230 */ /* 0x024fe20000004100 */
        /* <DEDUP_REMOVED lines=11> */
.L_x_413:
[----:B------:R-:W-:Y:S05]  /*1a8f0*/  BSYNC B1 ;  /* 0x0000000000017941 */ /* 0x000fea0003800000 */
.L_x_412:
[----:B--2--5:R-:W-:Y:S01]  /*1a900*/  HADD2.F32 R21, -RZ, R216.H0_H0 ;  /* 0x200000d8ff157230 */ /* 0x024fe20000004100 */
[----:B------:R-:W-:Y:S01]  /*1a910*/  ISETP.GT.AND P2, PT, R3, 0xc1, PT ;  /* 0x000000c10300780c */ /* 0x000fe20003f44270 */
[----:B------:R-:W-:Y:S01]  /*1a920*/  BSSY B1, `(.L_x_414) ;  /* 0x000000a000017945 */ /* 0x000fe20003800000 */
[----:B------:R-:W-:Y:S02]  /*1a930*/  LOP3.LUT R17, R17, 0xfffffffd, RZ, 0xc0, !PT ;  /* 0xfffffffd11117812 */ /* 0x000fe400078ec0ff */
[----:B------:R-:W-:Y:S01]  /*1a940*/  FMUL R21, R21, R16 ;  /* 0x0000001015157220 */ /* 0x000fe20000400000 */
[----:B------:R-:W-:-:S03]  /*1a950*/  ISETP.GT.AND P0, PT, R0, RZ, P2 ;  /* 0x000000ff0000720c */ /* 0x000fc60001704270 */
[----:B------:R-:W-:-:S05]  /*1a960*/  FFMA R21, R120, R2, R21 ;  /* 0x0000000278157223 */ /* 0x000fca0000000015 */
[----:B------:R-:W-:Y:S02]  /*1a970*/  F2FP.F16.F32.PACK_AB R21, RZ, R21 ;  /* 0x00000015ff15723e */ /* 0x000fe400000000ff */
[----:B------:R-:W-:-:S03]  /*1a980*/  @P2 LOP3.LUT R17, R17, 0x2, RZ, 0xfc, !PT ;  /* 0x0000000211112812 */ /* 0x000fc600078efcff */
[----:B------:R2:W-:Y:S01]  /*1a990*/  @P1 STG.E.U16 desc[UR44][R4.64+0x180], R21 ;  /* 0x0001801504001986 */ /* 0x0005e2000c10152c */
[----:B------:R-:W-:Y:S05]  /*1a9a0*/  @!P0 BRA `(.L_x_415) ;  /* 0x0000000000048947 */ /* 0x000fea0003800000 */
[----:B------:R0:W5:Y:S02]  /*1a9b0*/  LDG.E.LTC128B.U16 R216, desc[UR44][R14.64+0x182] ;  /* 0x0001822c0ed87981 */ /* 0x000164000c1e1520 */
.L_x_415:
[----:B------:R-:W-:Y:S05]  /*1a9c0*/  BSYNC B1 ;  /* 0x0000000000017941 */ /* 0x000fea0003800000 */
.L_x_414:
[----:B--2--5:R-:W-:Y:S01]  /*1a9d0*/  HADD2.F32 R21, -RZ, R216.H0_H0 ;  /* 0x200000d8ff157230 */ /* 0x024fe20000004100 */
[----:B------:R-:W-:Y:S01]  /*1a9e0*/  ISETP.GT.AND P1, PT, R0, 0x8, P3 ;  /* 0x000000080000780c */ /* 0x000fe20001f24270 */
[----:B------:R-:W-:Y:S03]  /*1a9f0*/  BSSY B1, `(.L_x_416) ;  /* 0x0000007000017945 */ /* 0x000fe60003800000 */
[----:B------:R-:W-:-:S04]  /*1aa00*/  FMUL R20, R21, R16 ;  /* 0x0000001015147220 */ /* 0x000fc80000400000 */
[----:B------:R-:W-:-:S05]  /*1aa10*/  FFMA R20, R121, R2, R20 ;  /* 0x0000000279147223 */ /* 0x000fca0000000014 */
[----:B------:R-:W-:-:S05]  /*1aa20*/  F2FP.F16.F32.PACK_AB R20, RZ, R20 ;  /* 0x00000014ff14723e */ /* 0x000fca00000000ff */
[----:B------:R2:W-:Y:S01]  /*1aa30*/  @P0 STG.E.U16 desc[UR44][R4.64+0x182], R20 ;  /* 0x0001821404000986 */ /* 0x0005e2000c10152c */
[----:B------:R-:W-:Y:S05]  /*1aa40*/  @!P1 BRA `(.L_x_417) ;  /* 0x0000000000049947 */ /* 0x000fea0003800000 */
[----:B------:R0:W5:Y:S02]  /*1aa50*/  LDG.E.LTC128B.U16 R216, desc[UR44][R12.64+0x180] ;  /* 0x0001802c0cd87981 */ /* 0x000164000c1e1520 */
.L_x_417:
[----:B------:R-:W-:Y:S05]  /*1aa60*/  BSYNC B1 ;  /* 0x0000000000017941 */ /* 0x000fea0003800000 */
.L_x_416:
[----:B-----5:R-:W-:Y:S01]  /*1aa70*/  HADD2.F32 R21, -RZ, R216.H0_H0 ;  /* 0x200000d8ff157230 */ /* 0x020fe20000004100 */
        /* <DEDUP_REMOVED lines=8> */
.L_x_419:
[----:B------:R-:W-:Y:S05]  /*1ab00*/  BSYNC B1 ;  /* 0x0000000000017941 */ /* 0x000fea0003800000 */
.L_x_418:
[----:B0----5:R-:W-:Y:S01]  /*1ab10*/  HADD2.F32 R21, -RZ, R216.H0_H0 ;  /* 0x200000d8ff157230 */ /* 0x021fe20000004100 */
[----:B------:R-:W-:Y:S01]  /*1ab20*/  ISETP.GT.AND P2, PT, R3, 0xc8, PT ;  /* 0x000000c80300780c */ /* 0x000fe20003f44270 */
[----:B------:R-:W-:Y:S01]  /*1ab30*/  BSSY B1, `(.L_x_420) ;  /* 0x000000a000017945 */ /* 0x000fe20003800000 */
[----:B------:R-:W-:Y:S02]  /*1ab40*/  LOP3.LUT R17, R17, 0xfffffffb, RZ, 0xc0, !PT ;  /* 0xfffffffb11117812 */ /* 0x000fe400078ec0ff */
[----:B--2---:R-:W-:Y:S01]  /*1ab50*/  FMUL R20, R21, R16 ;  /* 0x0000001015147220 */ /* 0x004fe20000400000 */
[----:B------:R-:W-:-:S03]  /*1ab60*/  ISETP.GT.AND P1, PT, R0, RZ, P2 ;  /* 0x000000ff0000720c */ /* 0x000fc60001724270 */
[----:B------:R-:W-:-:S05]  /*1ab70*/  FFMA R20, R123, R2, R20 ;  /* 0x000000027b147223 */ /* 0x000fca0000000014 */
[----:B------:R-:W-:Y:S02]  /*1ab80*/  F2FP.F16.F32.PACK_AB R20, RZ, R20 ;  /* 0x00000014ff14723e */ /* 0x000fe400000000ff */
[----:B------:R-:W-:-:S03]  /*1ab90*/  @P2 LOP3.LUT R17, R17, 0x4, RZ, 0xfc, !PT ;  /* 0x0000000411112812 */ /* 0x000fc600078efcff */
[----:B------:R0:W-:Y:S01]  /*1aba0*/  @P0 STG.E.U16 desc[UR44][R6.64+0x182], R20 ;  /* 0x0001821406000986 */ /* 0x0001e2000c10152c */
[----:B------:R-:W-:Y:S05]  /*1abb0*/  @!P1 BRA `(.L_x_421) ;  /* 0x0000000000049947 */ /* 0x000fea0003800000 */
[----:B------:R2:W5:Y:S02]  /*1abc0*/  LDG.E.LTC128B.U16 R216, desc[UR44][R14.64+0x190] ;  /* 0x0001902c0ed87981 */ /* 0x000564000c1e1520 */
.L_x_421:
[----:B------:R-:W-:Y:S05]  /*1abd0*/  BSYNC B1 ;  /* 0x0000000000017941 */ /* 0x000fea0003800000 */
.L_x_420:
[----:B-----5:R-:W-:Y:S01]  /*1abe0*/  HADD2.F32 R21, -RZ, R216.H0_H0 ;  /* 0x200000d8ff157230 */ /* 0x020fe20000004100 */
        /* <DEDUP_REMOVED lines=11> */
.L_x_423:
[----:B------:R-:W-:Y:S05]  /*1aca0*/  BSYNC B1 ;  /* 0x0000000000017941 */ /* 0x000fea0003800000 */
.L_x_422:
[----:B0----5:R-:W-:Y:S01]  /*1acb0*/  HADD2.F32 R21, -RZ, R216.H0_H0 ;  /* 0x200000d8ff157230 */ /* 0x021fe20000004100 */
        /* <DEDUP_REMOVED lines=8> */
.L_x_425:
[----:B------:R-:W-:Y:S05]  /*1ad40*/  BSYNC B1 ;  /* 0x0000000000017941 */ /* 0x000fea0003800000 */
.L_x_424:
        /* <DEDUP_REMOVED lines=9> */
.L_x_427:
[----:B------:R-:W-:Y:S05]  /*1ade0*/  BSYNC B1 ;  /* 0x0000000000017941 */ /* 0x000fea0003800000 */
.L_x_426:
[----:B0----5:R-:W-:Y:S01]  /*1adf0*/  HADD2.F32 R21, -RZ, R216.H0_H0 ;  /* 0x200000d8ff157230 */ /* 0x021fe20000004100 */
        /* <DEDUP_REMOVED lines=11> */
.L_x_429:
[----:B------:R-:W-:Y:S05]  /*1aeb0*/  BSYNC B1 ;  /* 0x0000000000017941 */ /* 0x000fea0003800000 */
.L_x_428:
[----:B-----5:R-:W-:Y:S01]  /*1aec0*/  HADD2.F32 R21, -RZ, R216.H0_H0 ;  /* 0x200000d8ff157230 */ /* 0x020fe20000004100 */
[----:B------:R-:W-:Y:S01]  /*1aed0*/  ISETP.GT.AND P1, PT, R3, 0xd1, PT ;  /* 0x000000d10300780c */ /* 0x000fe20003f24270 */
[----:B------:R-:W-:Y:S01]  /*1aee0*/  BSSY B1, `(.L_x_430) ;  /* 0x000000a000017945 */ /* 0x000fe20003800000 */
[----:B------:R-:W-:Y:S02]  /*1aef0*/  LOP3.LUT R17, R17, 0xffffffbf, RZ, 0xc0, !PT ;  /* 0xffffffbf11117812 */ /* 0x000fe400078ec0ff */
[----:B------:R-:W-:-:S04]  /*1af00*/  FMUL R21, R21, R16 ;  /* 0x0000001015157220 */ /* 0x000fc80000400000 */
[----:B------:R-:W-:-:S05]  /*1af10*/  FFMA R21, R128, R2, R21 ;  /* 0x0000000280157223 */ /* 0x000fca0000000015 */
[----:B------:R-:W-:Y:S02]  /*1af20*/  F2FP.F16.F32.PACK_AB R21, RZ, R21 ;  /* 0x00000015ff15723e */ /* 0x000fe400000000ff */
[----:B------:R-:W-:-:S03]  /*1af30*/  @P1 LOP3.LUT R17, R17, 0x40, RZ, 0xfc, !PT ;  /* 0x0000004011111812 */ /* 0x000fc600078efcff */
[----:B------:R0:W-:Y:S01]  /*1af40*/  @P0 STG.E.U16 desc[UR44][R4.64+0x1a0], R21 ;  /* 0x0001a01504000986 */ /* 0x0001e2000c10152c */
[----:B------:R-:W-:-:S13]  /*1af50*/  ISETP.GT.AND P0, PT, R0, RZ, P1 ;  /* 0x000000ff0000720c */ /* 0x000fda0000f04270 */
[----:B0-----:R-:W-:Y:S05]  /*1af60*/  @!P0 BRA `(.L_x_431) ;  /* 0x0000000000048947 */ /* 0x001fea0003800000 */
[----:B------:R0:W5:Y:S02]  /*1af70*/  LDG.E.LTC128B.U16 R216, desc[UR44][R14.64+0x1a2] ;  /* 0x0001a22c0ed87981 */ /* 0x000164000c1e1520 */
.L_x_431:
[----:B------:R-:W-:Y:S05]  /*1af80*/  BSYNC B1 ;  /* 0x0000000000017941 */ /* 0x000fea0003800000 */
.L_x_430:
[----:B-----5:R-:W-:Y:S01]  /*1af90*/  HADD2.F32 R21, -RZ, R216.H0_H0 ;  /* 0x200000d8ff157230 */ /* 0x020fe20000004100 */
[----:B------:R-:W-:Y:S04]  /*1afa0*/  BSSY B1, `(.L_x_432) ;  /* 0x0000008000017945 */ /* 0x000fe80003800000 */
[----:B------:R-:W-:-:S04]  /*1afb0*/  FMUL R20, R21, R16 ;  /* 0x0000001015147220 */ /* 0x000fc80000400000 */
[----:B------:R-:W-:-:S05]  /*1afc0*/  FFMA R20, R129, R2, R20 ;  /* 0x0000000281147223 */ /* 0x000fca0000000014 */
[----:B------:R-:W-:-:S05]  /*1afd0*/  F2FP.F16.F32.PACK_AB R20, RZ, R20 ;  /* 0x00000014ff14723e */ /* 0x000fca00000000ff */
[----:B------:R0:W-:Y:S01]  /*1afe0*/  @P0 STG.E.U16 desc[UR44][R4.64+0x1a2], R20 ;  /* 0x0001a21404000986 */ /* 0x0001e2000c10152c */
[----:B------:R-:W-:-:S13]  /*1aff0*/  ISETP.GT.AND P0, PT, R0, 0x8, P2 ;  /* 0x000000080000780c */ /* 0x000fda0001704270 */
[----:B0-----:R-:W-:Y:S05]  /*1b000*/  @!P0 BRA `(.L_x_433) ;  /* 0x0000000000048947 */ /* 0x001fea0003800000 */
[----:B------:R0:W5:Y:S02]  /*1b010*/  LDG.E.LTC128B.U16 R216, desc[UR44][R12.64+0x1a0] ;  /* 0x0001a02c0cd87981 */ /* 0x000164000c1e1520 */
.L_x_433:
[----:B------:R-:W-:Y:S05]  /*1b020*/  BSYNC B1 ;  /* 0x0000000000017941 */ /* 0x000fea0003800000 */
.L_x_432:
        /* <DEDUP_REMOVED lines=9> */
.L_x_435:
[----:B------:R-:W-:Y:S05]  /*1b0c0*/  BSYNC B1 ;  /* 0x0000000000017941 */ /* 0x000fea0003800000 */
.L_x_434:
[----:B-----5:R-:W-:Y:S01]  /*1b0d0*/  HADD2.F32 R21, -RZ, R216.H0_H0 ;  /* 0x200000d8ff157230 */ /* 0x020fe20000004100 */
[----:B------:R-:W-:Y:S01]  /*1b0e0*/  ISETP.GT.AND P2, PT, R3, 0xd8, PT ;  /* 0x000000d80300780c */ /* 0x000fe20003f44270 */
[----:B------:R-:W-:Y:S01]  /*1b0f0*/  BSSY B1, `(.L_x_436) ;  /* 0x000000d000017945 */ /* 0x000fe20003800000 */
[----:B------:R-:W-:Y:S02]  /*1b100*/  LOP3.LUT R22, R22, 0xfffffbff, RZ, 0xc0, !PT ;  /* 0xfffffbff16167812 */ /* 0x000fe400078ec0ff */
[----:B------:R-:W-:-:S04]  /*1b110*/  FMUL R20, R21, R16 ;  /* 0x0000001015147220 */ /* 0x000fc80000400000 */
[----:B------:R-:W-:-:S05]  /*1b120*/  FFMA R20, R131, R2, R20 ;  /* 0x0000000283147223 */ /* 0x000fca0000000014 */
[----:B------:R-:W-:Y:S02]  /*1b130*/  F2FP.F16.F32.PACK_AB R20, RZ, R20 ;  /* 0x00000014ff14723e */ /* 0x000fe400000000ff */
[----:B------:R-:W-:Y:S02]  /*1b140*/  @P2 LOP3.LUT R22, R22, 0x400, RZ, 0xfc, !PT ;  /* 0x0000040016162812 */ /* 0x000fe400078efcff */
[----:B------:R-:W-:-:S05]  /*1b150*/  PRMT R21, R20, 0x7610, R21 ;  /* 0x0000761014157816 */ /* 0x000fca0000000015 */
[----:B------:R1:W-:Y:S01]  /*1b160*/  @P0 STG.E.U16 desc[UR44][R6.64+0x1a2], R21 ;  /* 0x0001a21506000986 */ /* 0x0003e2000c10152c */
[----:B------:R-:W-:-:S04]  /*1b170*/  IADD3 R20, P0, R229, R18, RZ ;  /* 0x00000012e5147210 */ /* 0x000fc80007f1e0ff */
[----:B-1----:R-:W-:Y:S02]  /*1b180*/  IADD3.X R21, R228, R19, RZ, P0, !PT ;  /* 0x00000013e4157210 */ /* 0x002fe400007fe4ff */
[----:B------:R-:W-:-:S13]  /*1b190*/  ISETP.GT.AND P0, PT, R0, RZ, P2 ;  /* 0x000000ff0000720c */ /* 0x000fda0001704270 */
[----:B------:R-:W-:Y:S05]  /*1b1a0*/  @!P0 BRA `(.L_x_437) ;  /* 0x0000000000048947 */ /* 0x000fea0003800000 */
[----:B------:R1:W5:Y:S02]  /*1b1b0*/  LDG.E.LTC128B.U16 R216, desc[UR44][R14.64+0x1b0] ;  /* 0x0001b02c0ed87981 */ /* 0x000364000c1e1520 */
.L_x_437:
[----:B------:R-:W-:Y:S05]  /*1b1c0*/  BSYNC B1 ;  /* 0x0000000000017941 */ /* 0x000fea0003800000 */
.L_x_436:
        /* <DEDUP_REMOVED lines=12> */
.L_x_439:
[----:B------:R-:W-:Y:S05]  /*1b290*/  BSYNC B1 ;  /* 0x0000000000017941 */ /* 0x000fea0003800000 */
.L_x_438:
        /* <DEDUP_REMOVED lines=9> */
.L_x_441:
[----:B------:R-:W-:Y:S05]  /*1b330*/  BSYNC B1 ;  /* 0x0000000000017941 */ /* 0x000fea0003800000 */
.L_x_440:
        /* <DEDUP_REMOVED lines=9> */
.L_x_443:
[----:B------:R-:W-:Y:S05]  /*1b3d0*/  BSYNC B1 ;  /* 0x0000000000017941 */ /* 0x000fea0003800000 */
.L_x_442:
        /* <DEDUP_REMOVED lines=12> */
.L_x_445:
[----:B------:R-:W-:Y:S05]  /*1b4a0*/  BSYNC B1 ;  /* 0x0000000000017941 */ /* 0x000fea0003800000 */
.L_x_444:
        /* <DEDUP_REMOVED lines=12> */
.L_x_447:
[----:B------:R-:W-:Y:S05]  /*1b570*/  BSYNC B1 ;  /* 0x0000000000017941 */ /* 0x000fea0003800000 */
.L_x_446:
        /* <DEDUP_REMOVED lines=9> */
.L_x_449:
[----:B------:R-:W-:Y:S05]  /*1b610*/  BSYNC B1 ;  /* 0x0000000000017941 */ /* 0x000fea0003800000 */
.L_x_448:
        /* <DEDUP_REMOVED lines=9> */
.L_x_451:
[----:B------:R-:W-:Y:S05]  /*1b6b0*/  BSYNC B1 ;  /* 0x0000000000017941 */ /* 0x000fea0003800000 */
.L_x_450:
        /* <DEDUP_REMOVED lines=12> */
.L_x_453:
[----:B------:R-:W-:Y:S05]  /*1b780*/  BSYNC B1 ;  /* 0x0000000000017941 */ /* 0x000fea0003800000 */
.L_x_452:
        /* <DEDUP_REMOVED lines=12> */
.L_x_455:
[----:B------:R-:W-:Y:S05]  /*1b850*/  BSYNC B1 ;  /* 0x0000000000017941 */ /* 0x000fea0003800000 */
.L_x_454:
        /* <DEDUP_REMOVED lines=9> */
.L_x_457:
[----:B------:R-:W-:Y:S05]  /*1b8f0*/  BSYNC B1 ;  /* 0x0000000000017941 */ /* 0x000fea0003800000 */
.L_x_456:
        /* <DEDUP_REMOVED lines=9> */
.L_x_459:
[----:B------:R-:W-:Y:S05]  /*1b990*/  BSYNC B1 ;  /* 0x0000000000017941 */ /* 0x000fea0003800000 */
.L_x_458:
        /* <DEDUP_REMOVED lines=12> */
.L_x_461:
[----:B------:R-:W-:Y:S05]  /*1ba60*/  BSYNC B1 ;  /* 0x0000000000017941 */ /* 0x000fea0003800000 */
.L_x_460:
        /* <DEDUP_REMOVED lines=12> */
.L_x_463:
[----:B------:R-:W-:Y:S05]  /*1bb30*/  BSYNC B1 ;  /* 0x0000000000017941 */ /* 0x000fea0003800000 */
.L_x_462:
        /* <DEDUP_REMOVED lines=9> */
.L_x_465:
[----:B------:R-:W-:Y:S05]  /*1bbd0*/  BSYNC B1 ;  /* 0x0000000000017941 */ /* 0x000fea0003800000 */
.L_x_464:
        /* <DEDUP_REMOVED lines=9> */
.L_x_467:
[----:B------:R-:W-:Y:S05]  /*1bc70*/  BSYNC B1 ;  /* 0x0000000000017941 */ /* 0x000fea0003800000 */
.L_x_466:
        /* <DEDUP_REMOVED lines=12> */
.L_x_469:
[----:B------:R-:W-:Y:S05]  /*1bd40*/  BSYNC B1 ;  /* 0x0000000000017941 */ /* 0x000fea0003800000 */
.L_x_468:
        /* <DEDUP_REMOVED lines=12> */
.L_x_471:
[----:B------:R-:W-:Y:S05]  /*1be10*/  BSYNC B1 ;  /* 0x0000000000017941 */ /* 0x000fea0003800000 */
.L_x_470:
        /* <DEDUP_REMOVED lines=9> */
.L_x_473:
[----:B------:R-:W-:Y:S05]  /*1beb0*/  BSYNC B1 ;  /* 0x0000000000017941 */ /* 0x000fea0003800000 */
.L_x_472:
        /* <DEDUP_REMOVED lines=9> */
.L_x_475:
[----:B------:R-:W-:Y:S05]  /*1bf50*/  BSYNC B1 ;  /* 0x0000000000017941 */ /* 0x000fea0003800000 */
.L_x_474:
[----:B-----5:R-:W-:Y:S01]  /*1bf60*/  HADD2.F32 R121, -RZ, R216.H0_H0 ;  /* 0x200000d8ff797230 */ /* 0x020fe20000004100 */
[----:B------:R-:W-:Y:S01]  /*1bf70*/  ISETP.GT.AND P2, PT, R3, 0x100, PT ;  /* 0x000001000300780c */ /* 0x000fe20003f44270 */
[----:B------:R-:W-:Y:S03]  /*1bf80*/  BSSY B1, `(.L_x_476) ;  /* 0x0000009000017945 */ /* 0x000fe60003800000 */
[----:B------:R-:W-:-:S04]  /*1bf90*/  FMUL R120, R121, R16 ;  /* 0x0000001079787220 */ /* 0x000fc80000400000 */
[----:B------:R-:W-:-:S05]  /*1bfa0*/  FFMA R120, R151, R2, R120 ;  /* 0x0000000297787223 */ /* 0x000fca0000000078 */
[----:B------:R-:W-:-:S05]  /*1bfb0*/  F2FP.F16.F32.PACK_AB R120, RZ, R120 ;  /* 0x00000078ff78723e */ /* 0x000fca00000000ff */
[----:B------:R1:W-:Y:S01]  /*1bfc0*/  @P0 STG.E.U16 desc[UR44][R6.64+0x1f2], R120 ;  /* 0x0001f27806000986 */ /* 0x0003e2000c10152c */
[----:B------:R-:W-:Y:S02]  /*1bfd0*/  ISETP.GT.AND P0, PT, R0, RZ, P2 ;  /* 0x000000ff0000720c */ /* 0x000fe40001704270 */
[----:B-1----:R-:W-:-:S11]  /*1bfe0*/  P2R R120, PR, RZ, 0x4 ;  /* 0x00000004ff787803 */ /* 0x002fd60000000000 */
[----:B------:R-:W-:Y:S05]  /*1bff0*/  @!P0 BRA `(.L_x_477) ;  /* 0x0000000000048947 */ /* 0x000fea0003800000 */
[----:B------:R1:W5:Y:S02]  /*1c000*/  LDG.E.LTC128B.U16 R216, desc[UR44][R14.64+0x200] ;  /* 0x0002002c0ed87981 */ /* 0x000364000c1e1520 */
.L_x_477:
[----:B------:R-:W-:Y:S05]  /*1c010*/  BSYNC B1 ;  /* 0x0000000000017941 */ /* 0x000fea0003800000 */
.L_x_476:
        /* <DEDUP_REMOVED lines=8> */
[----:B0-----:R-:W-:-:S11]  /*1c0a0*/  P2R R121, PR, RZ, 0x2 ;  /* 0x00000002ff797803 */ /* 0x001fd60000000000 */
[----:B------:R-:W-:Y:S05]  /*1c0b0*/  @!P0 BRA `(.L_x_479) ;  /* 0x0000000000048947 */ /* 0x000fea0003800000 */
[----:B------:R0:W5:Y:S02]  /*1c0c0*/  LDG.E.LTC128B.U16 R216, desc[UR44][R14.64+0x202] ;  /* 0x0002022c0ed87981 */ /* 0x000164000c1e1520 */
.L_x_479:
[----:B------:R-:W-:Y:S05]  /*1c0d0*/  BSYNC B1 ;  /* 0x0000000000017941 */ /* 0x000fea0003800000 */
.L_x_478:
        /* <DEDUP_REMOVED lines=9> */
.L_x_481:
[----:B------:R-:W-:Y:S05]  /*1c170*/  BSYNC B1 ;  /* 0x0000000000017941 */ /* 0x000fea0003800000 */
.L_x_480:
        /* <DEDUP_REMOVED lines=9> */
.L_x_483:
[----:B------:R-:W-:Y:S05]  /*1c210*/  BSYNC B1 ;  /* 0x0000000000017941 */ /* 0x000fea0003800000 */
.L_x_482:
        /* <DEDUP_REMOVED lines=11> */
.L_x_485:
[----:B------:R-:W-:Y:S05]  /*1c2d0*/  BSYNC B1 ;  /* 0x0000000000017941 */ /* 0x000fea0003800000 */
.L_x_484:
        /* <DEDUP_REMOVED lines=11> */
.L_x_487:
[----:B------:R-:W-:Y:S05]  /*1c390*/  BSYNC B1 ;  /* 0x0000000000017941 */ /* 0x000fea0003800000 */
.L_x_486:
        /* <DEDUP_REMOVED lines=9> */
.L_x_489:
[----:B------:R-:W-:Y:S05]  /*1c430*/  BSYNC B1 ;  /* 0x0000000000017941 */ /* 0x000fea0003800000 */
.L_x_488:
        /* <DEDUP_REMOVED lines=9> */
.L_x_491:
[----:B------:R-:W-:Y:S05]  /*1c4d0*/  BSYNC B1 ;  /* 0x0000000000017941 */ /* 0x000fea0003800000 */
.L_x_490:
        /* <DEDUP_REMOVED lines=11> */
.L_x_493:
[----:B------:R-:W-:Y:S05]  /*1c590*/  BSYNC B1 ;  /* 0x0000000000017941 */ /* 0x000fea0003800000 */
.L_x_492:
        /* <DEDUP_REMOVED lines=11> */
.L_x_495:
[----:B------:R-:W-:Y:S05]  /*1c650*/  BSYNC B1 ;  /* 0x0000000000017941 */ /* 0x000fea0003800000 */
.L_x_494:
        /* <DEDUP_REMOVED lines=9> */
.L_x_497:
[----:B------:R-:W-:Y:S05]  /*1c6f0*/  BSYNC B1 ;  /* 0x0000000000017941 */ /* 0x000fea0003800000 */
.L_x_496:
        /* <DEDUP_REMOVED lines=9> */
.L_x_499:
[----:B------:R-:W-:Y:S05]  /*1c790*/  BSYNC B1 ;  /* 0x0000000000017941 */ /* 0x000fea0003800000 */
.L_x_498:
        /* <DEDUP_REMOVED lines=11> */
.L_x_501:
[----:B------:R-:W-:Y:S05]  /*1c850*/  BSYNC B1 ;  /* 0x0000000000017941 */ /* 0x000fea0003800000 */
.L_x_500:
        /* <DEDUP_REMOVED lines=11> */
.L_x_503:
[----:B------:R-:W-:Y:S05]  /*1c910*/  BSYNC B1 ;  /* 0x0000000000017941 */ /* 0x000fea0003800000 */
.L_x_502:
        /* <DEDUP_REMOVED lines=9> */
.L_x_505:
[----:B------:R-:W-:Y:S05]  /*1c9b0*/  BSYNC B1 ;  /* 0x0000000000017941 */ /* 0x000fea0003800000 */
.L_x_504:
        /* <DEDUP_REMOVED lines=9> */
.L_x_507:
[----:B------:R-:W-:Y:S05]  /*1ca50*/  BSYNC B1 ;  /* 0x0000000000017941 */ /* 0x000fea0003800000 */
.L_x_506:
        /* <DEDUP_REMOVED lines=11> */
.L_x_509:
[----:B------:R-:W-:Y:S05]  /*1cb10*/  BSYNC B1 ;  /* 0x0000000000017941 */ /* 0x000fea0003800000 */
.L_x_508:
        /* <DEDUP_REMOVED lines=11> */
.L_x_511:
[----:B------:R-:W-:Y:S05]  /*1cbd0*/  BSYNC B1 ;  /* 0x0000000000017941 */ /* 0x000fea0003800000 */
.L_x_510:
        /* <DEDUP_REMOVED lines=9> */
.L_x_513:
[----:B------:R-:W-:Y:S05]  /*1cc70*/  BSYNC B1 ;  /* 0x0000000000017941 */ /* 0x000fea0003800000 */
.L_x_512:
        /* <DEDUP_REMOVED lines=9> */
.L_x_515:
[----:B------:R-:W-:Y:S05]  /*1cd10*/  BSYNC B1 ;  /* 0x0000000000017941 */ /* 0x000fea0003800000 */
.L_x_514:
        /* <DEDUP_REMOVED lines=11> */
.L_x_517:
[----:B------:R-:W-:Y:S05]  /*1cdd0*/  BSYNC B1 ;  /* 0x0000000000017941 */ /* 0x000fea0003800000 */
.L_x_516:
        /* <DEDUP_REMOVED lines=11> */
.L_x_519:
[----:B------:R-:W-:Y:S05]  /*1ce90*/  BSYNC B1 ;  /* 0x0000000000017941 */ /* 0x000fea0003800000 */
.L_x_518:
        /* <DEDUP_REMOVED lines=9> */
.L_x_521:
[----:B------:R-:W-:Y:S05]  /*1cf30*/  BSYNC B1 ;  /* 0x0000000000017941 */ /* 0x000fea0003800000 */
.L_x_520:
        /* <DEDUP_REMOVED lines=9> */
.L_x_523:
[----:B------:R-:W-:Y:S05]  /*1cfd0*/  BSYNC B1 ;  /* 0x0000000000017941 */ /* 0x000fea0003800000 */
.L_x_522:
        /* <DEDUP_REMOVED lines=11> */
.L_x_525:
[----:B------:R-:W-:Y:S05]  /*1d090*/  BSYNC B1 ;  /* 0x0000000000017941 */ /* 0x000fea0003800000 */
.L_x_524:
        /* <DEDUP_REMOVED lines=11> */
.L_x_527:
[----:B------:R-:W-:Y:S05]  /*1d150*/  BSYNC B1 ;  /* 0x0000000000017941 */ /* 0x000fea0003800000 */
.L_x_526:
        /* <DEDUP_REMOVED lines=9> */
.L_x_529:
[----:B------:R-:W-:Y:S05]  /*1d1f0*/  BSYNC B1 ;  /* 0x0000000000017941 */ /* 0x000fea0003800000 */
.L_x_528:
        /* <DEDUP_REMOVED lines=9> */
.L_x_531:
[----:B------:R-:W-:Y:S05]  /*1d290*/  BSYNC B1 ;  /* 0x0000000000017941 */ /* 0x000fea0003800000 */
.L_x_530:
        /* <DEDUP_REMOVED lines=11> */
.L_x_533:
[----:B------:R-:W-:Y:S05]  /*1d350*/  BSYNC B1 ;  /* 0x0000000000017941 */ /* 0x000fea0003800000 */
.L_x_532:
        /* <DEDUP_REMOVED lines=11> */
.L_x_535:
[----:B------:R-:W-:Y:S05]  /*1d410*/  BSYNC B1 ;  /* 0x0000000000017941 */ /* 0x000fea0003800000 */
.L_x_534:
        /* <DEDUP_REMOVED lines=9> */
.L_x_537:
[----:B------:R-:W-:Y:S05]  /*1d4b0*/  BSYNC B1 ;  /* 0x0000000000017941 */ /* 0x000fea0003800000 */
.L_x_536:
        /* <DEDUP_REMOVED lines=9> */
.L_x_539:
[----:B------:R-:W-:Y:S05]  /*1d550*/  BSYNC B1 ;  /* 0x0000000000017941 */ /* 0x000fea0003800000 */
.L_x_538:
        /* <DEDUP_REMOVED lines=11> */
.L_x_541:
[----:B------:R-:W-:Y:S05]  /*1d610*/  BSYNC B1 ;  /* 0x0000000000017941 */ /* 0x000fea0003800000 */
.L_x_540:
        /* <DEDUP_REMOVED lines=11> */
.L_x_543:
[----:B------:R-:W-:Y:S05]  /*1d6d0*/  BSYNC B1 ;  /* 0x0000000000017941 */ /* 0x000fea0003800000 */
.L_x_542:
        /* <DEDUP_REMOVED lines=9> */
.L_x_545:
[----:B------:R-:W-:Y:S05]  /*1d770*/  BSYNC B1 ;  /* 0x0000000000017941 */ /* 0x000fea0003800000 */
.L_x_544:
        /* <DEDUP_REMOVED lines=9> */
.L_x_547:
[----:B------:R-:W-:Y:S05]  /*1d810*/  BSYNC B1 ;  /* 0x0000000000017941 */ /* 0x000fea0003800000 */
.L_x_546:
[----:B-----5:R-:W-:Y:S01]  /*1d820*/  HADD2.F32 R139, -RZ, R216.H0_H0 ;  /* 0x200000d8ff8b7230 */ /* 0x020fe20000004100 */
[----:B------:R-:W-:Y:S01]  /*1d830*/  ISETP.GT.AND P2, PT, R3, 0x148, PT ;  /* 0x000001480300780c */ /* 0x000fe20003f44270 */
[----:B------:R-:W-:Y:S03]  /*1d840*/  BSSY B1, `(.L_x_548) ;  /* 0x0000009000017945 */ /* 0x000fe60003800000 */
[----:B------:R-:W-:Y:S01]  /*1d850*/  FMUL R138, R139, R16 ;  /* 0x000000108b8a7220 */ /* 0x000fe20000400000 */
[----:B------:R-:W-:-:S03]  /*1d860*/  P2R R140, PR, RZ, 0x4 ;  /* 0x00000004ff8c7803 */ /* 0x000fc60000000000 */
[----:B------:R-:W-:-:S05]  /*1d870*/  FFMA R138, R187, R2, R138 ;  /* 0x00000002bb8a7223 */ /* 0x000fca000000008a */
[----:B------:R-:W-:-:S05]  /*1d880*/  F2FP.F16.F32.PACK_AB R138, RZ, R138 ;  /* 0x0000008aff8a723e */ /* 0x000fca00000000ff */
[----:B------:R0:W-:Y:S01]  /*1d890*/  @P0 STG.E.U16 desc[UR44][R6.64+0x282], R138 ;  /* 0x0002828a06000986 */ /* 0x0001e2000c10152c */
[----:B------:R-:W-:-:S13]  /*1d8a0*/  ISETP.GT.AND P0, PT, R0, RZ, P2 ;  /* 0x000000ff0000720c */ /* 0x000fda0001704270 */
[----:B0-----:R-:W-:Y:S05]  /*1d8b0*/  @!P0 BRA `(.L_x_549) ;  /* 0x0000000000048947 */ /* 0x001fea0003800000 */
[----:B------:R0:W5:Y:S02]  /*1d8c0*/  LDG.E.LTC128B.U16 R216, desc[UR44][R14.64+0x290] ;  /* 0x0002902c0ed87981 */ /* 0x000164000c1e1520 */
.L_x_549:
[----:B------:R-:W-:Y:S05]  /*1d8d0*/  BSYNC B1 ;  /* 0x0000000000017941 */ /* 0x000fea0003800000 */
.L_x_548:
        /* <DEDUP_REMOVED lines=11> */
.L_x_551:
[----:B------:R-:W-:Y:S05]  /*1d990*/  BSYNC B1 ;  /* 0x0000000000017941 */ /* 0x000fea0003800000 */
.L_x_550:
        /* <DEDUP_REMOVED lines=9> */
.L_x_553:
[----:B------:R-:W-:Y:S05]  /*1da30*/  BSYNC B1 ;  /* 0x0000000000017941 */ /* 0x000fea0003800000 */
.L_x_552:
        /* <DEDUP_REMOVED lines=9> */
.L_x_555:
[----:B------:R-:W-:Y:S05]  /*1dad0*/  BSYNC B1 ;  /* 0x0000000000017941 */ /* 0x000fea0003800000 */
.L_x_554:
        /* <DEDUP_REMOVED lines=11> */
.L_x_557:
[----:B------:R-:W-:Y:S05]  /*1db90*/  BSYNC B1 ;  /* 0x0000000000017941 */ /* 0x000fea0003800000 */
.L_x_556:
        /* <DEDUP_REMOVED lines=11> */
.L_x_559:
[----:B------:R-:W-:Y:S05]  /*1dc50*/  BSYNC B1 ;  /* 0x0000000000017941 */ /* 0x000fea0003800000 */
.L_x_558:
        /* <DEDUP_REMOVED lines=9> */
.L_x_561:
[----:B------:R-:W-:Y:S05]  /*1dcf0*/  BSYNC B1 ;  /* 0x0000000000017941 */ /* 0x000fea0003800000 */
.L_x_560:
        /* <DEDUP_REMOVED lines=9> */
.L_x_563:
[----:B------:R-:W-:Y:S05]  /*1dd90*/  BSYNC B1 ;  /* 0x0000000000017941 */ /* 0x000fea0003800000 */
.L_x_562:
        /* <DEDUP_REMOVED lines=11> */
.L_x_565:
[----:B------:R-:W-:Y:S05]  /*1de50*/  BSYNC B1 ;  /* 0x0000000000017941 */ /* 0x000fea0003800000 */
.L_x_564:
        /* <DEDUP_REMOVED lines=11> */
.L_x_567:
[----:B------:R-:W-:Y:S05]  /*1df10*/  BSYNC B1 ;  /* 0x0000000000017941 */ /* 0x000fea0003800000 */
.L_x_566:
        /* <DEDUP_REMOVED lines=9> */
.L_x_569:
[----:B------:R-:W-:Y:S05]  /*1dfb0*/  BSYNC B1 ;  /* 0x0000000000017941 */ /* 0x000fea0003800000 */
.L_x_568:
        /* <DEDUP_REMOVED lines=9> */
.L_x_571:
[----:B------:R-:W-:Y:S05]  /*1e050*/  BSYNC B1 ;  /* 0x0000000000017941 */ /* 0x000fea0003800000 */
.L_x_570:
        /* <DEDUP_REMOVED lines=11> */
.L_x_573:
[----:B------:R-:W-:Y:S05]  /*1e110*/  BSYNC B1 ;  /* 0x0000000000017941 */ /* 0x000fea0003800000 */
.L_x_572:
        /* <DEDUP_REMOVED lines=11> */
.L_x_575:
[----:B------:R-:W-:Y:S05]  /*1e1d0*/  BSYNC B1 ;  /* 0x0000000000017941 */ /* 0x000fea0003800000 */
.L_x_574:
        /* <DEDUP_REMOVED lines=9> */
.L_x_577:
[----:B------:R-:W-:Y:S05]  /*1e270*/  BSYNC B1 ;  /* 0x0000000000017941 */ /* 0x000fea0003800000 */
.L_x_576:
        /* <DEDUP_REMOVED lines=9> */
.L_x_579:
[----:B------:R-:W-:Y:S05]  /*1e310*/  BSYNC B1 ;  /* 0x0000000000017941 */ /* 0x000fea0003800000 */
.L_x_578:
[----:B-----5:R-:W-:Y:S01]  /*1e320*/  HADD2.F32 R139, -RZ, R216.H0_H0 ;  /* 0x200000d8ff8b7230 */ /* 0x020fe20000004100 */
[----:B------:R-:W-:Y:S01]  /*1e330*/  ISETP.GT.AND P6, PT, R3, 0x168, PT ;  /* 0x000001680300780c */ /* 0x000fe20003fc4270 */
[----:B------:R-:W-:Y:S03]  /*1e340*/  BSSY B1, `(.L_x_580) ;  /* 0x0000008000017945 */ /* 0x000fe60003800000 */
[----:B------:R-:W-:-:S04]  /*1e350*/  FMUL R138, R139, R16 ;  /* 0x000000108b8a7220 */ /* 0x000fc80000400000 */
[----:B------:R-:W-:-:S05]  /*1e360*/  FFMA R138, R203, R2, R138 ;  /* 0x00000002cb8a7223 */ /* 0x000fca000000008a */
[----:B------:R-:W-:-:S05]  /*1e370*/  F2FP.F16.F32.PACK_AB R138, RZ, R138 ;  /* 0x0000008aff8a723e */ /* 0x000fca00000000ff */
[----:B------:R0:W-:Y:S01]  /*1e380*/  @P0 STG.E.U16 desc[UR44][R6.64+0x2c2], R138 ;  /* 0x0002c28a06000986 */ /* 0x0001e2000c10152c */
[----:B------:R-:W-:-:S13]  /*1e390*/  ISETP.GT.AND P0, PT, R0, RZ, P6 ;  /* 0x000000ff0000720c */ /* 0x000fda0003704270 */
[----:B0-----:R-:W-:Y:S05]  /*1e3a0*/  @!P0 BRA `(.L_x_581) ;  /* 0x0000000000048947 */ /* 0x001fea0003800000 */
[----:B------:R0:W5:Y:S02]  /*1e3b0*/  LDG.E.LTC128B.U16 R216, desc[UR44][R14.64+0x2d0] ;  /* 0x0002d02c0ed87981 */ /* 0x000164000c1e1520 */
.L_x_581:
[----:B------:R-:W-:Y:S05]  /*1e3c0*/  BSYNC B1 ;  /* 0x0000000000017941 */ /* 0x000fea0003800000 */
.L_x_580:
        /* <DEDUP_REMOVED lines=10> */
.L_x_583:
[----:B------:R-:W-:Y:S05]  /*1e470*/  BSYNC B1 ;  /* 0x0000000000017941 */ /* 0x000fea0003800000 */
.L_x_582:
        /* <DEDUP_REMOVED lines=9> */
.L_x_585:
[----:B------:R-:W-:Y:S05]  /*1e510*/  BSYNC B1 ;  /* 0x0000000000017941 */ /* 0x000fea0003800000 */
.L_x_584:
        /* <DEDUP_REMOVED lines=9> */
.L_x_587:
[----:B------:R-:W-:Y:S05]  /*1e5b0*/  BSYNC B1 ;  /* 0x0000000000017941 */ /* 0x000fea0003800000 */
.L_x_586:
        /* <DEDUP_REMOVED lines=10> */
.L_x_589:
[----:B------:R-:W-:Y:S05]  /*1e660*/  BSYNC B1 ;  /* 0x0000000000017941 */ /* 0x000fea0003800000 */
.L_x_588:
        /* <DEDUP_REMOVED lines=10> */
.L_x_591:
[----:B------:R-:W-:Y:S05]  /*1e710*/  BSYNC B1 ;  /* 0x0000000000017941 */ /* 0x000fea0003800000 */
.L_x_590:
        /* <DEDUP_REMOVED lines=9> */
.L_x_593:
[----:B------:R-:W-:Y:S05]  /*1e7b0*/  BSYNC B1 ;  /* 0x0000000000017941 */ /* 0x000fea0003800000 */
.L_x_592:
        /* <DEDUP_REMOVED lines=9> */
.L_x_595:
[----:B------:R-:W-:Y:S05]  /*1e850*/  BSYNC B1 ;  /* 0x0000000000017941 */ /* 0x000fea0003800000 */
.L_x_594:
        /* <DEDUP_REMOVED lines=10> */
.L_x_597:
[----:B------:R-:W-:Y:S05]  /*1e900*/  BSYNC B1 ;  /* 0x0000000000017941 */ /* 0x000fea0003800000 */
.L_x_596:
[----:B-----5:R-:W-:Y:S01]  /*1e910*/  HADD2.F32 R139, -RZ, R216.H0_H0 ;  /* 0x200000d8ff8b7230 */ /* 0x020fe20000004100 */
[----:B------:R-:W-:Y:S04]  /*1e920*/  BSSY B1, `(.L_x_598) ;  /* 0x0000009000017945 */ /* 0x000fe80003800000 */
[----:B------:R-:W-:-:S04]  /*1e930*/  FMUL R139, R139, R16 ;  /* 0x000000108b8b7220 */ /* 0x000fc80000400000 */
[----:B------:R-:W-:-:S05]  /*1e940*/  FFMA R139, R212, R2, R139 ;  /* 0x00000002d48b7223 */ /* 0x000fca000000008b */
[----:B------:R-:W-:-:S05]  /*1e950*/  F2FP.F16.F32.PACK_AB R139, RZ, R139 ;  /* 0x0000008bff8b723e */ /* 0x000fca00000000ff */
[----:B------:R0:W-:Y:S01]  /*1e960*/  @P0 STG.E.U16 desc[UR44][R4.64+0x2f0], R139 ;  /* 0x0002f08b04000986 */ /* 0x0001e2000c10152c */
[----:B------:R-:W-:-:S04]  /*1e970*/  ISETP.GT.AND P0, PT, R3, 0x179, PT ;  /* 0x000001790300780c */ /* 0x000fc80003f04270 */
[----:B------:R-:W-:-:S13]  /*1e980*/  ISETP.GT.AND P5, PT, R0, RZ, P0 ;  /* 0x000000ff0000720c */ /* 0x000fda00007a4270 */
[----:B0-----:R-:W-:Y:S05]  /*1e990*/  @!P5 BRA `(.L_x_599) ;  /* 0x000000000004d947 */ /* 0x001fea0003800000 */
[----:B------:R0:W5:Y:S02]  /*1e9a0*/  LDG.E.LTC128B.U16 R216, desc[UR44][R14.64+0x2f2] ;  /* 0x0002f22c0ed87981 */ /* 0x000164000c1e1520 */
.L_x_599:
[----:B------:R-:W-:Y:S05]  /*1e9b0*/  BSYNC B1 ;  /* 0x0000000000017941 */ /* 0x000fea0003800000 */
.L_x_598:
[----:B-----5:R-:W-:Y:S01]  /*1e9c0*/  HADD2.F32 R3, -RZ, R216.H0_H0 ;  /* 0x200000d8ff037230 */ /* 0x020fe20000004100 */
[----:B------:R-:W-:Y:S04]  /*1e9d0*/  BSSY B1, `(.L_x_600) ;  /* 0x0000008000017945 */ /* 0x000fe80003800000 */
[----:B012-4-:R-:W-:-:S04]  /*1e9e0*/  FMUL R14, R3, R16 ;  /* 0x00000010030e7220 */ /* 0x017fc80000400000 */
[----:B------:R-:W-:-:S05]  /*1e9f0*/  FFMA R14, R213, R2, R14 ;  /* 0x00000002d50e7223 */ /* 0x000fca000000000e */
[----:B------:R-:W-:-:S05]  /*1ea00*/  F2FP.F16.F32.PACK_AB R14, RZ, R14 ;  /* 0x0000000eff0e723e */ /* 0x000fca00000000ff */
[----:B------:R0:W-:Y:S01]  /*1ea10*/  @P5 STG.E.U16 desc[UR44][R4.64+0x2f2], R14 ;  /* 0x0002f20e04005986 */ /* 0x0001e2000c10152c */
[----:B------:R-:W-:-:S13]  /*1ea20*/  ISETP.GT.AND P5, PT, R0, 0x8, P1 ;  /* 0x000000080000780c */ /* 0x000fda0000fa4270 */
[----:B0-----:R-:W-:Y:S05]  /*1ea30*/  @!P5 BRA `(.L_x_601) ;  /* 0x000000000004d947 */ /* 0x001fea0003800000 */
[----:B------:R0:W5:Y:S02]  /*1ea40*/  LDG.E.LTC128B.U16 R216, desc[UR44][R12.64+0x2f0] ;  /* 0x0002f02c0cd87981 */ /* 0x000164000c1e1520 */
.L_x_601:
[----:B------:R-:W-:Y:S05]  /*1ea50*/  BSYNC B1 ;  /* 0x0000000000017941 */ /* 0x000fea0003800000 */
.L_x_600:
[----:B-----5:R-:W-:Y:S01]  /*1ea60*/  HADD2.F32 R3, -RZ, R216.H0_H0 ;  /* 0x200000d8ff037230 */ /* 0x020fe20000004100 */
[----:B------:R-:W-:Y:S01]  /*1ea70*/  BSSY B1, `(.L_x_602) ;  /* 0x000000a000017945 */ /* 0x000fe20003800000 */
[----:B------:R-:W-:Y:S02]  /*1ea80*/  @P5 IMAD.MOV.U32 R4, RZ, RZ, R6 ;  /* 0x000000ffff045224 */ /* 0x000fe400078e0006 */
[----:B------:R-:W-:Y:S02]  /*1ea90*/  @P5 IMAD.MOV.U32 R5, RZ, RZ, R7 ;  /* 0x000000ffff055224 */ /* 0x000fe400078e0007 */
[----:B------:R-:W-:-:S04]  /*1eaa0*/  FMUL R3, R3, R16 ;  /* 0x0000001003037220 */ /* 0x000fc80000400000 */
[----:B------:R-:W-:-:S05]  /*1eab0*/  FFMA R3, R214, R2, R3 ;  /* 0x00000002d6037223 */ /* 0x000fca0000000003 */
[----:B------:R-:W-:-:S05]  /*1eac0*/  F2FP.F16.F32.PACK_AB R3, RZ, R3 ;  /* 0x00000003ff03723e */ /* 0x000fca00000000ff */
[----:B------:R1:W-:Y:S01]  /*1ead0*/  @P5 STG.E.U16 desc[UR44][R4.64+0x2f0], R3 ;  /* 0x0002f00304005986 */ /* 0x0003e2000c10152c */
[----:B------:R-:W-:-:S13]  /*1eae0*/  ISETP.GT.AND P5, PT, R0, 0x8, P0 ;  /* 0x000000080000780c */ /* 0x000fda00007a4270 */
[----:B-1----:R-:W-:Y:S05]  /*1eaf0*/  @!P5 BRA `(.L_x_603) ;  /* 0x000000000004d947 */ /* 0x002fea0003800000 */
[----:B------:R1:W5:Y:S02]  /*1eb00*/  LDG.E.LTC128B.U16 R216, desc[UR44][R12.64+0x2f2] ;  /* 0x0002f22c0cd87981 */ /* 0x000364000c1e1520 */
.L_x_603:
[----:B------:R-:W-:Y:S05]  /*1eb10*/  BSYNC B1 ;  /* 0x0000000000017941 */ /* 0x000fea0003800000 */
.L_x_602:
[----:B-----5:R-:W-:Y:S01]  /*1eb20*/  HADD2.F32 R3, -RZ, R216.H0_H0 ;  /* 0x200000d8ff037230 */ /* 0x020fe20000004100 */
[----:B------:R-:W-:Y:S04]  /*1eb30*/  BSSY B1, `(.L_x_604) ;  /* 0x0000009000017945 */ /* 0x000fe80003800000 */
[----:B------:R-:W-:-:S04]  /*1eb40*/  FMUL R4, R3, R16 ;  /* 0x0000001003047220 */ /* 0x000fc80000400000 */
[----:B------:R-:W-:-:S05]  /*1eb50*/  FFMA R4, R215, R2, R4 ;  /* 0x00000002d7047223 */ /* 0x000fca0000000004 */
[----:B------:R-:W-:-:S05]  /*1eb60*/  F2FP.F16.F32.PACK_AB R4, RZ, R4 ;  /* 0x00000004ff04723e */ /* 0x000fca00000000ff */
[----:B------:R2:W-:Y:S01]  /*1eb70*/  @P5 STG.E.U16 desc[UR44][R6.64+0x2f2], R4 ;  /* 0x0002f20406005986 */ /* 0x0005e2000c10152c */
[----:B------:R-:W-:-:S04]  /*1eb80*/  LOP3.LUT P5, RZ, R17, 0x1, RZ, 0xc0, !PT ;  /* 0x0000000111ff7812 */ /* 0x000fc800078ac0ff */
[----:B------:R-:W-:-:S13]  /*1eb90*/  ISETP.GT.AND P5, PT, R0, 0x80, P5 ;  /* 0x000000800000780c */ /* 0x000fda0002fa4270 */
[----:B--2---:R-:W-:Y:S05]  /*1eba0*/  @!P5 BRA `(.L_x_605) ;  /* 0x000000000004d947 */ /* 0x004fea0003800000 */
[----:B------:R2:W5:Y:S02]  /*1ebb0*/  LDG.E.LTC128B.U16 R216, desc[UR44][R10.64+0x180] ;  /* 0x0001802c0ad87981 */ /* 0x000564000c1e1520 */
.L_x_605:
[----:B------:R-:W-:Y:S05]  /*1ebc0*/  BSYNC B1 ;  /* 0x0000000000017941 */ /* 0x000fea0003800000 */
.L_x_604:
        /* <DEDUP_REMOVED lines=8> */
[----:B----4-:R-:W-:Y:S05]  /*1ec50*/  @!P5 BRA `(.L_x_607) ;  /* 0x000000000004d947 */ /* 0x010fea0003800000 */
[----:B------:R4:W5:Y:S02]  /*1ec60*/  LDG.E.LTC128B.U16 R216, desc[UR44][R10.64+0x182] ;  /* 0x0001822c0ad87981 */ /* 0x000964000c1e1520 */
.L_x_607:
[----:B------:R-:W-:Y:S05]  /*1ec70*/  BSYNC B1 ;  /* 0x0000000000017941 */ /* 0x000fea0003800000 */
.L_x_606:
        /* <DEDUP_REMOVED lines=8> */
[----:B0-----:R-:W-:Y:S05]  /*1ed00*/  @!P5 BRA `(.L_x_609) ;  /* 0x000000000004d947 */ /* 0x001fea0003800000 */
[----:B------:R0:W5:Y:S02]  /*1ed10*/  LDG.E.LTC128B.U16 R216, desc[UR44][R8.64+0x180] ;  /* 0x0001802c08d87981 */ /* 0x000164000c1e1520 */
.L_x_609:
[----:B------:R-:W-:Y:S05]  /*1ed20*/  BSYNC B1 ;  /* 0x0000000000017941 */ /* 0x000fea0003800000 */
.L_x_608:
        /* <DEDUP_REMOVED lines=10> */
.L_x_611:
[----:B------:R-:W-:Y:S05]  /*1edd0*/  BSYNC B1 ;  /* 0x0000000000017941 */ /* 0x000fea0003800000 */
.L_x_610:
        /* <DEDUP_REMOVED lines=10> */
.L_x_613:
[----:B------:R-:W-:Y:S05]  /*1ee80*/  BSYNC B1 ;  /* 0x0000000000017941 */ /* 0x000fea0003800000 */
.L_x_612:
        /* <DEDUP_REMOVED lines=10> */
.L_x_615:
[----:B------:R-:W-:Y:S05]  /*1ef30*/  BSYNC B1 ;  /* 0x0000000000017941 */ /* 0x000fea0003800000 */
.L_x_614:
        /* <DEDUP_REMOVED lines=10> */
.L_x_617:
[----:B------:R-:W-:Y:S05]  /*1efe0*/  BSYNC B1 ;  /* 0x0000000000017941 */ /* 0x000fea0003800000 */
.L_x_616:
        /* <DEDUP_REMOVED lines=10> */
.L_x_619:
[----:B------:R-:W-:Y:S05]  /*1f090*/  BSYNC B1 ;  /* 0x0000000000017941 */ /* 0x000fea0003800000 */
.L_x_618:
        /* <DEDUP_REMOVED lines=10> */
.L_x_621:
[----:B------:R-:W-:Y:S05]  /*1f140*/  BSYNC B1 ;  /* 0x0000000000017941 */ /* 0x000fea0003800000 */
.L_x_620:
        /* <DEDUP_REMOVED lines=10> */
.L_x_623:
[----:B------:R-:W-:Y:S05]  /*1f1f0*/  BSYNC B1 ;  /* 0x0000000000017941 */ /* 0x000fea0003800000 */
.L_x_622:
        /* <DEDUP_REMOVED lines=10> */
.L_x_625:
[----:B------:R-:W-:Y:S05]  /*1f2a0*/  BSYNC B1 ;  /* 0x0000000000017941 */ /* 0x000fea0003800000 */
.L_x_624:
        /* <DEDUP_REMOVED lines=10> */
.L_x_627:
[----:B------:R-:W-:Y:S05]  /*1f350*/  BSYNC B1 ;  /* 0x0000000000017941 */ /* 0x000fea0003800000 */
.L_x_626:
        /* <DEDUP_REMOVED lines=10> */
.L_x_629:
[----:B------:R-:W-:Y:S05]  /*1f400*/  BSYNC B1 ;  /* 0x0000000000017941 */ /* 0x000fea0003800000 */
.L_x_628:
        /* <DEDUP_REMOVED lines=10> */
.L_x_631:
[----:B------:R-:W-:Y:S05]  /*1f4b0*/  BSYNC B1 ;  /* 0x0000000000017941 */ /* 0x000fea0003800000 */
.L_x_630:
        /* <DEDUP_REMOVED lines=10> */
.L_x_633:
[----:B------:R-:W-:Y:S05]  /*1f560*/  BSYNC B1 ;  /* 0x0000000000017941 */ /* 0x000fea0003800000 */
.L_x_632:
        /* <DEDUP_REMOVED lines=10> */
.L_x_635:
[----:B------:R-:W-:Y:S05]  /*1f610*/  BSYNC B1 ;  /* 0x0000000000017941 */ /* 0x000fea0003800000 */
.L_x_634:
        /* <DEDUP_REMOVED lines=10> */
.L_x_637:
[----:B------:R-:W-:Y:S05]  /*1f6c0*/  BSYNC B1 ;  /* 0x0000000000017941 */ /* 0x000fea0003800000 */
.L_x_636:
        /* <DEDUP_REMOVED lines=10> */
.L_x_639:
[----:B------:R-:W-:Y:S05]  /*1f770*/  BSYNC B1 ;  /* 0x0000000000017941 */ /* 0x000fea0003800000 */
.L_x_638:
        /* <DEDUP_REMOVED lines=10> */
.L_x_641:
[----:B------:R-:W-:Y:S05]  /*1f820*/  BSYNC B1 ;  /* 0x0000000000017941 */ /* 0x000fea0003800000 */
.L_x_640:
        /* <DEDUP_REMOVED lines=10> */
.L_x_643:
[----:B------:R-:W-:Y:S05]  /*1f8d0*/  BSYNC B1 ;  /* 0x0000000000017941 */ /* 0x000fea0003800000 */
.L_x_642:
        /* <DEDUP_REMOVED lines=10> */
.L_x_645:
[----:B------:R-:W-:Y:S05]  /*1f980*/  BSYNC B1 ;  /* 0x0000000000017941 */ /* 0x000fea0003800000 */
.L_x_644:
        /* <DEDUP_REMOVED lines=10> */
.L_x_647:
[----:B------:R-:W-:Y:S05]  /*1fa30*/  BSYNC B1 ;  /* 0x0000000000017941 */ /* 0x000fea0003800000 */
.L_x_646:
        /* <DEDUP_REMOVED lines=10> */
.L_x_649:
[----:B------:R-:W-:Y:S05]  /*1fae0*/  BSYNC B1 ;  /* 0x0000000000017941 */ /* 0x000fea0003800000 */
.L_x_648:
        /* <DEDUP_REMOVED lines=10> */
.L_x_651:
[----:B------:R-:W-:Y:S05]  /*1fb90*/  BSYNC B1 ;  /* 0x0000000000017941 */ /* 0x000fea0003800000 */
.L_x_650:
        /* <DEDUP_REMOVED lines=10> */
.L_x_653:
[----:B------:R-:W-:Y:S05]  /*1fc40*/  BSYNC B1 ;  /* 0x0000000000017941 */ /* 0x000fea0003800000 */
.L_x_652:
        /* <DEDUP_REMOVED lines=10> */
.L_x_655:
[----:B------:R-:W-:Y:S05]  /*1fcf0*/  BSYNC B1 ;  /* 0x0000000000017941 */ /* 0x000fea0003800000 */
.L_x_654:
        /* <DEDUP_REMOVED lines=10> */
.L_x_657:
[----:B------:R-:W-:Y:S05]  /*1fda0*/  BSYNC B1 ;  /* 0x0000000000017941 */ /* 0x000fea0003800000 */
.L_x_656:
        /* <DEDUP_REMOVED lines=10> */
.L_x_659:
[----:B------:R-:W-:Y:S05]  /*1fe50*/  BSYNC B1 ;  /* 0x0000000000017941 */ /* 0x000fea0003800000 */
.L_x_658:
        /* <DEDUP_REMOVED lines=10> */
.L_x_661:
[----:B------:R-:W-:Y:S05]  /*1ff00*/  BSYNC B1 ;  /* 0x0000000000017941 */ /* 0x000fea0003800000 */
.L_x_660:
        /* <DEDUP_REMOVED lines=10> */
.L_x_663:
[----:B------:R-:W-:Y:S05]  /*1ffb0*/  BSYNC B1 ;  /* 0x0000000000017941 */ /* 0x000fea0003800000 */
.L_x_662:
        /* <DEDUP_REMOVED lines=10> */
.L_x_665:
[----:B------:R-:W-:Y:S05]  /*20060*/  BSYNC B1 ;  /* 0x0000000000017941 */ /* 0x000fea0003800000 */
.L_x_664:
        /* <DEDUP_REMOVED lines=10> */
.L_x_667:
[----:B------:R-:W-:Y:S05]  /*20110*/  BSYNC B1 ;  /* 0x0000000000017941 */ /* 0x000fea0003800000 */
.L_x_666:
[----:B-----5:R-:W-:Y:S01]  /*20120*/  HADD2.F32 R3, -RZ, R216.H0_H0 ;  /* 0x200000d8ff037230 */ /* 0x020fe20000004100 */
[----:B------:R-:W-:Y:S04]  /*20130*/  BSSY B1, `(.L_x_668) ;  /* 0x0000009000017945 */ /* 0x000fe80003800000 */
[----:B------:R-:W-:-:S04]  /*20140*/  FMUL R4, R3, R16 ;  /* 0x0000001003047220 */ /* 0x000fc80000400000 */
[----:B------:R-:W-:-:S05]  /*20150*/  FFMA R4, R55, R2, R4 ;  /* 0x0000000237047223 */ /* 0x000fca0000000004 */
[----:B------:R-:W-:-:S05]  /*20160*/  F2FP.F16.F32.PACK_AB R4, RZ, R4 ;  /* 0x00000004ff04723e */ /* 0x000fca00000000ff */
[----:B------:R0:W-:Y:S01]  /*20170*/  @P5 STG.E.U16 desc[UR44][R20.64+0x1f2], R4 ;  /* 0x0001f20414005986 */ /* 0x0001e2000c10152c */
[----:B------:R-:W-:-:S04]  /*20180*/  ISETP.NE.AND P5, PT, R120, RZ, PT ;  /* 0x000000ff7800720c */ /* 0x000fc80003fa5270 */
[----:B------:R-:W-:-:S13]  /*20190*/  ISETP.GT.AND P5, PT, R0, 0x80, P5 ;  /* 0x000000800000780c */ /* 0x000fda0002fa4270 */
[----:B0-----:R-:W-:Y:S05]  /*201a0*/  @!P5 BRA `(.L_x_669) ;  /* 0x000000000004d947 */ /* 0x001fea0003800000 */
[----:B------:R0:W5:Y:S02]  /*201b0*/  LDG.E.LTC128B.U16 R216, desc[UR44][R10.64+0x200] ;  /* 0x0002002c0ad87981 */ /* 0x000164000c1e1520 */
.L_x_669:
[----:B------:R-:W-:Y:S05]  /*201c0*/  BSYNC B1 ;  /* 0x0000000000017941 */ /* 0x000fea0003800000 */
.L_x_668:
        /* <DEDUP_REMOVED lines=10> */
.L_x_671:
[----:B------:R-:W-:Y:S05]  /*20270*/  BSYNC B1 ;  /* 0x0000000000017941 */ /* 0x000fea0003800000 */
.L_x_670:
        /* <DEDUP_REMOVED lines=10> */
.L_x_673:
[----:B------:R-:W-:Y:S05]  /*20320*/  BSYNC B1 ;  /* 0x0000000000017941 */ /* 0x000fea0003800000 */
.L_x_672:
        /* <DEDUP_REMOVED lines=10> */
.L_x_675:
[----:B------:R-:W-:Y:S05]  /*203d0*/  BSYNC B1 ;  /* 0x0000000000017941 */ /* 0x000fea0003800000 */
.L_x_674:
        /* <DEDUP_REMOVED lines=10> */
.L_x_677:
[----:B------:R-:W-:Y:S05]  /*20480*/  BSYNC B1 ;  /* 0x0000000000017941 */ /* 0x000fea0003800000 */
.L_x_676:
        /* <DEDUP_REMOVED lines=10> */
.L_x_679:
[----:B------:R-:W-:Y:S05]  /*20530*/  BSYNC B1 ;  /* 0x0000000000017941 */ /* 0x000fea0003800000 */
.L_x_678:
        /* <DEDUP_REMOVED lines=10> */
.L_x_681:
[----:B------:R-:W-:Y:S05]  /*205e0*/  BSYNC B1 ;  /* 0x0000000000017941 */ /* 0x000fea0003800000 */
.L_x_680:
        /* <DEDUP_REMOVED lines=10> */
.L_x_683:
[----:B------:R-:W-:Y:S05]  /*20690*/  BSYNC B1 ;  /* 0x0000000000017941 */ /* 0x000fea0003800000 */
.L_x_682:
        /* <DEDUP_REMOVED lines=10> */
.L_x_685:
[----:B------:R-:W-:Y:S05]  /*20740*/  BSYNC B1 ;  /* 0x0000000000017941 */ /* 0x000fea0003800000 */
.L_x_684:
        /* <DEDUP_REMOVED lines=10> */
.L_x_687:
[----:B------:R-:W-:Y:S05]  /*207f0*/  BSYNC B1 ;  /* 0x0000000000017941 */ /* 0x000fea0003800000 */
.L_x_686:
        /* <DEDUP_REMOVED lines=10> */
.L_x_689:
[----:B------:R-:W-:Y:S05]  /*208a0*/  BSYNC B1 ;  /* 0x0000000000017941 */ /* 0x000fea0003800000 */
.L_x_688:
        /* <DEDUP_REMOVED lines=10> */
.L_x_691:
[----:B------:R-:W-:Y:S05]  /*20950*/  BSYNC B1 ;  /* 0x0000000000017941 */ /* 0x000fea0003800000 */
.L_x_690:
        /* <DEDUP_REMOVED lines=10> */
.L_x_693:
[----:B------:R-:W-:Y:S05]  /*20a00*/  BSYNC B1 ;  /* 0x0000000000017941 */ /* 0x000fea0003800000 */
.L_x_692:
        /* <DEDUP_REMOVED lines=10> */
.L_x_695:
[----:B------:R-:W-:Y:S05]  /*20ab0*/  BSYNC B1 ;  /* 0x0000000000017941 */ /* 0x000fea0003800000 */
.L_x_694:
        /* <DEDUP_REMOVED lines=10> */
.L_x_697:
[----:B------:R-:W-:Y:S05]  /*20b60*/  BSYNC B1 ;  /* 0x0000000000017941 */ /* 0x000fea0003800000 */
.L_x_696:
        /* <DEDUP_REMOVED lines=10> */
.L_x_699:
[----:B------:R-:W-:Y:S05]  /*20c10*/  BSYNC B1 ;  /* 0x0000000000017941 */ /* 0x000fea0003800000 */
.L_x_698:
        /* <DEDUP_REMOVED lines=10> */
.L_x_701:
[----:B------:R-:W-:Y:S05]  /*20cc0*/  BSYNC B1 ;  /* 0x0000000000017941 */ /* 0x000fea0003800000 */
.L_x_700:
        /* <DEDUP_REMOVED lines=10> */
.L_x_703:
[----:B------:R-:W-:Y:S05]  /*20d70*/  BSYNC B1 ;  /* 0x0000000000017941 */ /* 0x000fea0003800000 */
.L_x_702:
        /* <DEDUP_REMOVED lines=10> */
.L_x_705:
[----:B------:R-:W-:Y:S05]  /*20e20*/  BSYNC B1 ;  /* 0x0000000000017941 */ /* 0x000fea0003800000 */
.L_x_704:
        /* <DEDUP_REMOVED lines=10> */
.L_x_707:
[----:B------:R-:W-:Y:S05]  /*20ed0*/  BSYNC B1 ;  /* 0x0000000000017941 */ /* 0x000fea0003800000 */
.L_x_706:
        /* <DEDUP_REMOVED lines=10> */
.L_x_709:
[----:B------:R-:W-:Y:S05]  /*20f80*/  BSYNC B1 ;  /* 0x0000000000017941 */ /* 0x000fea0003800000 */
.L_x_708:
        /* <DEDUP_REMOVED lines=10> */
.L_x_711:
[----:B------:R-:W-:Y:S05]  /*21030*/  BSYNC B1 ;  /* 0x0000000000017941 */ /* 0x000fea0003800000 */
.L_x_710:
        /* <DEDUP_REMOVED lines=10> */
.L_x_713:
[----:B------:R-:W-:Y:S05]  /*210e0*/  BSYNC B1 ;  /* 0x0000000000017941 */ /* 0x000fea0003800000 */
.L_x_712:
        /* <DEDUP_REMOVED lines=10> */
.L_x_715:
[----:B------:R-:W-:Y:S05]  /*21190*/  BSYNC B1 ;  /* 0x0000000000017941 */ /* 0x000fea0003800000 */
.L_x_714:
        /* <DEDUP_REMOVED lines=10> */
.L_x_717:
[----:B------:R-:W-:Y:S05]  /*21240*/  BSYNC B1 ;  /* 0x0000000000017941 */ /* 0x000fea0003800000 */
.L_x_716:
        /* <DEDUP_REMOVED lines=10> */
.L_x_719:
[----:B------:R-:W-:Y:S05]  /*212f0*/  BSYNC B1 ;  /* 0x0000000000017941 */ /* 0x000fea0003800000 */
.L_x_718:
        /* <DEDUP_REMOVED lines=10> */
.L_x_721:
[----:B------:R-:W-:Y:S05]  /*213a0*/  BSYNC B1 ;  /* 0x0000000000017941 */ /* 0x000fea0003800000 */
.L_x_720:
        /* <DEDUP_REMOVED lines=10> */
.L_x_723:
[----:B------:R-:W-:Y:S05]  /*21450*/  BSYNC B1 ;  /* 0x0000000000017941 */ /* 0x000fea0003800000 */
.L_x_722:
        /* <DEDUP_REMOVED lines=10> */
.L_x_725:
[----:B------:R-:W-:Y:S05]  /*21500*/  BSYNC B1 ;  /* 0x0000000000017941 */ /* 0x000fea0003800000 */
.L_x_724:
        /* <DEDUP_REMOVED lines=10> */
.L_x_727:
[----:B------:R-:W-:Y:S05]  /*215b0*/  BSYNC B1 ;  /* 0x0000000000017941 */ /* 0x000fea0003800000 */
.L_x_726:
        /* <DEDUP_REMOVED lines=10> */
.L_x_729:
[----:B------:R-:W-:Y:S05]  /*21660*/  BSYNC B1 ;  /* 0x0000000000017941 */ /* 0x000fea0003800000 */
.L_x_728:
        /* <DEDUP_REMOVED lines=10> */
.L_x_731:
[----:B------:R-:W-:Y:S05]  /*21710*/  BSYNC B1 ;  /* 0x0000000000017941 */ /* 0x000fea0003800000 */
.L_x_730:
        /* <DEDUP_REMOVED lines=10> */
.L_x_733:
[----:B------:R-:W-:Y:S05]  /*217c0*/  BSYNC B1 ;  /* 0x0000000000017941 */ /* 0x000fea0003800000 */
.L_x_732:
        /* <DEDUP_REMOVED lines=10> */
.L_x_735:
[----:B------:R-:W-:Y:S05]  /*21870*/  BSYNC B1 ;  /* 0x0000000000017941 */ /* 0x000fea0003800000 */
.L_x_734:
        /* <DEDUP_REMOVED lines=10> */
.L_x_737:
[----:B------:R-:W-:Y:S05]  /*21920*/  BSYNC B1 ;  /* 0x0000000000017941 */ /* 0x000fea0003800000 */
.L_x_736:
        /* <DEDUP_REMOVED lines=10> */
.L_x_739:
[----:B------:R-:W-:Y:S05]  /*219d0*/  BSYNC B1 ;  /* 0x0000000000017941 */ /* 0x000fea0003800000 */
.L_x_738:
        /* <DEDUP_REMOVED lines=10> */
.L_x_741:
[----:B------:R-:W-:Y:S05]  /*21a80*/  BSYNC B1 ;  /* 0x0000000000017941 */ /* 0x000fea0003800000 */
.L_x_740:
        /* <DEDUP_REMOVED lines=10> */
.L_x_743:
[----:B------:R-:W-:Y:S05]  /*21b30*/  BSYNC B1 ;  /* 0x0000000000017941 */ /* 0x000fea0003800000 */
.L_x_742:
        /* <DEDUP_REMOVED lines=10> */
.L_x_745:
[----:B------:R-:W-:Y:S05]  /*21be0*/  BSYNC B1 ;  /* 0x0000000000017941 */ /* 0x000fea0003800000 */
.L_x_744:
        /* <DEDUP_REMOVED lines=10> */
.L_x_747:
[----:B------:R-:W-:Y:S05]  /*21c90*/  BSYNC B1 ;  /* 0x0000000000017941 */ /* 0x000fea0003800000 */
.L_x_746:
        /* <DEDUP_REMOVED lines=10> */
.L_x_749:
[----:B------:R-:W-:Y:S05]  /*21d40*/  BSYNC B1 ;  /* 0x0000000000017941 */ /* 0x000fea0003800000 */
.L_x_748:
        /* <DEDUP_REMOVED lines=10> */
.L_x_751:
[----:B------:R-:W-:Y:S05]  /*21df0*/  BSYNC B1 ;  /* 0x0000000000017941 */ /* 0x000fea0003800000 */
.L_x_750:
        /* <DEDUP_REMOVED lines=10> */
.L_x_753:
[----:B------:R-:W-:Y:S05]  /*21ea0*/  BSYNC B1 ;  /* 0x0000000000017941 */ /* 0x000fea0003800000 */
.L_x_752:
        /* <DEDUP_REMOVED lines=10> */
.L_x_755:
[----:B------:R-:W-:Y:S05]  /*21f50*/  BSYNC B1 ;  /* 0x0000000000017941 */ /* 0x000fea0003800000 */
.L_x_754:
        /* <DEDUP_REMOVED lines=10> */
.L_x_757:
[----:B------:R-:W-:Y:S05]  /*22000*/  BSYNC B1 ;  /* 0x0000000000017941 */ /* 0x000fea0003800000 */
.L_x_756:
        /* <DEDUP_REMOVED lines=10> */
.L_x_759:
[----:B------:R-:W-:Y:S05]  /*220b0*/  BSYNC B1 ;  /* 0x0000000000017941 */ /* 0x000fea0003800000 */
.L_x_758:
        /* <DEDUP_REMOVED lines=10> */
.L_x_761:
[----:B------:R-:W-:Y:S05]  /*22160*/  BSYNC B1 ;  /* 0x0000000000017941 */ /* 0x000fea0003800000 */
.L_x_760:
        /* <DEDUP_REMOVED lines=10> */
.L_x_763:
[----:B------:R-:W-:Y:S05]  /*22210*/  BSYNC B1 ;  /* 0x0000000000017941 */ /* 0x000fea0003800000 */
.L_x_762:
        /* <DEDUP_REMOVED lines=10> */
.L_x_765:
[----:B------:R-:W-:Y:S05]  /*222c0*/  BSYNC B1 ;  /* 0x0000000000017941 */ /* 0x000fea0003800000 */
.L_x_764:
        /* <DEDUP_REMOVED lines=10> */
.L_x_767:
[----:B------:R-:W-:Y:S05]  /*22370*/  BSYNC B1 ;  /* 0x0000000000017941 */ /* 0x000fea0003800000 */
.L_x_766:
        /* <DEDUP_REMOVED lines=10> */
.L_x_769:
[----:B------:R-:W-:Y:S05]  /*22420*/  BSYNC B1 ;  /* 0x0000000000017941 */ /* 0x000fea0003800000 */
.L_x_768:
        /* <DEDUP_REMOVED lines=10> */
.L_x_771:
[----:B------:R-:W-:Y:S05]  /*224d0*/  BSYNC B1 ;  /* 0x0000000000017941 */ /* 0x000fea0003800000 */
.L_x_770:
        /* <DEDUP_REMOVED lines=9> */
.L_x_773:
[----:B------:R-:W-:Y:S05]  /*22570*/  BSYNC B1 ;  /* 0x0000000000017941 */ /* 0x000fea0003800000 */
.L_x_772:
        /* <DEDUP_REMOVED lines=9> */
.L_x_775:
[----:B------:R-:W-:Y:S05]  /*22610*/  BSYNC B1 ;  /* 0x0000000000017941 */ /* 0x000fea0003800000 */
.L_x_774:
        /* <DEDUP_REMOVED lines=9> */
.L_x_777:
[----:B------:R-:W-:Y:S05]  /*226b0*/  BSYNC B1 ;  /* 0x0000000000017941 */ /* 0x000fea0003800000 */
.L_x_776:
        /* <DEDUP_REMOVED lines=9> */
.L_x_779:
[----:B------:R-:W-:Y:S05]  /*22750*/  BSYNC B1 ;  /* 0x0000000000017941 */ /* 0x000fea0003800000 */
.L_x_778:
        /* <DEDUP_REMOVED lines=9> */
.L_x_781:
[----:B------:R-:W-:Y:S05]  /*227f0*/  BSYNC B1 ;  /* 0x0000000000017941 */ /* 0x000fea0003800000 */
.L_x_780:
        /* <DEDUP_REMOVED lines=9> */
.L_x_783:
[----:B------:R-:W-:Y:S05]  /*22890*/  BSYNC B1 ;  /* 0x0000000000017941 */ /* 0x000fea0003800000 */
.L_x_782:
        /* <DEDUP_REMOVED lines=9> */
.L_x_785:
[----:B------:R-:W-:Y:S05]  /*22930*/  BSYNC B1 ;  /* 0x0000000000017941 */ /* 0x000fea0003800000 */
.L_x_784:
        /* <DEDUP_REMOVED lines=9> */
.L_x_787:
[----:B------:R-:W-:Y:S05]  /*229d0*/  BSYNC B1 ;  /* 0x0000000000017941 */ /* 0x000fea0003800000 */
.L_x_786:
        /* <DEDUP_REMOVED lines=9> */
.L_x_789:
[----:B------:R-:W-:Y:S05]  /*22a70*/  BSYNC B1 ;  /* 0x0000000000017941 */ /* 0x000fea0003800000 */
.L_x_788:
        /* <DEDUP_REMOVED lines=9> */
.L_x_791:
[----:B------:R-:W-:Y:S05]  /*22b10*/  BSYNC B1 ;  /* 0x0000000000017941 */ /* 0x000fea0003800000 */
.L_x_790:
        /* <DEDUP_REMOVED lines=9> */
.L_x_793:
[----:B------:R-:W-:Y:S05]  /*22bb0*/  BSYNC B1 ;  /* 0x0000000000017941 */ /* 0x000fea0003800000 */
.L_x_792:
        /* <DEDUP_REMOVED lines=9> */
.L_x_795:
[----:B------:R-:W-:Y:S05]  /*22c50*/  BSYNC B1 ;  /* 0x0000000000017941 */ /* 0x000fea0003800000 */
.L_x_794:
[----:B------:R-:W-:Y:S05]  /*22c60*/  @!P0 BRA `(.L_x_796) ;  /* 0x0000007c00608947 */ /* 0x000fea0003800000 */
[----:B0----5:R-:W-:-:S05]  /*22c70*/  HADD2.F32 R3, -RZ, R216.H0_H0 ;  /* 0x200000d8ff037230 */ /* 0x021fca0000004100 */
[----:B------:R-:W-:-:S04]  /*22c80*/  FMUL R0, R3, R16 ;  /* 0x0000001003007220 */ /* 0x000fc80000400000 */
[----:B------:R-:W-:-:S05]  /*22c90*/  FFMA R0, R119, R2, R0 ;  /* 0x0000000277007223 */ /* 0x000fca0000000000 */
[----:B------:R-:W-:-:S05]  /*22ca0*/  F2FP.F16.F32.PACK_AB R0, RZ, R0 ;  /* 0x00000000ff00723e */ /* 0x000fca00000000ff */
[----:B------:R0:W-:Y:S01]  /*22cb0*/  STG.E.U16 desc[UR44][R20.64+0x2f2], R0 ;  /* 0x0002f20014007986 */ /* 0x0001e2000c10152c */
[----:B------:R-:W-:Y:S05]  /*22cc0*/  BRA `(.L_x_796) ;  /* 0x0000007c00487947 */ /* 0x000fea0003800000 */
.L_x_33:
[----:B------:R-:W2:Y:S01]  /*22cd0*/  LDL.LU R8, [R1+0x18c] ;  /* 0x00018c0001087983 */ /* 0x000ea20000300800 */
[----:B------:R-:W-:-:S03]  /*22ce0*/  ULDC.64 UR4, c[0x0][0x5c0] ;  /* 0x0001700000047ab9 */ /* 0x000fc60000000a00 */
[----:B------:R-:W3:Y:S04]  /*22cf0*/  LDL.LU R10, [R1+0x1f8] ;  /* 0x0001f800010a7983 */ /* 0x000ee80000300800 */
[----:B------:R-:W4:Y:S04]  /*22d00*/  LDL.LU R11, [R1+0x1fc] ;  /* 0x0001fc00010b7983 */ /* 0x000f280000300800 */
[----:B------:R-:W5:Y:S04]  /*22d10*/  LDL.LU R12, [R1+0x200] ;  /* 0x00020000010c7983 */ /* 0x000f680000300800 */
[----:B------:R-:W4:Y:S04]  /*22d20*/  LDL.LU R235, [R1+0x2a4] ;  /* 0x0002a40001eb7983 */ /* 0x000f280000300800 */
        /* <DEDUP_REMOVED lines=13> */
[----:B------:R-:W4:Y:S01]  /*22e00*/  LDL.LU R221, [R1+0x2dc] ;  /* 0x0002dc0001dd7983 */ /* 0x000f220000300800 */
[----:B------:R-:W-:-:S03]  /*22e10*/  LEA R4, P0, R6, UR4, 0x1 ;  /* 0x0000000406047c11 */ /* 0x000fc6000f8008ff */
[----:B------:R-:W4:Y:S04]  /*22e20*/  LDL.LU R220, [R1+0x2e0] ;  /* 0x0002e00001dc7983 */ /* 0x000f280000300800 */
[----:B------:R-:W4:Y:S04]  /*22e30*/  LDL.LU R219, [R1+0x2e4] ;  /* 0x0002e40001db7983 */ /* 0x000f280000300800 */
[----:B------:R-:W4:Y:S04]  /*22e40*/  LDL.LU R218, [R1+0x2e8] ;  /* 0x0002e80001da7983 */ /* 0x000f280000300800 */
[----:B------:R-:W4:Y:S01]  /*22e50*/  LDL.LU R216, [R1+0x2ec] ;  /* 0x0002ec0001d87983 */ /* 0x000f220000300800 */
[----:B------:R-:W-:-:S03]  /*22e60*/  LEA.HI.X R5, R6, UR5, R14, 0x1, P0 ;  /* 0x0000000506057c11 */ /* 0x000fc600080f0c0e */
[----:B------:R-:W4:Y:S04]  /*22e70*/  LDL.LU R21, [R1+0x2f0] ;  /* 0x0002f00001157983 */ /* 0x000f280000300800 */
[----:B------:R-:W4:Y:S04]  /*22e80*/  LDL.LU R20, [R1+0x2f4] ;  /* 0x0002f40001147983 */ /* 0x000f280000300800 */
[----:B------:R-:W4:Y:S04]  /*22e90*/  LDL.LU R19, [R1+0x2f8] ;  /* 0x0002f80001137983 */ /* 0x000f280000300800 */
[----:B------:R-:W4:Y:S04]  /*22ea0*/  LDL.LU R13, [R1+0x2fc] ;  /* 0x0002fc00010d7983 */ /* 0x000f280000300800 */
[----:B------:R-:W2:Y:S04]  /*22eb0*/  LDL.LU R6, [R1+0x180] ;  /* 0x0001800001067983 */ /* 0x000ea80000300800 */
[----:B------:R-:W3:Y:S01]  /*22ec0*/  LDL.LU R7, [R1+0x188] ;  /* 0x0001880001077983 */ /* 0x000ee20000300800 */
[----:B--2---:R-:W-:-:S05]  /*22ed0*/  FMUL R6, R6, R2 ;  /* 0x0000000206067220 */ /* 0x004fca0000400000 */
[----:B------:R-:W-:-:S05]  /*22ee0*/  F2FP.F16.F32.PACK_AB R6, RZ, R6 ;  /* 0x00000006ff06723e */ /* 0x000fca00000000ff */
[----:B------:R0:W-:Y:S04]  /*22ef0*/  @P1 STG.E.U16 desc[UR44][R4.64], R6 ;  /* 0x0000000604001986 */ /* 0x0001e8000c10152c */
[----:B0-----:R-:W2:Y:S01]  /*22f00*/  LDL.LU R6, [R1+0x184] ;  /* 0x0001840001067983 */ /* 0x001ea20000300800 */
[----:B------:R-:W-:Y:S01]  /*22f10*/  ISETP.GT.AND P3, PT, R3, 0x1, PT ;  /* 0x000000010300780c */ /* 0x000fe20003f64270 */
[-C--:B---3--:R-:W-:Y:S01]  /*22f20*/  FMUL R7, R7, R2.reuse ;  /* 0x0000000207077220 */ /* 0x088fe20000400000 */
[----:B------:R-:W-:Y:S01]  /*22f30*/  USHF.L.U32 UR5, UR8, 0x4, URZ ;  /* 0x0000000408057899 */ /* 0x000fe2000800063f */
[C---:B------:R-:W-:Y:S01]  /*22f40*/  ISETP.GT.AND P2, PT, R0.reuse, 0x8, P5 ;  /* 0x000000080000780c */ /* 0x040fe20002f44270 */
[----:B------:R-:W-:Y:S01]  /*22f50*/  USHF.L.U64.HI UR4, UR8, 0x4, UR9 ;  /* 0x0000000408047899 */ /* 0x000fe20008010209 */
[----:B------:R-:W-:Y:S01]  /*22f60*/  ISETP.GT.AND P0, PT, R0, RZ, P3 ;  /* 0x000000ff0000720c */ /* 0x000fe20001f04270 */
[----:B------:R-:W-:Y:S01]  /*22f70*/  FMUL R8, R8, R2 ;  /* 0x0000000208087220 */ /* 0x000fe20000400000 */
[----:B------:R-:W-:-:S04]  /*22f80*/  F2FP.F16.F32.PACK_AB R7, RZ, R7 ;  /* 0x00000007ff07723e */ /* 0x000fc800000000ff */
[----:B------:R-:W-:Y:S02]  /*22f90*/  PRMT R9, R7, 0x7610, R9 ;  /* 0x0000761007097816 */ /* 0x000fe40000000009 */
[----:B------:R-:W-:Y:S01]  /*22fa0*/  F2FP.F16.F32.PACK_AB R8, RZ, R8 ;  /* 0x00000008ff08723e */ /* 0x000fe200000000ff */
[----:B--2---:R-:W-:-:S05]  /*22fb0*/  FMUL R6, R6, R2 ;  /* 0x0000000206067220 */ /* 0x004fca0000400000 */
[----:B------:R-:W-:-:S05]  /*22fc0*/  F2FP.F16.F32.PACK_AB R6, RZ, R6 ;  /* 0x00000006ff06723e */ /* 0x000fca00000000ff */
[----:B------:R0:W-:Y:S01]  /*22fd0*/  @P0 STG.E.U16 desc[UR44][R4.64+0x2], R6 ;  /* 0x0000020604000986 */ /* 0x0001e2000c10152c */
[----:B------:R-:W-:Y:S02]  /*22fe0*/  ISETP.GT.AND P0, PT, R0, 0x8, P3 ;  /* 0x000000080000780c */ /* 0x000fe40001f04270 */
[----:B0-----:R-:W-:-:S04]  /*22ff0*/  IADD3 R6, P1, R4, UR5, RZ ;  /* 0x0000000504067c10 */ /* 0x001fc8000ff3e0ff */
[----:B------:R-:W-:-:S05]  /*23000*/  IADD3.X R7, R5, UR4, RZ, P1, !PT ;  /* 0x0000000405077c10 */ /* 0x000fca0008ffe4ff */
[----:B------:R0:W-:Y:S04]  /*23010*/  @P2 STG.E.U16 desc[UR44][R6.64], R9 ;  /* 0x0000000906002986 */ /* 0x0001e8000c10152c */
[----:B------:R1:W-:Y:S04]  /*23020*/  @P0 STG.E.U16 desc[UR44][R6.64+0x2], R8 ;  /* 0x0000020806000986 */ /* 0x0003e8000c10152c */
[----:B0-----:R-:W2:Y:S04]  /*23030*/  LDL.LU R9, [R1+0x1f4] ;  /* 0x0001f40001097983 */ /* 0x001ea80000300800 */
[----:B-1----:R-:W3:Y:S01]  /*23040*/  LDL.LU R8, [R1+0x190] ;  /* 0x0001900001087983 */ /* 0x002ee20000300800 */
[----:B------:R-:W-:-:S04]  /*23050*/  ISETP.GT.AND P4, PT, R3, 0x8, PT ;  /* 0x000000080300780c */ /* 0x000fc80003f84270 */
[----:B------:R-:W-:Y:S01]  /*23060*/  ISETP.GT.AND P0, PT, R0, RZ, P4 ;  /* 0x000000ff0000720c */ /* 0x000fe20002704270 */
[----:B---3--:R-:W-:-:S05]  /*23070*/  FMUL R8, R8, R2 ;  /* 0x0000000208087220 */ /* 0x008fca0000400000 */
[----:B------:R-:W-:-:S07]  /*23080*/  F2FP.F16.F32.PACK_AB R8, RZ, R8 ;  /* 0x00000008ff08723e */ /* 0x000fce00000000ff */
[----:B------:R0:W-:Y:S04]  /*23090*/  @P0 STG.E.U16 desc[UR44][R4.64+0x10], R8 ;  /* 0x0000100804000986 */ /* 0x0001e8000c10152c */
[----:B0-----:R-:W3:Y:S01]  /*230a0*/  LDL.LU R8, [R1+0x194] ;  /* 0x0001940001087983 */ /* 0x001ee20000300800 */
[----:B------:R-:W-:-:S04]  /*230b0*/  ISETP.GT.AND P3, PT, R3, 0x9, PT ;  /* 0x000000090300780c */ /* 0x000fc80003f64270 */
[----:B------:R-:W-:Y:S01]  /*230c0*/  ISETP.GT.AND P0, PT, R0, RZ, P3 ;  /* 0x000000ff0000720c */ /* 0x000fe20001f04270 */
[----:B---3--:R-:W-:-:S05]  /*230d0*/  FMUL R8, R8, R2 ;  /* 0x0000000208087220 */ /* 0x008fca0000400000 */
[----:B------:R-:W-:-:S07]  /*230e0*/  F2FP.F16.F32.PACK_AB R8, RZ, R8 ;  /* 0x00000008ff08723e */ /* 0x000fce00000000ff */
[----:B------:R0:W-:Y:S04]  /*230f0*/  @P0 STG.E.U16 desc[UR44][R4.64+0x12], R8 ;  /* 0x0000120804000986 */ /* 0x0001e8000c10152c */
[----:B0-----:R-:W3:Y:S01]  /*23100*/  LDL.LU R8, [R1+0x198] ;  /* 0x0001980001087983 */ /* 0x001ee20000300800 */
[----:B------:R-:W-:Y:S01]  /*23110*/  ISETP.GT.AND P0, PT, R0, 0x8, P4 ;  /* 0x000000080000780c */ /* 0x000fe20002704270 */
        /* <DEDUP_REMOVED lines=119> */
[C---:B------:R-:W-:Y:S01]  /*23890*/  ISETP.GT.AND P2, PT, R3.reuse, 0x38, PT ;  /* 0x000000380300780c */ /* 0x040fe20003f44270 */
[----:B------:R-:W-:Y:S01]  /*238a0*/  USHF.L.U64.HI UR11, UR8, 0x8, UR9 ;  /* 0x00000008080b7899 */ /* 0x000fe20008010209 */
[----:B------:R-:W-:Y:S01]  /*238b0*/  ISETP.GT.AND P1, PT, R3, 0x39, PT ;  /* 0x000000390300780c */ /* 0x000fe20003f24270 */
[-C--:B------:R-:W-:Y:S01]  /*238c0*/  FMUL R10, R10, R2.reuse ;  /* 0x000000020a0a7220 */ /* 0x080fe20000400000 */
[----:B------:R-:W-:Y:S01]  /*238d0*/  ISETP.GT.AND P0, PT, R0, RZ, P2 ;  /* 0x000000ff0000720c */ /* 0x000fe20001704270 */
[----:B-----5:R-:W-:-:S03]  /*238e0*/  FMUL R12, R12, R2 ;  /* 0x000000020c0c7220 */ /* 0x020fc60000400000 */
[----:B------:R-:W-:Y:S02]  /*238f0*/  F2FP.F16.F32.PACK_AB R10, RZ, R10 ;  /* 0x0000000aff0a723e */ /* 0x000fe400000000ff */
[----:B------:R-:W-:Y:S01]  /*23900*/  F2FP.F16.F32.PACK_AB R12, RZ, R12 ;  /* 0x0000000cff0c723e */ /* 0x000fe200000000ff */
[----:B---3--:R-:W-:-:S05]  /*23910*/  FMUL R8, R8, R2 ;  /* 0x0000000208087220 */ /* 0x008fca0000400000 */
[----:B------:R-:W-:-:S05]  /*23920*/  F2FP.F16.F32.PACK_AB R8, RZ, R8 ;  /* 0x00000008ff08723e */ /* 0x000fca00000000ff */
[----:B------:R2:W-:Y:S01]  /*23930*/  @P0 STG.E.U16 desc[UR44][R4.64+0x70], R8 ;  /* 0x0000700804000986 */ /* 0x0005e2000c10152c */
[----:B------:R-:W-:Y:S01]  /*23940*/  ISETP.GT.AND P0, PT, R0, RZ, P1 ;  /* 0x000000ff0000720c */ /* 0x000fe20000f04270 */
[----:B--2---:R-:W-:-:S05]  /*23950*/  FMUL R8, R9, R2 ;  /* 0x0000000209087220 */ /* 0x004fca0000400000 */
[----:B------:R-:W-:-:S07]  /*23960*/  F2FP.F16.F32.PACK_AB R8, RZ, R8 ;  /* 0x00000008ff08723e */ /* 0x000fce00000000ff */
[----:B------:R0:W-:Y:S02]  /*23970*/  @P0 STG.E.U16 desc[UR44][R4.64+0x72], R8 ;  /* 0x0000720804000986 */ /* 0x0001e4000c10152c */
[----:B0-----:R-:W-:-:S05]  /*23980*/  IMAD.U32 R8, RZ, RZ, UR8 ;  /* 0x00000008ff087e24 */ /* 0x001fca000f8e00ff */
[----:B------:R-:W-:-:S04]  /*23990*/  LEA R8, P0, R8, R4, 0x8 ;  /* 0x0000000408087211 */ /* 0x000fc800078040ff */
[----:B------:R-:W-:Y:S02]  /*239a0*/  IADD3.X R9, R5, UR11, RZ, P0, !PT ;  /* 0x0000000b05097c10 */ /* 0x000fe400087fe4ff */
[----:B------:R-:W-:Y:S02]  /*239b0*/  ISETP.GT.AND P0, PT, R0, 0x8, P2 ;  /* 0x000000080000780c */ /* 0x000fe40001704270 */
[----:B------:R-:W-:-:S11]  /*239c0*/  ISETP.GT.AND P2, PT, R3, 0x40, PT ;  /* 0x000000400300780c */ /* 0x000fd60003f44270 */
[----:B------:R4:W-:Y:S01]  /*239d0*/  @P0 STG.E.U16 desc[UR44][R6.64+0x70], R10 ;  /* 0x0000700a06000986 */ /* 0x0009e2000c10152c */
[----:B------:R-:W-:Y:S01]  /*239e0*/  ISETP.GT.AND P0, PT, R0, 0x8, P1 ;  /* 0x000000080000780c */ /* 0x000fe20000f04270 */
[----:B----4-:R-:W-:-:S05]  /*239f0*/  FMUL R10, R11, R2 ;  /* 0x000000020b0a7220 */ /* 0x010fca0000400000 */
[----:B------:R-:W-:-:S07]  /*23a00*/  F2FP.F16.F32.PACK_AB R10, RZ, R10 ;  /* 0x0000000aff0a723e */ /* 0x000fce00000000ff */
[----:B------:R0:W-:Y:S02]  /*23a10*/  @P0 STG.E.U16 desc[UR44][R6.64+0x72], R10 ;  /* 0x0000720a06000986 */ /* 0x0001e4000c10152c */
[----:B0-----:R-:W-:-:S04]  /*23a20*/  IADD3 R10, P0, R8, UR5, RZ ;  /* 0x00000005080a7c10 */ /* 0x001fc8000ff1e0ff */
[----:B------:R-:W-:Y:S02]  /*23a30*/  IADD3.X R11, R9, UR4, RZ, P0, !PT ;  /* 0x00000004090b7c10 */ /* 0x000fe400087fe4ff */
[----:B------:R-:W-:-:S13]  /*23a40*/  ISETP.GT.AND P0, PT, R0, RZ, P2 ;  /* 0x000000ff0000720c */ /* 0x000fda0001704270 */
[----:B------:R0:W-:Y:S04]  /*23a50*/  @P0 STG.E.U16 desc[UR44][R4.64+0x80], R12 ;  /* 0x0000800c04000986 */ /* 0x0001e8000c10152c */
[----:B0-----:R-:W2:Y:S01]  /*23a60*/  LDL.LU R12, [R1+0x204] ;  /* 0x00020400010c7983 */ /* 0x001ea20000300800 */
[----:B------:R-:W-:-:S04]  /*23a70*/  ISETP.GT.AND P1, PT, R3, 0x41, PT ;  /* 0x000000410300780c */ /* 0x000fc80003f24270 */
[----:B------:R-:W-:Y:S01]  /*23a80*/  ISETP.GT.AND P0, PT, R0, RZ, P1 ;  /* 0x000000ff0000720c */ /* 0x000fe20000f04270 */
[----:B--2---:R-:W-:-:S05]  /*23a90*/  FMUL R12, R12, R2 ;  /* 0x000000020c0c7220 */ /* 0x004fca0000400000 */
[----:B------:R-:W-:-:S07]  /*23aa0*/  F2FP.F16.F32.PACK_AB R12, RZ, R12 ;  /* 0x0000000cff0c723e */ /* 0x000fce00000000ff */
[----:B------:R0:W-:Y:S04]  /*23ab0*/  @P0 STG.E.U16 desc[UR44][R4.64+0x82], R12 ;  /* 0x0000820c04000986 */ /* 0x0001e8000c10152c */
[----:B0-----:R-:W2:Y:S01]  /*23ac0*/  LDL.LU R12, [R1+0x208] ;  /* 0x00020800010c7983 */ /* 0x001ea20000300800 */
[----:B------:R-:W-:Y:S01]  /*23ad0*/  ISETP.GT.AND P0, PT, R0, 0x8, P2 ;  /* 0x000000080000780c */ /* 0x000fe20001704270 */
        /* <DEDUP_REMOVED lines=207> */
[C---:B------:R-:W-:Y:S02]  /*247d0*/  ISETP.GT.AND P2, PT, R3.reuse, 0x90, PT ;  /* 0x000000900300780c */ /* 0x040fe40003f44270 */
[C---:B------:R-:W-:Y:S02]  /*247e0*/  ISETP.GT.AND P1, PT, R3.reuse, 0x91, PT ;  /* 0x000000910300780c */ /* 0x040fe40003f24270 */
[----:B------:R-:W-:Y:S02]  /*247f0*/  ISETP.GT.AND P0, PT, R0, RZ, P2 ;  /* 0x000000ff0000720c */ /* 0x000fe40001704270 */
[----:B------:R-:W-:-:S02]  /*24800*/  ISETP.GT.AND P4, PT, R3, 0xa9, PT ;  /* 0x000000a90300780c */ /* 0x000fc40003f84270 */
[----:B------:R-:W-:Y:S01]  /*24810*/  ISETP.GT.AND P3, PT, R3, 0xb1, PT ;  /* 0x000000b10300780c */ /* 0x000fe20003f64270 */
[----:B--2---:R-:W-:-:S05]  /*24820*/  FMUL R12, R12, R2 ;  /* 0x000000020c0c7220 */ /* 0x004fca0000400000 */
[----:B------:R-:W-:-:S05]  /*24830*/  F2FP.F16.F32.PACK_AB R12, RZ, R12 ;  /* 0x0000000cff0c723e */ /* 0x000fca00000000ff */
[----:B------:R0:W-:Y:S01]  /*24840*/  @P0 STG.E.U16 desc[UR44][R4.64+0x120], R12 ;  /* 0x0001200c04000986 */ /* 0x0001e2000c10152c */
[----:B------:R-:W-:Y:S01]  /*24850*/  ISETP.GT.AND P0, PT, R0, RZ, P1 ;  /* 0x000000ff0000720c */ /* 0x000fe20000f04270 */
[----:B0-----:R-:W-:-:S05]  /*24860*/  FMUL R12, R235, R2 ;  /* 0x00000002eb0c7220 */ /* 0x001fca0000400000 */
[----:B------:R-:W-:-:S07]  /*24870*/  F2FP.F16.F32.PACK_AB R12, RZ, R12 ;  /* 0x0000000cff0c723e */ /* 0x000fce00000000ff */
[----:B------:R0:W-:Y:S01]  /*24880*/  @P0 STG.E.U16 desc[UR44][R4.64+0x122], R12 ;  /* 0x0001220c04000986 */ /* 0x0001e2000c10152c */
[----:B------:R-:W-:Y:S02]  /*24890*/  ISETP.GT.AND P0, PT, R0, 0x8, P2 ;  /* 0x000000080000780c */ /* 0x000fe40001704270 */
[----:B------:R-:W-:Y:S01]  /*248a0*/  ISETP.GT.AND P2, PT, R3, 0x98, PT ;  /* 0x000000980300780c */ /* 0x000fe20003f44270 */
[----:B0-----:R-:W-:-:S05]  /*248b0*/  FMUL R12, R234, R2 ;  /* 0x00000002ea0c7220 */ /* 0x001fca0000400000 */
[----:B------:R-:W-:-:S05]  /*248c0*/  F2FP.F16.F32.PACK_AB R12, RZ, R12 ;  /* 0x0000000cff0c723e */ /* 0x000fca00000000ff */
[----:B------:R0:W-:Y:S01]  /*248d0*/  @P0 STG.E.U16 desc[UR44][R6.64+0x120], R12 ;  /* 0x0001200c06000986 */ /* 0x0001e2000c10152c */
[----:B------:R-:W-:Y:S02]  /*248e0*/  ISETP.GT.AND P0, PT, R0, 0x8, P1 ;  /* 0x000000080000780c */ /* 0x000fe40000f04270 */
[----:B------:R-:W-:Y:S01]  /*248f0*/  ISETP.GT.AND P1, PT, R3, 0x99, PT ;  /* 0x000000990300780c */ /* 0x000fe20003f24270 */
[----:B0-----:R-:W-:-:S05]  /*24900*/  FMUL R12, R233, R2 ;  /* 0x00000002e90c7220 */ /* 0x001fca0000400000 */
[----:B------:R-:W-:-:S05]  /*24910*/  F2FP.F16.F32.PACK_AB R12, RZ, R12 ;  /* 0x0000000cff0c723e */ /* 0x000fca00000000ff */
[----:B------:R0:W-:Y:S01]  /*24920*/  @P0 STG.E.U16 desc[UR44][R6.64+0x122], R12 ;  /* 0x0001220c06000986 */ /* 0x0001e2000c10152c */
[----:B------:R-:W-:Y:S01]  /*24930*/  ISETP.GT.AND P0, PT, R0, RZ, P2 ;  /* 0x000000ff0000720c */ /* 0x000fe20001704270 */
[----:B0-----:R-:W-:-:S05]  /*24940*/  FMUL R12, R232, R2 ;  /* 0x00000002e80c7220 */ /* 0x001fca0000400000 */
[----:B------:R-:W-:-:S07]  /*24950*/  F2FP.F16.F32.PACK_AB R12, RZ, R12 ;  /* 0x0000000cff0c723e */ /* 0x000fce00000000ff */
        /* <DEDUP_REMOVED lines=41> */
[----:B------:R-:W-:Y:S01]  /*24bf0*/  ISETP.GT.AND P0, PT, R0, 0x8, P1 ;  /* 0x000000080000780c */ /* 0x000fe20000f04270 */
[----:B0-----:R-:W-:-:S05]  /*24c00*/  FMUL R12, R222, R2 ;  /* 0x00000002de0c7220 */ /* 0x001fca0000400000 */
[----:B------:R-:W-:-:S07]  /*24c10*/  F2FP.F16.F32.PACK_AB R12, RZ, R12 ;  /* 0x0000000cff0c723e */ /* 0x000fce00000000ff */
[----:B------:R0:W-:Y:S01]  /*24c20*/  @P0 STG.E.U16 desc[UR44][R6.64+0x150], R12 ;  /* 0x0001500c06000986 */ /* 0x0001e2000c10152c */
[----:B------:R-:W-:Y:S01]  /*24c30*/  ISETP.GT.AND P0, PT, R0, 0x8, P4 ;  /* 0x000000080000780c */ /* 0x000fe20002704270 */
[----:B0-----:R-:W-:-:S05]  /*24c40*/  FMUL R12, R221, R2 ;  /* 0x00000002dd0c7220 */ /* 0x001fca0000400000 */
[----:B------:R-:W-:-:S07]  /*24c50*/  F2FP.F16.F32.PACK_AB R12, RZ, R12 ;  /* 0x0000000cff0c723e */ /* 0x000fce00000000ff */
        /* <DEDUP_REMOVED lines=17> */
[----:B------:R-:W-:-:S04]  /*24d70*/  ISETP.GT.AND P0, PT, R3, 0xb8, PT ;  /* 0x000000b80300780c */ /* 0x000fc80003f04270 */
[----:B------:R-:W-:Y:S01]  /*24d80*/  ISETP.GT.AND P1, PT, R0, RZ, P0 ;  /* 0x000000ff0000720c */ /* 0x000fe20000724270 */
        /* <DEDUP_REMOVED lines=13> */
[----:B0-----:R-:W-:Y:S02]  /*24e60*/  FMUL R12, R13, R2 ;  /* 0x000000020d0c7220 */ /* 0x001fe40000400000 */
[----:B------:R-:W2:Y:S04]  /*24e70*/  LDL.LU R13, [R1+0x118] ;  /* 0x00011800010d7983 */ /* 0x000ea80000300800 */
[----:B------:R-:W3:Y:S04]  /*24e80*/  LDL.LU R235, [R1+0x128] ;  /* 0x0001280001eb7983 */ /* 0x000ee80000300800 */
[----:B------:R-:W4:Y:S04]  /*24e90*/  LDL.LU R234, [R1+0x12c] ;  /* 0x00012c0001ea7983 */ /* 0x000f280000300800 */
[----:B------:R-:W5:Y:S04]  /*24ea0*/  LDL.LU R233, [R1+0x130] ;  /* 0x0001300001e97983 */ /* 0x000f680000300800 */
        /* <DEDUP_REMOVED lines=9> */
[----:B------:R-:W5:Y:S01]  /*24f40*/  LDL.LU R223, [R1+0x158] ;  /* 0x0001580001df7983 */ /* 0x000f620000300800 */
[----:B------:R-:W-:-:S03]  /*24f50*/  F2FP.F16.F32.PACK_AB R12, RZ, R12 ;  /* 0x0000000cff0c723e */ /* 0x000fc600000000ff */
[----:B------:R-:W5:Y:S04]  /*24f60*/  LDL.LU R222, [R1+0x15c] ;  /* 0x00015c0001de7983 */ /* 0x000f680000300800 */
[----:B------:R-:W5:Y:S04]  /*24f70*/  LDL.LU R221, [R1+0x160] ;  /* 0x0001600001dd7983 */ /* 0x000f680000300800 */
[----:B------:R-:W5:Y:S04]  /*24f80*/  LDL.LU R220, [R1+0x164] ;  /* 0x0001640001dc7983 */ /* 0x000f680000300800 */
[----:B------:R-:W3:Y:S04]  /*24f90*/  LDL.LU R19, [R1+0x168] ;  /* 0x0001680001137983 */ /* 0x000ee80000300800 */
[----:B------:R-:W4:Y:S04]  /*24fa0*/  LDL.LU R20, [R1+0x16c] ;  /* 0x00016c0001147983 */ /* 0x000f280000300800 */
[----:B------:R-:W5:Y:S04]  /*24fb0*/  LDL.LU R21, [R1+0x170] ;  /* 0x0001700001157983 */ /* 0x000f680000300800 */
[----:B------:R-:W5:Y:S04]  /*24fc0*/  LDL.LU R216, [R1+0x174] ;  /* 0x0001740001d87983 */ /* 0x000f680000300800 */
[----:B------:R-:W5:Y:S04]  /*24fd0*/  LDL.LU R219, [R1+0x178] ;  /* 0x0001780001db7983 */ /* 0x000f680000300800 */
[----:B------:R-:W5:Y:S04]  /*24fe0*/  LDL.LU R218, [R1+0x17c] ;  /* 0x00017c0001da7983 */ /* 0x000f680000300800 */
[----:B------:R0:W-:Y:S04]  /*24ff0*/  @P6 STG.E.U16 desc[UR44][R6.64+0x172], R12 ;  /* 0x0001720c06006986 */ /* 0x0001e8000c10152c */
[----:B0-----:R-:W2:Y:S01]  /*25000*/  LDL.LU R12, [R1] ;  /* 0x00000000010c7983 */ /* 0x001ea20000300800 */
[----:B------:R-:W-:Y:S01]  /*25010*/  ISETP.GT.AND P6, PT, R0, 0x80, P5 ;  /* 0x000000800000780c */ /* 0x000fe20002fc4270 */
[----:B--2---:R-:W-:-:S05]  /*25020*/  FMUL R12, R12, R2 ;  /* 0x000000020c0c7220 */ /* 0x004fca0000400000 */
[----:B------:R-:W-:-:S07]  /*25030*/  F2FP.F16.F32.PACK_AB R12, RZ, R12 ;  /* 0x0000000cff0c723e */ /* 0x000fce00000000ff */
[----:B------:R0:W-:Y:S04]  /*25040*/  @P6 STG.E.U16 desc[UR44][R8.64], R12 ;  /* 0x0000000c08006986 */ /* 0x0001e8000c10152c */
[----:B0-----:R-:W2:Y:S01]  /*25050*/  LDL.LU R12, [R1+0x4] ;  /* 0x00000400010c7983 */ /* 0x001ea20000300800 */
[----:B------:R-:W-:-:S04]  /*25060*/  ISETP.GT.AND P6, PT, R3, 0x1, PT ;  /* 0x000000010300780c */ /* 0x000fc80003fc4270 */
[----:B------:R-:W-:Y:S01]  /*25070*/  ISETP.GT.AND P6, PT, R0, 0x80, P6 ;  /* 0x000000800000780c */ /* 0x000fe200037c4270 */
[----:B--2---:R-:W-:-:S05]  /*25080*/  FMUL R12, R12, R2 ;  /* 0x000000020c0c7220 */ /* 0x004fca0000400000 */
[----:B------:R-:W-:-:S07]  /*25090*/  F2FP.F16.F32.PACK_AB R12, RZ, R12 ;  /* 0x0000000cff0c723e */ /* 0x000fce00000000ff */
[----:B------:R0:W-:Y:S04]  /*250a0*/  @P6 STG.E.U16 desc[UR44][R8.64+0x2], R12 ;  /* 0x0000020c08006986 */ /* 0x0001e8000c10152c */
[----:B0-----:R-:W2:Y:S01]  /*250b0*/  LDL.LU R12, [R1+0x8] ;  /* 0x00000800010c7983 */ /* 0x001ea20000300800 */
[----:B------:R-:W-:Y:S02]  /*250c0*/  ISETP.GT.AND P5, PT, R0, 0x88, P5 ;  /* 0x000000880000780c */ /* 0x000fe40002fa4270 */
[----:B------:R-:W-:Y:S01]  /*250d0*/  ISETP.GT.AND P6, PT, R3, 0x1, PT ;  /* 0x000000010300780c */ /* 0x000fe20003fc4270 */
[----:B--2---:R-:W-:-:S05]  /*250e0*/  FMUL R12, R12, R2 ;  /* 0x000000020c0c7220 */ /* 0x004fca0000400000 */
[----:B------:R-:W-:-:S05]  /*250f0*/  F2FP.F16.F32.PACK_AB R12, RZ, R12 ;  /* 0x0000000cff0c723e */ /* 0x000fca00000000ff */
        /* <DEDUP_REMOVED lines=381> */
[----:B------:R-:W-:Y:S01]  /*268d0*/  ISETP.GT.AND P6, PT, R3, 0x89, PT ;  /* 0x000000890300780c */ /* 0x000fe20003fc4270 */
[----:B------:R-:W-:-:S03]  /*268e0*/  FMUL R13, R13, R2 ;  /* 0x000000020d0d7220 */ /* 0x000fc60000400000 */
[----:B------:R-:W-:Y:S02]  /*268f0*/  ISETP.GT.AND P5, PT, R0, 0x80, P6 ;  /* 0x000000800000780c */ /* 0x000fe400037a4270 */
[----:B------:R-:W-:Y:S01]  /*26900*/  F2FP.F16.F32.PACK_AB R13, RZ, R13 ;  /* 0x0000000dff0d723e */ /* 0x000fe200000000ff */
[----:B--2---:R-:W-:-:S05]  /*26910*/  FMUL R12, R12, R2 ;  /* 0x000000020c0c7220 */ /* 0x004fca0000400000 */
[----:B------:R-:W-:-:S05]  /*26920*/  F2FP.F16.F32.PACK_AB R12, RZ, R12 ;  /* 0x0000000cff0c723e */ /* 0x000fca00000000ff */
[----:B------:R0:W-:Y:S01]  /*26930*/  @P5 STG.E.U16 desc[UR44][R8.64+0x112], R12 ;  /* 0x0001120c08005986 */ /* 0x0001e2000c10152c */
[----:B------:R-:W-:-:S04]  /*26940*/  ISETP.GT.AND P5, PT, R3, 0x88, PT ;  /* 0x000000880300780c */ /* 0x000fc80003fa4270 */
[C---:B------:R-:W-:Y:S02]  /*26950*/  ISETP.GT.AND P5, PT, R0.reuse, 0x88, P5 ;  /* 0x000000880000780c */ /* 0x040fe40002fa4270 */
[----:B0-----:R-:W-:Y:S02]  /*26960*/  PRMT R12, R13, 0x7610, R12 ;  /* 0x000076100d0c7816 */ /* 0x001fe4000000000c */
[----:B------:R-:W2:Y:S09]  /*26970*/  LDL.LU R13, [R1+0x11c] ;  /* 0x00011c00010d7983 */ /* 0x000eb20000300800 */
[----:B------:R0:W-:Y:S01]  /*26980*/  @P5 STG.E.U16 desc[UR44][R10.64+0x110], R12 ;  /* 0x0001100c0a005986 */ /* 0x0001e2000c10152c */
[----:B------:R-:W-:Y:S01]  /*26990*/  ISETP.GT.AND P5, PT, R0, 0x88, P6 ;  /* 0x000000880000780c */ /* 0x000fe200037a4270 */
[----:B--2---:R-:W-:-:S05]  /*269a0*/  FMUL R13, R13, R2 ;  /* 0x000000020d0d7220 */ /* 0x004fca0000400000 */
[----:B------:R-:W-:-:S04]  /*269b0*/  F2FP.F16.F32.PACK_AB R13, RZ, R13 ;  /* 0x0000000dff0d723e */ /* 0x000fc800000000ff */
[----:B0-----:R-:W-:Y:S02]  /*269c0*/  PRMT R12, R13, 0x7610, R12 ;  /* 0x000076100d0c7816 */ /* 0x001fe4000000000c */
[----:B------:R-:W2:Y:S04]  /*269d0*/  LDL.LU R13, [R1+0x120] ;  /* 0x00012000010d7983 */ /* 0x000ea80000300800 */
[----:B------:R0:W-:Y:S04]  /*269e0*/  @P5 STG.E.U16 desc[UR44][R10.64+0x112], R12 ;  /* 0x0001120c0a005986 */ /* 0x0001e8000c10152c */
[----:B0-----:R-:W2:Y:S01]  /*269f0*/  LDL.LU R12, [R1+0x124] ;  /* 0x00012400010c7983 */ /* 0x001ea20000300800 */
[----:B------:R-:W-:Y:S01]  /*26a00*/  ISETP.GT.AND P6, PT, R3, 0x90, PT ;  /* 0x000000900300780c */ /* 0x000fe20003fc4270 */
[-C--:B---3--:R-:W-:Y:S01]  /*26a10*/  FMUL R19, R19, R2.reuse ;  /* 0x0000000213137220 */ /* 0x088fe20000400000 */
[-C--:B----4-:R-:W-:Y:S01]  /*26a20*/  FMUL R20, R20, R2.reuse ;  /* 0x0000000214147220 */ /* 0x090fe20000400000 */
[-C--:B-----5:R-:W-:Y:S01]  /*26a30*/  FMUL R21, R21, R2.reuse ;  /* 0x0000000215157220 */ /* 0x0a0fe20000400000 */
[----:B------:R-:W-:Y:S01]  /*26a40*/  ISETP.GT.AND P5, PT, R0, 0x80, P6 ;  /* 0x000000800000780c */ /* 0x000fe200037a4270 */
[-C--:B------:R-:W-:Y:S01]  /*26a50*/  FMUL R216, R216, R2.reuse ;  /* 0x00000002d8d87220 */ /* 0x080fe20000400000 */
[----:B------:R-:W-:Y:S01]  /*26a60*/  ISETP.GT.AND P6, PT, R3, 0x91, PT ;  /* 0x000000910300780c */ /* 0x000fe20003fc4270 */
[-C--:B------:R-:W-:Y:S01]  /*26a70*/  FMUL R120, R120, R2.reuse ;  /* 0x0000000278787220 */ /* 0x080fe20000400000 */
[----:B------:R-:W-:Y:S01]  /*26a80*/  F2FP.F16.F32.PACK_AB R19, RZ, R19 ;  /* 0x00000013ff13723e */ /* 0x000fe200000000ff */
[----:B------:R-:W-:Y:S01]  /*26a90*/  FMUL R121, R121, R2 ;  /* 0x0000000279797220 */ /* 0x000fe20000400000 */
[----:B------:R-:W-:Y:S01]  /*26aa0*/  F2FP.F16.F32.PACK_AB R20, RZ, R20 ;  /* 0x00000014ff14723e */ /* 0x000fe200000000ff */
[-C--:B------:R-:W-:Y:S01]  /*26ab0*/  FMUL R122, R122, R2.reuse ;  /* 0x000000027a7a7220 */ /* 0x080fe20000400000 */
[----:B------:R-:W-:Y:S01]  /*26ac0*/  F2FP.F16.F32.PACK_AB R21, RZ, R21 ;  /* 0x00000015ff15723e */ /* 0x000fe200000000ff */
[----:B------:R-:W-:Y:S01]  /*26ad0*/  FMUL R123, R123, R2 ;  /* 0x000000027b7b7220 */ /* 0x000fe20000400000 */
[----:B------:R-:W-:Y:S01]  /*26ae0*/  F2FP.F16.F32.PACK_AB R216, RZ, R216 ;  /* 0x000000d8ffd8723e */ /* 0x000fe200000000ff */
[----:B------:R-:W-:Y:S01]  /*26af0*/  FMUL R124, R124, R2 ;  /* 0x000000027c7c7220 */ /* 0x000fe20000400000 */
[----:B------:R-:W-:Y:S01]  /*26b00*/  F2FP.F16.F32.PACK_AB R120, RZ, R120 ;  /* 0x00000078ff78723e */ /* 0x000fe200000000ff */
        /* <DEDUP_REMOVED lines=266> */
[----:B--2---:R-:W-:Y:S01]  /*27bb0*/  FMUL R13, R13, R2 ;  /* 0x000000020d0d7220 */ /* 0x004fe20000400000 */
[----:B------:R-:W-:Y:S01]  /*27bc0*/  F2FP.F16.F32.PACK_AB R62, RZ, R62 ;  /* 0x0000003eff3e723e */ /* 0x000fe200000000ff */
[-C--:B------:R-:W-:Y:S01]  /*27bd0*/  FMUL R66, R66, R2.reuse ;  /* 0x0000000242427220 */ /* 0x080fe20000400000 */
[----:B------:R-:W-:Y:S01]  /*27be0*/  F2FP.F16.F32.PACK_AB R63, RZ, R63 ;  /* 0x0000003fff3f723e */ /* 0x000fe200000000ff */
[-C--:B------:R-:W-:Y:S01]  /*27bf0*/  FMUL R67, R67, R2.reuse ;  /* 0x0000000243437220 */ /* 0x080fe20000400000 */
[----:B------:R-:W-:Y:S01]  /*27c00*/  F2FP.F16.F32.PACK_AB R13, RZ, R13 ;  /* 0x0000000dff0d723e */ /* 0x000fe200000000ff */
[----:B------:R-:W-:Y:S01]  /*27c10*/  FMUL R68, R68, R2 ;  /* 0x0000000244447220 */ /* 0x000fe20000400000 */
[----:B------:R-:W-:Y:S01]  /*27c20*/  F2FP.F16.F32.PACK_AB R64, RZ, R64 ;  /* 0x00000040ff40723e */ /* 0x000fe200000000ff */
[-C--:B------:R-:W-:Y:S01]  /*27c30*/  FMUL R69, R69, R2.reuse ;  /* 0x0000000245457220 */ /* 0x080fe20000400000 */
[----:B------:R-:W-:Y:S01]  /*27c40*/  PRMT R14, R13, 0x7610, R14 ;  /* 0x000076100d0e7816 */ /* 0x000fe2000000000e */
[-C--:B------:R-:W-:Y:S01]  /*27c50*/  FMUL R70, R70, R2.reuse ;  /* 0x0000000246467220 */ /* 0x080fe20000400000 */
[----:B------:R-:W-:Y:S01]  /*27c60*/  F2FP.F16.F32.PACK_AB R65, RZ, R65 ;  /* 0x00000041ff41723e */ /* 0x000fe200000000ff */
[----:B------:R-:W-:Y:S01]  /*27c70*/  FMUL R71, R71, R2 ;  /* 0x0000000247477220 */ /* 0x000fe20000400000 */
[----:B------:R-:W-:Y:S01]  /*27c80*/  F2FP.F16.F32.PACK_AB R66, RZ, R66 ;  /* 0x00000042ff42723e */ /* 0x000fe200000000ff */
[----:B------:R0:W-:Y:S01]  /*27c90*/  @P5 STG.E.U16 desc[UR44][R8.64+0x120], R14 ;  /* 0x0001200e08005986 */ /* 0x0001e2000c10152c */
[----:B------:R-:W-:Y:S01]  /*27ca0*/  ISETP.GT.AND P5, PT, R0, 0x80, P6 ;  /* 0x000000800000780c */ /* 0x000fe200037a4270 */
[-C--:B------:R-:W-:Y:S01]  /*27cb0*/  FMUL R13, R12, R2.reuse ;  /* 0x000000020c0d7220 */ /* 0x080fe20000400000 */
        /* <DEDUP_REMOVED lines=10> */
[-C--:B------:R-:W-:Y:S01]  /*27d60*/  FMUL R76, R76, R2.reuse ;  /* 0x000000024c4c7220 */ /* 0x080fe20000400000 */
[----:B------:R1:W-:Y:S01]  /*27d70*/  @P5 STG.E.U16 desc[UR44][R8.64+0x122], R13 ;  /* 0x0001220d08005986 */ /* 0x0003e2000c10152c */
[----:B------:R-:W-:Y:S01]  /*27d80*/  ISETP.GT.AND P5, PT, R3, 0x90, PT ;  /* 0x000000900300780c */ /* 0x000fe20003fa4270 */
[-C--:B------:R-:W-:Y:S01]  /*27d90*/  FMUL R77, R77, R2.reuse ;  /* 0x000000024d4d7220 */ /* 0x080fe20000400000 */
[----:B------:R-:W-:Y:S01]  /*27da0*/  PRMT R15, R12, 0x7610, R15 ;  /* 0x000076100c0f7816 */ /* 0x000fe2000000000f */
[-C--:B------:R-:W-:Y:S01]  /*27db0*/  FMUL R12, R234, R2.reuse ;  /* 0x00000002ea0c7220 */ /* 0x080fe20000400000 */
[----:B------:R-:W-:Y:S01]  /*27dc0*/  ISETP.GT.AND P5, PT, R0, 0x88, P5 ;  /* 0x000000880000780c */ /* 0x000fe20002fa4270 */
[----:B------:R-:W-:Y:S01]  /*27dd0*/  FMUL R78, R78, R2 ;  /* 0x000000024e4e7220 */ /* 0x000fe20000400000 */
[----:B------:R-:W-:Y:S01]  /*27de0*/  F2FP.F16.F32.PACK_AB R70, RZ, R70 ;  /* 0x00000046ff46723e */ /* 0x000fe200000000ff */
[----:B------:R-:W-:Y:S01]  /*27df0*/  FMUL R79, R79, R2 ;  /* 0x000000024f4f7220 */ /* 0x000fe20000400000 */
[----:B------:R-:W-:Y:S01]  /*27e00*/  F2FP.F16.F32.PACK_AB R12, RZ, R12 ;  /* 0x0000000cff0c723e */ /* 0x000fe200000000ff */
[-C--:B------:R-:W-:Y:S01]  /*27e10*/  FMUL R80, R80, R2.reuse ;  /* 0x0000000250507220 */ /* 0x080fe20000400000 */
[----:B------:R-:W-:Y:S01]  /*27e20*/  F2FP.F16.F32.PACK_AB R71, RZ, R71 ;  /* 0x00000047ff47723e */ /* 0x000fe200000000ff */
[-C--:B------:R-:W-:Y:S01]  /*27e30*/  FMUL R81, R81, R2.reuse ;  /* 0x0000000251517220 */ /* 0x080fe20000400000 */
[----:B0-----:R-:W-:Y:S01]  /*27e40*/  PRMT R14, R12, 0x7610, R14 ;  /* 0x000076100c0e7816 */ /* 0x001fe2000000000e */
[----:B------:R-:W-:Y:S01]  /*27e50*/  FMUL R12, R233, R2 ;  /* 0x00000002e90c7220 */ /* 0x000fe20000400000 */
[----:B------:R-:W-:Y:S01]  /*27e60*/  F2FP.F16.F32.PACK_AB R72, RZ, R72 ;  /* 0x00000048ff48723e */ /* 0x000fe200000000ff */
[-C--:B------:R-:W-:Y:S01]  /*27e70*/  FMUL R82, R82, R2.reuse ;  /* 0x0000000252527220 */ /* 0x080fe20000400000 */
[----:B------:R-:W-:Y:S01]  /*27e80*/  F2FP.F16.F32.PACK_AB R73, RZ, R73 ;  /* 0x00000049ff49723e */ /* 0x000fe200000000ff */
[----:B------:R0:W-:Y:S01]  /*27e90*/  @P5 STG.E.U16 desc[UR44][R10.64+0x120], R15 ;  /* 0x0001200f0a005986 */ /* 0x0001e2000c10152c */
[----:B------:R-:W-:Y:S01]  /*27ea0*/  ISETP.GT.AND P5, PT, R0, 0x88, P6 ;  /* 0x000000880000780c */ /* 0x000fe200037a4270 */
[-C--:B------:R-:W-:Y:S01]  /*27eb0*/  FMUL R83, R83, R2.reuse ;  /* 0x0000000253537220 */ /* 0x080fe20000400000 */
[----:B------:R-:W-:Y:S01]  /*27ec0*/  ISETP.GT.AND P6, PT, R3, 0x98, PT ;  /* 0x000000980300780c */ /* 0x000fe20003fc4270 */
[----:B------:R-:W-:Y:S01]  /*27ed0*/  FMUL R84, R84, R2 ;  /* 0x0000000254547220 */ /* 0x000fe20000400000 */
[----:B------:R-:W-:Y:S01]  /*27ee0*/  F2FP.F16.F32.PACK_AB R12, RZ, R12 ;  /* 0x0000000cff0c723e */ /* 0x000fe200000000ff */
[----:B------:R-:W-:Y:S01]  /*27ef0*/  FMUL R85, R85, R2 ;  /* 0x0000000255557220 */ /* 0x000fe20000400000 */
[----:B------:R-:W-:Y:S01]  /*27f00*/  F2FP.F16.F32.PACK_AB R74, RZ, R74 ;  /* 0x0000004aff4a723e */ /* 0x000fe200000000ff */
[-C--:B------:R-:W-:Y:S01]  /*27f10*/  FMUL R86, R86, R2.reuse ;  /* 0x0000000256567220 */ /* 0x080fe20000400000 */
[----:B-1----:R-:W-:Y:S01]  /*27f20*/  PRMT R13, R12, 0x7610, R13 ;  /* 0x000076100c0d7816 */ /* 0x002fe2000000000d */
[-C--:B------:R-:W-:Y:S01]  /*27f30*/  FMUL R12, R232, R2.reuse ;  /* 0x00000002e80c7220 */ /* 0x080fe20000400000 */
[----:B------:R-:W-:Y:S01]  /*27f40*/  F2FP.F16.F32.PACK_AB R75, RZ, R75 ;  /* 0x0000004bff4b723e */ /* 0x000fe200000000ff */
[----:B------:R-:W-:Y:S01]  /*27f50*/  FMUL R87, R87, R2 ;  /* 0x0000000257577220 */ /* 0x000fe20000400000 */
[----:B------:R-:W-:Y:S01]  /*27f60*/  F2FP.F16.F32.PACK_AB R76, RZ, R76 ;  /* 0x0000004cff4c723e */ /* 0x000fe200000000ff */
[----:B------:R1:W-:Y:S01]  /*27f70*/  @P5 STG.E.U16 desc[UR44][R10.64+0x122], R14 ;  /* 0x0001220e0a005986 */ /* 0x0003e2000c10152c */
[----:B------:R-:W-:Y:S01]  /*27f80*/  ISETP.GT.AND P5, PT, R0, 0x80, P6 ;  /* 0x000000800000780c */ /* 0x000fe200037a4270 */
[-C--:B------:R-:W-:Y:S01]  /*27f90*/  FMUL R88, R88, R2.reuse ;  /* 0x0000000258587220 */ /* 0x080fe20000400000 */
[----:B------:R-:W-:Y:S01]  /*27fa0*/  ISETP.GT.AND P6, PT, R3, 0x99, PT ;  /* 0x000000990300780c */ /* 0x000fe20003fc4270 */
        /* <DEDUP_REMOVED lines=22> */
[----:B------:R-:W-:Y:S01]  /*28110*/  FMUL R97, R97, R2 ;  /* 0x0000000261617220 */ /* 0x000fe20000400000 */
[----:B------:R-:W-:Y:S01]  /*28120*/  F2FP.F16.F32.PACK_AB R12, RZ, R12 ;  /* 0x0000000cff0c723e */ /* 0x000fe200000000ff */
[----:B------:R1:W-:Y:S01]  /*28130*/  @P5 STG.E.U16 desc[UR44][R8.64+0x132], R15 ;  /* 0x0001320f08005986 */ /* 0x0003e2000c10152c */
[----:B------:R-:W-:Y:S01]  /*28140*/  ISETP.GT.AND P5, PT, R3, 0x98, PT ;  /* 0x000000980300780c */ /* 0x000fe20003fa4270 */
[-C--:B------:R-:W-:Y:S01]  /*28150*/  FMUL R98, R98, R2.reuse ;  /* 0x0000000262627220 */ /* 0x080fe20000400000 */
[----:B0-----:R-:W-:Y:S01]  /*28160*/  PRMT R13, R12, 0x7610, R13 ;  /* 0x000076100c0d7816 */ /* 0x001fe2000000000d */
[-C--:B------:R-:W-:Y:S01]  /*28170*/  FMUL R12, R229, R2.reuse ;  /* 0x00000002e50c7220 */ /* 0x080fe20000400000 */
[----:B------:R-:W-:Y:S01]  /*28180*/  ISETP.GT.AND P5, PT, R0, 0x88, P5 ;  /* 0x000000880000780c */ /* 0x000fe20002fa4270 */
[-C--:B------:R-:W-:Y:S01]  /*28190*/  FMUL R99, R99, R2.reuse ;  /* 0x0000000263637220 */ /* 0x080fe20000400000 */
[----:B------:R-:W-:Y:S01]  /*281a0*/  F2FP.F16.F32.PACK_AB R83, RZ, R83 ;  /* 0x00000053ff53723e */ /* 0x000fe200000000ff */
        /* <DEDUP_REMOVED lines=23> */
[----:B0-----:R-:W-:Y:S01]  /*28320*/  PRMT R14, R12, 0x7610, R14 ;  /* 0x000076100c0e7816 */ /* 0x001fe2000000000e */
        /* <DEDUP_REMOVED lines=13> */
[----:B0-----:R-:W-:Y:S01]  /*28400*/  PRMT R13, R12, 0x7610, R13 ;  /* 0x000076100c0d7816 */ /* 0x001fe2000000000d */
[----:B------:R0:W-:Y:S01]  /*28410*/  @P5 STG.E.U16 desc[UR44][R8.64+0x140], R15 ;  /* 0x0001400f08005986 */ /* 0x0001e2000c10152c */
        /* <DEDUP_REMOVED lines=14> */
[----:B------:R-:W-:Y:S01]  /*28500*/  ISETP.GT.AND P5, PT, R3, 0xa0, PT ;  /* 0x000000a00300780c */ /* 0x000fe20003fa4270 */
[----:B------:R-:W-:Y:S01]  /*28510*/  FMUL R12, R225, R2 ;  /* 0x00000002e10c7220 */ /* 0x000fe20000400000 */
[----:B------:R-:W-:-:S02]  /*28520*/  F2FP.F16.F32.PACK_AB R97, RZ, R97 ;  /* 0x00000061ff61723e */ /* 0x000fc400000000ff */
[----:B------:R-:W-:Y:S02]  /*28530*/  ISETP.GT.AND P5, PT, R0, 0x88, P5 ;  /* 0x000000880000780c */ /* 0x000fe40002fa4270 */
[----:B------:R-:W-:Y:S02]  /*28540*/  F2FP.F16.F32.PACK_AB R12, RZ, R12 ;  /* 0x0000000cff0c723e */ /* 0x000fe400000000ff */
[----:B------:R-:W-:Y:S02]  /*28550*/  F2FP.F16.F32.PACK_AB R98, RZ, R98 ;  /* 0x00000062ff62723e */ /* 0x000fe400000000ff */
[----:B------:R-:W-:Y:S01]  /*28560*/  PRMT R18, R12, 0x7610, R18 ;  /* 0x000076100c127816 */ /* 0x000fe20000000012 */
[-C--:B------:R-:W-:Y:S01]  /*28570*/  FMUL R12, R224, R2.reuse ;  /* 0x00000002e00c7220 */ /* 0x080fe20000400000 */
[----:B0-----:R-:W-:Y:S01]  /*28580*/  FMUL R14, R222, R2 ;  /* 0x00000002de0e7220 */ /* 0x001fe20000400000 */
[----:B------:R-:W-:Y:S02]  /*28590*/  F2FP.F16.F32.PACK_AB R99, RZ, R99 ;  /* 0x00000063ff63723e */ /* 0x000fe400000000ff */
[----:B------:R-:W-:-:S02]  /*285a0*/  F2FP.F16.F32.PACK_AB R100, RZ, R100 ;  /* 0x00000064ff64723e */ /* 0x000fc400000000ff */
[----:B------:R0:W-:Y:S01]  /*285b0*/  @P5 STG.E.U16 desc[UR44][R10.64+0x140], R13 ;  /* 0x0001400d0a005986 */ /* 0x0001e2000c10152c */
[C---:B------:R-:W-:Y:S02]  /*285c0*/  ISETP.GT.AND P5, PT, R0.reuse, 0x88, P6 ;  /* 0x000000880000780c */ /* 0x040fe400037a4270 */
[----:B------:R-:W-:Y:S02]  /*285d0*/  ISETP.GT.AND P6, PT, R3, 0xa8, PT ;  /* 0x000000a80300780c */ /* 0x000fe40003fc4270 */
[----:B------:R-:W-:Y:S02]  /*285e0*/  F2FP.F16.F32.PACK_AB R12, RZ, R12 ;  /* 0x0000000cff0c723e */ /* 0x000fe400000000ff */
[----:B------:R-:W-:Y:S02]  /*285f0*/  F2FP.F16.F32.PACK_AB R14, RZ, R14 ;  /* 0x0000000eff0e723e */ /* 0x000fe400000000ff */
[----:B------:R-:W-:Y:S02]  /*28600*/  F2FP.F16.F32.PACK_AB R101, RZ, R101 ;  /* 0x00000065ff65723e */ /* 0x000fe400000000ff */
[----:B------:R-:W-:Y:S01]  /*28610*/  F2FP.F16.F32.PACK_AB R102, RZ, R102 ;  /* 0x00000066ff66723e */ /* 0x000fe200000000ff */
[----:B0-----:R-:W-:Y:S01]  /*28620*/  FMUL R13, R223, R2 ;  /* 0x00000002df0d7220 */ /* 0x001fe20000400000 */
[----:B------:R-:W-:Y:S01]  /*28630*/  F2FP.F16.F32.PACK_AB R103, RZ, R103 ;  /* 0x00000067ff67723e */ /* 0x000fe200000000ff */
[----:B------:R0:W-:Y:S01]  /*28640*/  @P5 STG.E.U16 desc[UR44][R10.64+0x142], R15 ;  /* 0x0001420f0a005986 */ /* 0x0001e2000c10152c */
[----:B------:R-:W-:-:S02]  /*28650*/  ISETP.GT.AND P5, PT, R0, 0x80, P6 ;  /* 0x000000800000780c */ /* 0x000fc400037a4270 */
[C---:B------:R-:W-:Y:S02]  /*28660*/  ISETP.GT.AND P6, PT, R0.reuse, 0x88, P6 ;  /* 0x000000880000780c */ /* 0x040fe400037c4270 */
[----:B------:R-:W-:Y:S02]  /*28670*/  F2FP.F16.F32.PACK_AB R13, RZ, R13 ;  /* 0x0000000dff0d723e */ /* 0x000fe400000000ff */
[----:B------:R-:W-:Y:S02]  /*28680*/  F2FP.F16.F32.PACK_AB R104, RZ, R104 ;  /* 0x00000068ff68723e */ /* 0x000fe400000000ff */
[----:B------:R-:W-:Y:S01]  /*28690*/  PRMT R217, R13, 0x7610, R217 ;  /* 0x000076100dd97816 */ /* 0x000fe200000000d9 */
[-C--:B------:R-:W-:Y:S01]  /*286a0*/  FMUL R13, R219, R2.reuse ;  /* 0x00000002db0d7220 */ /* 0x080fe20000400000 */
[----:B------:R-:W-:Y:S01]  /*286b0*/  F2FP.F16.F32.PACK_AB R105, RZ, R105 ;  /* 0x00000069ff69723e */ /* 0x000fe200000000ff */
[----:B0-----:R-:W-:Y:S01]  /*286c0*/  FMUL R15, R221, R2 ;  /* 0x00000002dd0f7220 */ /* 0x001fe20000400000 */
[----:B------:R-:W-:Y:S01]  /*286d0*/  F2FP.F16.F32.PACK_AB R106, RZ, R106 ;  /* 0x0000006aff6a723e */ /* 0x000fe200000000ff */
[----:B------:R0:W-:Y:S01]  /*286e0*/  @P5 STG.E.U16 desc[UR44][R8.64+0x150], R18 ;  /* 0x0001501208005986 */ /* 0x0001e2000c10152c */
[----:B------:R-:W-:-:S02]  /*286f0*/  ISETP.GT.AND P5, PT, R0, 0x80, P4 ;  /* 0x000000800000780c */ /* 0x000fc400027a4270 */
[----:B------:R-:W-:Y:S02]  /*28700*/  ISETP.GT.AND P4, PT, R0, 0x88, P4 ;  /* 0x000000880000780c */ /* 0x000fe40002784270 */
        /* <DEDUP_REMOVED lines=8> */
[----:B------:R-:W-:Y:S01]  /*28790*/  F2FP.F16.F32.PACK_AB R18, RZ, R18 ;  /* 0x00000012ff12723e */ /* 0x000fe200000000ff */
[----:B------:R-:W-:Y:S01]  /*287a0*/  @P6 STG.E.U16 desc[UR44][R10.64+0x150], R217 ;  /* 0x000150d90a006986 */ /* 0x000fe2000c10152c */
[C---:B------:R-:W-:Y:S02]  /*287b0*/  ISETP.GT.AND P6, PT, R0.reuse, 0x80, P2 ;  /* 0x000000800000780c */ /* 0x040fe400017c4270 */
[C---:B------:R-:W-:Y:S01]  /*287c0*/  ISETP.GT.AND P2, PT, R0.reuse, 0x88, P2 ;  /* 0x000000880000780c */ /* 0x040fe20001744270 */
[----:B------:R-:W-:Y:S01]  /*287d0*/  @P4 STG.E.U16 desc[UR44][R10.64+0x152], R14 ;  /* 0x0001520e0a004986 */ /* 0x000fe2000c10152c */
[C---:B------:R-:W-:Y:S02]  /*287e0*/  ISETP.GT.AND P3, PT, R0.reuse, 0x88, P3 ;  /* 0x000000880000780c */ /* 0x040fe40001f64270 */
[----:B------:R-:W-:Y:S01]  /*287f0*/  ISETP.GT.AND P4, PT, R0, 0x80, P0 ;  /* 0x000000800000780c */ /* 0x000fe20000784270 */
[----:B0-----:R-:W-:Y:S01]  /*28800*/  FMUL R12, R218, R2 ;  /* 0x00000002da0c7220 */ /* 0x001fe20000400000 */
[C---:B------:R-:W-:Y:S01]  /*28810*/  ISETP.GT.AND P0, PT, R0.reuse, 0x88, P0 ;  /* 0x000000880000780c */ /* 0x040fe20000704270 */
[----:B------:R-:W-:Y:S01]  /*28820*/  @P5 STG.E.U16 desc[UR44][R8.64+0x162], R18 ;  /* 0x0001621208005986 */ /* 0x000fe2000c10152c */
[----:B------:R-:W-:-:S02]  /*28830*/  ISETP.GT.AND P5, PT, R0, 0x80, P1 ;  /* 0x000000800000780c */ /* 0x000fc40000fa4270 */
[C---:B------:R-:W-:Y:S01]  /*28840*/  ISETP.GT.AND P1, PT, R0.reuse, 0x88, P1 ;  /* 0x000000880000780c */ /* 0x040fe20000f24270 */
[----:B------:R-:W-:Y:S01]  /*28850*/  @P6 STG.E.U16 desc[UR44][R8.64+0x160], R15 ;  /* 0x0001600f08006986 */ /* 0x000fe2000c10152c */
[----:B------:R-:W-:Y:S02]  /*28860*/  F2FP.F16.F32.PACK_AB R12, RZ, R12 ;  /* 0x0000000cff0c723e */ /* 0x000fe400000000ff */
[C---:B------:R-:W-:Y:S01]  /*28870*/  ISETP.GT.AND P6, PT, R3.reuse, 0xc1, PT ;  /* 0x000000c10300780c */ /* 0x040fe20003fc4270 */
[----:B------:R-:W-:Y:S01]  /*28880*/  @P2 STG.E.U16 desc[UR44][R10.64+0x160], R19 ;  /* 0x000160130a002986 */ /* 0x000fe2000c10152c */
[----:B------:R-:W-:Y:S02]  /*28890*/  F2FP.F16.F32.PACK_AB R110, RZ, R110 ;  /* 0x0000006eff6e723e */ /* 0x000fe400000000ff */
[----:B------:R-:W-:Y:S01]  /*288a0*/  ISETP.GT.AND P2, PT, R0, RZ, P6 ;  /* 0x000000ff0000720c */ /* 0x000fe20003744270 */
[----:B------:R-:W-:Y:S01]  /*288b0*/  @P3 STG.E.U16 desc[UR44][R10.64+0x162], R20 ;  /* 0x000162140a003986 */ /* 0x000fe2000c10152c */
[----:B------:R-:W-:-:S02]  /*288c0*/  ISETP.GT.AND P3, PT, R3, 0xc0, PT ;  /* 0x000000c00300780c */ /* 0x000fc40003f64270 */
[----:B------:R-:W-:Y:S01]  /*288d0*/  F2FP.F16.F32.PACK_AB R111, RZ, R111 ;  /* 0x0000006fff6f723e */ /* 0x000fe200000000ff */
[----:B------:R-:W-:Y:S01]  /*288e0*/  @P4 STG.E.U16 desc[UR44][R8.64+0x170], R21 ;  /* 0x0001701508004986 */ /* 0x000fe2000c10152c */
[C---:B------:R-:W-:Y:S02]  /*288f0*/  ISETP.GT.AND P4, PT, R3.reuse, 0xc9, PT ;  /* 0x000000c90300780c */ /* 0x040fe40003f84270 */
[----:B------:R-:W-:Y:S01]  /*28900*/  F2FP.F16.F32.PACK_AB R112, RZ, R112 ;  /* 0x00000070ff70723e */ /* 0x000fe200000000ff */
[----:B------:R-:W-:Y:S01]  /*28910*/  @P5 STG.E.U16 desc[UR44][R8.64+0x172], R216 ;  /* 0x000172d808005986 */ /* 0x000fe2000c10152c */
[----:B------:R-:W-:Y:S02]  /*28920*/  ISETP.GT.AND P5, PT, R3, 0xc8, PT ;  /* 0x000000c80300780c */ /* 0x000fe40003fa4270 */
[----:B------:R-:W-:Y:S01]  /*28930*/  F2FP.F16.F32.PACK_AB R113, RZ, R113 ;  /* 0x00000071ff71723e */ /* 0x000fe200000000ff */
[----:B------:R-:W-:Y:S01]  /*28940*/  @P0 STG.E.U16 desc[UR44][R10.64+0x170], R13 ;  /* 0x0001700d0a000986 */ /* 0x000fe2000c10152c */
[----:B------:R-:W-:-:S02]  /*28950*/  ISETP.GT.AND P0, PT, R0, RZ, P3 ;  /* 0x000000ff0000720c */ /* 0x000fc40001f04270 */
[C---:B------:R-:W-:Y:S01]  /*28960*/  ISETP.GT.AND P3, PT, R0.reuse, 0x8, P3 ;  /* 0x000000080000780c */ /* 0x040fe20001f64270 */
[----:B------:R0:W-:Y:S01]  /*28970*/  @P1 STG.E.U16 desc[UR44][R10.64+0x172], R12 ;  /* 0x0001720c0a001986 */ /* 0x0001e2000c10152c */
[C---:B------:R-:W-:Y:S02]  /*28980*/  ISETP.GT.AND P1, PT, R0.reuse, RZ, P5 ;  /* 0x000000ff0000720c */ /* 0x040fe40002f24270 */
[----:B------:R-:W-:Y:S02]  /*28990*/  F2FP.F16.F32.PACK_AB R114, RZ, R114 ;  /* 0x00000072ff72723e */ /* 0x000fe400000000ff */
[----:B------:R-:W-:Y:S02]  /*289a0*/  F2FP.F16.F32.PACK_AB R115, RZ, R115 ;  /* 0x00000073ff73723e */ /* 0x000fe400000000ff */
[----:B------:R-:W-:Y:S02]  /*289b0*/  F2FP.F16.F32.PACK_AB R116, RZ, R116 ;  /* 0x00000074ff74723e */ /* 0x000fe400000000ff */
[----:B------:R-:W-:Y:S01]  /*289c0*/  F2FP.F16.F32.PACK_AB R117, RZ, R117 ;  /* 0x00000075ff75723e */ /* 0x000fe200000000ff */
[----:B------:R-:W-:Y:S01]  /*289d0*/  @P0 STG.E.U16 desc[UR44][R4.64+0x180], R120 ;  /* 0x0001807804000986 */ /* 0x000fe2000c10152c */
[----:B------:R-:W-:-:S02]  /*289e0*/  ISETP.GT.AND P0, PT, R0, 0x8, P6 ;  /* 0x000000080000780c */ /* 0x000fc40003704270 */
[----:B------:R-:W-:Y:S01]  /*289f0*/  F2FP.F16.F32.PACK_AB R118, RZ, R118 ;  /* 0x00000076ff76723e */ /* 0x000fe200000000ff */
[----:B------:R-:W-:Y:S01]  /*28a00*/  @P2 STG.E.U16 desc[UR44][R4.64+0x182], R121 ;  /* 0x0001827904002986 */ /* 0x000fe2000c10152c */
[----:B------:R-:W-:Y:S02]  /*28a10*/  ISETP.GT.AND P2, PT, R0, RZ, P4 ;  /* 0x000000ff0000720c */ /* 0x000fe40002744270 */
[----:B------:R-:W-:Y:S01]  /*28a20*/  F2FP.F16.F32.PACK_AB R119, RZ, R119 ;  /* 0x00000077ff77723e */ /* 0x000fe200000000ff */
[----:B------:R-:W-:Y:S01]  /*28a30*/  @P3 STG.E.U16 desc[UR44][R6.64+0x180], R122 ;  /* 0x0001807a06003986 */ /* 0x000fe2000c10152c */
[----:B------:R-:W-:-:S05]  /*28a40*/  ISETP.GT.AND P3, PT, R3, 0xd0, PT ;  /* 0x000000d00300780c */ /* 0x000fca0003f64270 */
[----:B------:R-:W-:Y:S01]  /*28a50*/  @P0 STG.E.U16 desc[UR44][R6.64+0x182], R123 ;  /* 0x0001827b06000986 */ /* 0x000fe2000c10152c */
[C---:B------:R-:W-:Y:S02]  /*28a60*/  ISETP.GT.AND P0, PT, R0.reuse, 0x8, P5 ;  /* 0x000000080000780c */ /* 0x040fe40002f04270 */
[C---:B------:R-:W-:Y:S01]  /*28a70*/  ISETP.GT.AND P5, PT, R3.reuse, 0x168, PT ;  /* 0x000001680300780c */ /* 0x040fe20003fa4270 */
[----:B------:R-:W-:Y:S01]  /*28a80*/  @P1 STG.E.U16 desc[UR44][R4.64+0x190], R124 ;  /* 0x0001907c04001986 */ /* 0x000fe2000c10152c */
[----:B------:R-:W-:Y:S02]  /*28a90*/  ISETP.GT.AND P1, PT, R0, 0x8, P4 ;  /* 0x000000080000780c */ /* 0x000fe40002724270 */
[C---:B------:R-:W-:Y:S01]  /*28aa0*/  ISETP.GT.AND P4, PT, R3.reuse, 0x171, PT ;  /* 0x000001710300780c */ /* 0x040fe20003f84270 */
[----:B------:R-:W-:Y:S01]  /*28ab0*/  @P2 STG.E.U16 desc[UR44][R4.64+0x192], R125 ;  /* 0x0001927d04002986 */ /* 0x000fe2000c10152c */
[----:B------:R-:W-:-:S05]  /*28ac0*/  ISETP.GT.AND P2, PT, R3, 0xd1, PT ;  /* 0x000000d10300780c */ /* 0x000fca0003f44270 */
[----:B------:R-:W-:Y:S01]  /*28ad0*/  @P0 STG.E.U16 desc[UR44][R6.64+0x190], R126 ;  /* 0x0001907e06000986 */ /* 0x000fe2000c10152c */
[----:B------:R-:W-:-:S03]  /*28ae0*/  ISETP.GT.AND P0, PT, R0, RZ, P3 ;  /* 0x000000ff0000720c */ /* 0x000fc60001f04270 */
[----:B------:R-:W-:Y:S01]  /*28af0*/  @P1 STG.E.U16 desc[UR44][R6.64+0x192], R127 ;  /* 0x0001927f06001986 */ /* 0x000fe2000c10152c */
[----:B------:R-:W-:-:S09]  /*28b00*/  ISETP.GT.AND P1, PT, R3, 0xd9, PT ;  /* 0x000000d90300780c */ /* 0x000fd20003f24270 */
[----:B------:R-:W-:Y:S01]  /*28b10*/  @P0 STG.E.U16 desc[UR44][R4.64+0x1a0], R128 ;  /* 0x0001a08004000986 */ /* 0x000fe2000c10152c */
[----:B------:R-:W-:-:S13]  /*28b20*/  ISETP.GT.AND P0, PT, R0, RZ, P2 ;  /* 0x000000ff0000720c */ /* 0x000fda0001704270 */
[----:B------:R-:W-:Y:S01]  /*28b30*/  @P0 STG.E.U16 desc[UR44][R4.64+0x1a2], R129 ;  /* 0x0001a28104000986 */ /* 0x000fe2000c10152c */
[----:B------:R-:W-:Y:S02]  /*28b40*/  ISETP.GT.AND P0, PT, R0, 0x8, P3 ;  /* 0x000000080000780c */ /* 0x000fe40001f04270 */
[----:B------:R-:W-:-:S11]  /*28b50*/  ISETP.GT.AND P3, PT, R3, 0x169, PT ;  /* 0x000001690300780c */ /* 0x000fd60003f64270 */
[----:B------:R-:W-:Y:S01]  /*28b60*/  @P0 STG.E.U16 desc[UR44][R6.64+0x1a0], R130 ;  /* 0x0001a08206000986 */ /* 0x000fe2000c10152c */
[----:B------:R-:W-:Y:S02]  /*28b70*/  ISETP.GT.AND P0, PT, R0, 0x8, P2 ;  /* 0x000000080000780c */ /* 0x000fe40001704270 */
[----:B------:R-:W-:-:S11]  /*28b80*/  ISETP.GT.AND P2, PT, R3, 0xd8, PT ;  /* 0x000000d80300780c */ /* 0x000fd60003f44270 */
[----:B------:R-:W-:Y:S01]  /*28b90*/  @P0 STG.E.U16 desc[UR44][R6.64+0x1a2], R131 ;  /* 0x0001a28306000986 */ /* 0x000fe2000c10152c */
[----:B0-----:R-:W-:-:S04]  /*28ba0*/  IADD3 R10, P0, R8, UR5, RZ ;  /* 0x00000005080a7c10 */ /* 0x001fc8000ff1e0ff */
[----:B------:R-:W-:Y:S02]  /*28bb0*/  IADD3.X R11, R9, UR4, RZ, P0, !PT ;  /* 0x00000004090b7c10 */ /* 0x000fe400087fe4ff */
[----:B------:R-:W-:-:S13]  /*28bc0*/  ISETP.GT.AND P0, PT, R0, RZ, P2 ;  /* 0x000000ff0000720c */ /* 0x000fda0001704270 */
        /* <DEDUP_REMOVED lines=176> */
[----:B------:R-:W-:-:S13]  /*296d0*/  ISETP.GT.AND P0, PT, R0, 0x8, P1 ;  /* 0x000000080000780c */ /* 0x000fda0000f04270 */
[----:B------:R-:W-:Y:S01]  /*296e0*/  @P0 STG.E.U16 desc[UR44][R6.64+0x2c2], R203 ;  /* 0x0002c2cb06000986 */ /* 0x000fe2000c10152c */
[----:B------:R-:W-:-:S13]  /*296f0*/  ISETP.GT.AND P0, PT, R0, RZ, P5 ;  /* 0x000000ff0000720c */ /* 0x000fda0002f04270 */
[----:B------:R-:W-:Y:S01]  /*29700*/  @P0 STG.E.U16 desc[UR44][R4.64+0x2d0], R204 ;  /* 0x0002d0cc04000986 */ /* 0x000fe2000c10152c */
[----:B------:R-:W-:-:S13]  /*29710*/  ISETP.GT.AND P0, PT, R0, RZ, P3 ;  /* 0x000000ff0000720c */ /* 0x000fda0001f04270 */
[----:B------:R-:W-:Y:S01]  /*29720*/  @P0 STG.E.U16 desc[UR44][R4.64+0x2d2], R205 ;  /* 0x0002d2cd04000986 */ /* 0x000fe2000c10152c */
[----:B------:R-:W-:-:S13]  /*29730*/  ISETP.GT.AND P0, PT, R0, 0x8, P5 ;  /* 0x000000080000780c */ /* 0x000fda0002f04270 */
[----:B------:R-:W-:Y:S01]  /*29740*/  @P0 STG.E.U16 desc[UR44][R6.64+0x2d0], R206 ;  /* 0x0002d0ce06000986 */ /* 0x000fe2000c10152c */
[----:B------:R-:W-:-:S13]  /*29750*/  ISETP.GT.AND P0, PT, R0, 0x8, P3 ;  /* 0x000000080000780c */ /* 0x000fda0001f04270 */
[----:B------:R-:W-:Y:S01]  /*29760*/  @P0 STG.E.U16 desc[UR44][R6.64+0x2d2], R207 ;  /* 0x0002d2cf06000986 */ /* 0x000fe2000c10152c */
[----:B------:R-:W-:-:S04]  /*29770*/  ISETP.GT.AND P0, PT, R3, 0x170, PT ;  /* 0x000001700300780c */ /* 0x000fc80003f04270 */
        /* <DEDUP_REMOVED lines=8> */
[----:B------:R-:W-:-:S13]  /*29800*/  ISETP.GT.AND P1, PT, R0, RZ, P2 ;  /* 0x000000ff0000720c */ /* 0x000fda0001724270 */
[----:B------:R-:W-:Y:S01]  /*29810*/  @P1 STG.E.U16 desc[UR44][R4.64+0x2f0], R212 ;  /* 0x0002f0d404001986 */ /* 0x000fe2000c10152c */
[----:B------:R-:W-:-:S04]  /*29820*/  ISETP.GT.AND P1, PT, R3, 0x179, PT ;  /* 0x000001790300780c */ /* 0x000fc80003f24270 */
[----:B------:R-:W-:-:S13]  /*29830*/  ISETP.GT.AND P6, PT, R0, RZ, P1 ;  /* 0x000000ff0000720c */ /* 0x000fda0000fc4270 */
[----:B------:R0:W-:Y:S01]  /*29840*/  @P6 STG.E.U16 desc[UR44][R4.64+0x2f2], R213 ;  /* 0x0002f2d504006986 */ /* 0x0001e2000c10152c */
[----:B------:R-:W-:-:S13]  /*29850*/  ISETP.GT.AND P6, PT, R0, 0x8, P2 ;  /* 0x000000080000780c */ /* 0x000fda00017c4270 */
[----:B0-----:R-:W-:Y:S02]  /*29860*/  @P6 IMAD.MOV.U32 R4, RZ, RZ, R6 ;  /* 0x000000ffff046224 */ /* 0x001fe400078e0006 */
[----:B------:R-:W-:-:S05]  /*29870*/  @P6 IMAD.MOV.U32 R5, RZ, RZ, R7 ;  /* 0x000000ffff056224 */ /* 0x000fca00078e0007 */
[----:B------:R0:W-:Y:S01]  /*29880*/  @P6 STG.E.U16 desc[UR44][R4.64+0x2f0], R214 ;  /* 0x0002f0d604006986 */ /* 0x0001e2000c10152c */
[----:B------:R-:W-:-:S13]  /*29890*/  ISETP.GT.AND P6, PT, R0, 0x8, P1 ;  /* 0x000000080000780c */ /* 0x000fda0000fc4270 */
[----:B------:R0:W-:Y:S01]  /*298a0*/  @P6 STG.E.U16 desc[UR44][R6.64+0x2f2], R215 ;  /* 0x0002f2d706006986 */ /* 0x0001e2000c10152c */
[----:B------:R-:W-:-:S04]  /*298b0*/  ISETP.GT.AND P6, PT, R3, 0xc0, PT ;  /* 0x000000c00300780c */ /* 0x000fc80003fc4270 */
        /* <DEDUP_REMOVED lines=251> */
[C---:B------:R-:W-:Y:S02]  /*2a870*/  ISETP.GT.AND P6, PT, R0.reuse, 0x80, P5 ;  /* 0x000000800000780c */ /* 0x040fe40002fc4270 */
[----:B------:R-:W-:-:S11]  /*2a880*/  ISETP.GT.AND P5, PT, R0, 0x88, P5 ;  /* 0x000000880000780c */ /* 0x000fd60002fa4270 */
[----:B------:R0:W-:Y:S01]  /*2a890*/  @P6 STG.E.U16 desc[UR44][R8.64+0x2d0], R108 ;  /* 0x0002d06c08006986 */ /* 0x0001e2000c10152c */
[C---:B------:R-:W-:Y:S02]  /*2a8a0*/  ISETP.GT.AND P6, PT, R0.reuse, 0x80, P3 ;  /* 0x000000800000780c */ /* 0x040fe40001fc4270 */
[----:B------:R-:W-:-:S11]  /*2a8b0*/  ISETP.GT.AND P3, PT, R0, 0x88, P3 ;  /* 0x000000880000780c */ /* 0x000fd60001f64270 */
[----:B------:R0:W-:Y:S01]  /*2a8c0*/  @P6 STG.E.U16 desc[UR44][R8.64+0x2d2], R109 ;  /* 0x0002d26d08006986 */ /* 0x0001e2000c10152c */
[C---:B------:R-:W-:Y:S02]  /*2a8d0*/  ISETP.GT.AND P6, PT, R0.reuse, 0x80, P0 ;  /* 0x000000800000780c */ /* 0x040fe400007c4270 */
[C---:B------:R-:W-:Y:S01]  /*2a8e0*/  ISETP.GT.AND P0, PT, R0.reuse, 0x88, P0 ;  /* 0x000000880000780c */ /* 0x040fe20000704270 */
[----:B------:R0:W-:Y:S01]  /*2a8f0*/  @P5 STG.E.U16 desc[UR44][R10.64+0x2d0], R110 ;  /* 0x0002d06e0a005986 */ /* 0x0001e2000c10152c */
[C---:B------:R-:W-:Y:S02]  /*2a900*/  ISETP.GT.AND P5, PT, R0.reuse, 0x80, P4 ;  /* 0x000000800000780c */ /* 0x040fe400027a4270 */
[C---:B------:R-:W-:Y:S01]  /*2a910*/  ISETP.GT.AND P4, PT, R0.reuse, 0x88, P4 ;  /* 0x000000880000780c */ /* 0x040fe20002784270 */
[----:B------:R0:W-:Y:S01]  /*2a920*/  @P3 STG.E.U16 desc[UR44][R10.64+0x2d2], R111 ;  /* 0x0002d26f0a003986 */ /* 0x0001e2000c10152c */
[C---:B------:R-:W-:Y:S02]  /*2a930*/  ISETP.GT.AND P3, PT, R0.reuse, 0x80, P1 ;  /* 0x000000800000780c */ /* 0x040fe40000f64270 */
[----:B------:R-:W-:-:S03]  /*2a940*/  ISETP.GT.AND P1, PT, R0, 0x88, P1 ;  /* 0x000000880000780c */ /* 0x000fc60000f24270 */
[----:B------:R0:W-:Y:S01]  /*2a950*/  @P6 STG.E.U16 desc[UR44][R8.64+0x2e0], R112 ;  /* 0x0002e07008006986 */ /* 0x0001e2000c10152c */
[C---:B------:R-:W-:Y:S02]  /*2a960*/  ISETP.GT.AND P6, PT, R0.reuse, 0x80, P2 ;  /* 0x000000800000780c */ /* 0x040fe400017c4270 */
[----:B------:R-:W-:Y:S01]  /*2a970*/  ISETP.GT.AND P2, PT, R0, 0x88, P2 ;  /* 0x000000880000780c */ /* 0x000fe20001744270 */
[----:B------:R0:W-:Y:S04]  /*2a980*/  @P5 STG.E.U16 desc[UR44][R8.64+0x2e2], R113 ;  /* 0x0002e27108005986 */ /* 0x0001e8000c10152c */
[----:B------:R0:W-:Y:S04]  /*2a990*/  @P0 STG.E.U16 desc[UR44][R10.64+0x2e0], R114 ;  /* 0x0002e0720a000986 */ /* 0x0001e8000c10152c */
[----:B------:R0:W-:Y:S04]  /*2a9a0*/  @P4 STG.E.U16 desc[UR44][R10.64+0x2e2], R115 ;  /* 0x0002e2730a004986 */ /* 0x0001e8000c10152c */
[----:B------:R0:W-:Y:S04]  /*2a9b0*/  @P6 STG.E.U16 desc[UR44][R8.64+0x2f0], R116 ;  /* 0x0002f07408006986 */ /* 0x0001e8000c10152c */
[----:B------:R0:W-:Y:S04]  /*2a9c0*/  @P3 STG.E.U16 desc[UR44][R8.64+0x2f2], R117 ;  /* 0x0002f27508003986 */ /* 0x0001e8000c10152c */
[----:B------:R0:W-:Y:S04]  /*2a9d0*/  @P2 STG.E.U16 desc[UR44][R10.64+0x2f0], R118 ;  /* 0x0002f0760a002986 */ /* 0x0001e8000c10152c */
[----:B------:R0:W-:Y:S02]  /*2a9e0*/  @P1 STG.E.U16 desc[UR44][R10.64+0x2f2], R119 ;  /* 0x0002f2770a001986 */ /* 0x0001e4000c10152c */
.L_x_796:
[----:B------:R-:W-:Y:S05]  /*2a9f0*/  BSYNC B0 ;  /* 0x0000000000007941 */ /* 0x000fea0003800000 */
.L_x_32:
[----:B0-----:R-:W2:Y:S04]  /*2aa00*/  LDL.LU R5, [R1+0x304] ;  /* 0x0003040001057983 */ /* 0x001ea80000300800 */
[----:B------:R-:W2:Y:S01]  /*2aa10*/  LDL.LU R4, [R1+0x308] ;  /* 0x0003080001047983 */ /* 0x000ea20000300800 */
[----:B------:R-:W-:Y:S01]  /*2aa20*/  ULDC UR4, c[0x0][0xc] ;  /* 0x0000030000047ab9 */ /* 0x000fe20000000800 */
[----:B------:R-:W-:Y:S01]  /*2aa30*/  ULDC UR5, c[0x0][0x10] ;  /* 0x0000040000057ab9 */ /* 0x000fe20000000800 */
[----:B------:R-:W2:Y:S01]  /*2aa40*/  LDC R3, c[0x0][0x14] ;  /* 0x00000500ff037b82 */ /* 0x000ea20000000800 */
[----:B------:R-:W-:Y:S01]  /*2aa50*/  UIMAD.WIDE.U32 UR4, UR4, UR5, URZ ;  /* 0x00000005040472a5 */ /* 0x000fe2000f8e003f */
[----:B------:R-:W-:Y:S01]  /*2aa60*/  PRMT R0, RZ, 0x7610, R0 ;  /* 0x00007610ff007816 */ /* 0x000fe20000000000 */
[----:B------:R-:W-:Y:S01]  /*2aa70*/  UMOV UR41, 0xffffffff ;  /* 0xffffffff00297882 */ /* 0x000fe20000000000 */
[----:B------:R-:W-:-:S03]  /*2aa80*/  UMOV UR42, 0xffffffff ;  /* 0xffffffff002a7882 */ /* 0x000fc60000000000 */
[----:B--2---:R-:W-:-:S04]  /*2aa90*/  IMAD.WIDE.U32 R4, R3, UR4, R4 ;  /* 0x0000000403047c25 */ /* 0x004fc8000f8e0004 */
[----:B------:R-:W-:Y:S01]  /*2aaa0*/  IMAD R3, R3, UR5, RZ ;  /* 0x0000000503037c24 */ /* 0x000fe2000f8e02ff */
[----:B------:R-:W-:Y:S01]  /*2aab0*/  ULDC.64 UR4, c[0x0][0x650] ;  /* 0x0001940000047ab9 */ /* 0x000fe20000000a00 */
[----:B------:R-:W-:Y:S01]  /*2aac0*/  IMAD.MOV.U32 R7, RZ, RZ, R4 ;  /* 0x000000ffff077224 */ /* 0x000fe200078e0004 */
[----:B------:R-:W-:Y:S01]  /*2aad0*/  ISETP.GE.U32.AND P0, PT, R4, UR4, PT ;  /* 0x0000000404007c0c */ /* 0x000fe2000bf06070 */
[----:B------:R-:W-:-:S05]  /*2aae0*/  IMAD.IADD R6, R5, 0x1, R3 ;  /* 0x0000000105067824 */ /* 0x000fca00078e0203 */
[----:B------:R0:W-:Y:S01]  /*2aaf0*/  STL [R1+0x304], R6 ;  /* 0x0003040601007387 */ /* 0x0001e20000100800 */
[----:B------:R-:W-:-:S03]  /*2ab00*/  ISETP.GE.U32.AND.EX P0, PT, R6, UR5, PT, P0 ;  /* 0x0000000506007c0c */ /* 0x000fc6000bf06100 */
[----:B------:R0:W-:Y:S10]  /*2ab10*/  STL [R1+0x308], R7 ;  /* 0x0003080701007387 */ /* 0x0001f40000100800 */
[----:B0-----:R-:W-:Y:S05]  /*2ab20*/  @P0 BRA `(.L_x_797) ;  /* 0x0000000400880947 */ /* 0x001fea0003800000 */
[----:B------:R-:W0:Y:S01]  /*2ab30*/  S2UR UR6, SR_CTAID.X ;  /* 0x00000000000679c3 */ /* 0x000e220000002500 */
[----:B------:R-:W-:Y:S01]  /*2ab40*/  ULDC.64 UR12, c[0x0][0x628] ;  /* 0x00018a00000c7ab9 */ /* 0x000fe20000000a00 */
[----:B------:R-:W-:Y:S01]  /*2ab50*/  ULDC UR4, c[0x0][0x150] ;  /* 0x0000540000047ab9 */ /* 0x000fe20000000800 */
[----:B------:R-:W-:Y:S01]  /*2ab60*/  ISETP.NE.U32.AND P0, PT, RZ, UR12, PT ;  /* 0x0000000cff007c0c */ /* 0x000fe2000bf05070 */
[----:B------:R-:W-:Y:S01]  /*2ab70*/  ULDC UR15, c[0x0][0x630] ;  /* 0x00018c00000f7ab9 */ /* 0x000fe20000000800 */
[C---:B------:R-:W-:Y:S01]  /*2ab80*/  R2UR UR16, R7.reuse ;  /* 0x00000000071072ca */ /* 0x040fe200000e0000 */
[----:B------:R-:W-:Y:S01]  /*2ab90*/  ULDC UR19, c[0x0][0x154] ;  /* 0x0000550000137ab9 */ /* 0x000fe20000000800 */
[----:B------:R-:W-:Y:S01]  /*2aba0*/  ISETP.NE.AND.EX P0, PT, RZ, UR13, PT, P0 ;  /* 0x0000000dff007c0c */ /* 0x000fe2000bf05300 */
[----:B------:R-:W2:Y:S01]  /*2abb0*/  S2UR UR18, SR_CTAID.Y ;  /* 0x00000000001279c3 */ /* 0x000ea20000002600 */
[----:B------:R-:W-:Y:S02]  /*2abc0*/  R2UR UR17, R6 ;  /* 0x00000000061172ca */ /* 0x000fe400000e0000 */
[----:B------:R-:W-:-:S02]  /*2abd0*/  R2UR UR10, R7 ;  /* 0x00000000070a72ca */ /* 0x000fc400000e0000 */
[----:B------:R-:W-:Y:S02]  /*2abe0*/  R2UR UR11, R6 ;  /* 0x00000000060b72ca */ /* 0x000fe400000e0000 */
[----:B0-----:R-:W-:-:S05]  /*2abf0*/  I2FP.F32.U32 R0, UR6 ;  /* 0x0000000600007c45 */ /* 0x001fca0008201000 */
[----:B------:R-:W-:-:S04]  /*2ac00*/  FMUL R0, R0, UR4 ;  /* 0x0000000400007c20 */ /* 0x000fc80008400000 */
[----:B------:R0:W0:Y:S01]  /*2ac10*/  F2I.U32.TRUNC.NTZ R3, R0 ;  /* 0x0000000000037305 */ /* 0x000022000020f000 */
[----:B--2---:R-:W-:Y:S05]  /*2ac20*/  @!P0 BRA `(.L_x_798) ;  /* 0x0000000000308947 */ /* 0x004fea0003800000 */
        /* <DEDUP_REMOVED lines=12> */
.L_x_798:
[----:B------:R-:W-:Y:S01]  /*2acf0*/  USHF.R.U64 UR42, UR10, UR15, UR11 ;  /* 0x0000000f0a2a7299 */ /* 0x000fe2000800120b */
[----:B0-----:R-:W-:Y:S01]  /*2ad00*/  I2FP.F32.U32 R0, UR18 ;  /* 0x0000001200007c45 */ /* 0x001fe20008201000 */
[----:B------:R-:W-:Y:S02]  /*2ad10*/  USHF.R.U32.HI UR4, URZ, UR15, UR11 ;  /* 0x0000000f3f047299 */ /* 0x000fe4000801160b */
[----:B------:R-:W-:Y:S02]  /*2ad20*/  UIADD3 UR10, UP0, URZ, -UR42, URZ ;  /* 0x8000002a3f0a7290 */ /* 0x000fe4000ff1e03f */
[----:B------:R-:W-:Y:S01]  /*2ad30*/  FMUL R0, R0, UR19 ;  /* 0x0000001300007c20 */ /* 0x000fe20008400000 */
[----:B------:R-:W-:Y:S01]  /*2ad40*/  ULDC.64 UR12, c[0x0][0x620] ;  /* 0x00018800000c7ab9 */ /* 0x000fe20000000a00 */
[----:B------:R-:W-:Y:S01]  /*2ad50*/  UIADD3.X UR4, URZ, ~UR4, URZ, UP0, !UPT ;  /* 0x800000043f047290 */ /* 0x000fe200087fe43f */
[----:B------:R-:W-:Y:S01]  /*2ad60*/  UMOV UR8, UR16 ;  /* 0x0000001000087c82 */ /* 0x000fe20008000000 */
[----:B------:R-:W-:-:S02]  /*2ad70*/  UMOV UR9, UR17 ;  /* 0x0000001100097c82 */ /* 0x000fc40008000000 */
[----:B------:R-:W-:Y:S01]  /*2ad80*/  UIMAD UR4, UR4, UR12, URZ ;  /* 0x0000000c040472a4 */ /* 0x000fe2000f8e023f */
[----:B------:R-:W0:Y:S01]  /*2ad90*/  F2I.U32.TRUNC.NTZ R0, R0 ;  /* 0x0000000000007305 */ /* 0x000e22000020f000 */
[----:B------:R-:W-:Y:S01]  /*2ada0*/  UIMAD.WIDE.U32 UR8, UR10, UR12, UR8 ;  /* 0x0000000c0a0872a5 */ /* 0x000fe2000f8e0008 */
[----:B------:R-:W-:Y:S01]  /*2adb0*/  R2UR UR12, R3 ;  /* 0x00000000030c72ca */ /* 0x000fe200000e0000 */
[----:B------:R-:W-:Y:S01]  /*2adc0*/  UIMAD UR10, UR10, UR13, UR4 ;  /* 0x0000000d0a0a72a4 */ /* 0x000fe2000f8e0204 */
[----:B------:R-:W-:Y:S01]  /*2add0*/  ULDC UR11, c[0x0][0x618] ;  /* 0x00018600000b7ab9 */ /* 0x000fe20000000800 */
[----:B------:R-:W-:Y:S02]  /*2ade0*/  ULDC UR21, c[0x0][0x658] ;  /* 0x0001960000157ab9 */ /* 0x000fe40000000800 */
[----:B------:R-:W-:Y:S01]  /*2adf0*/  UIADD3 UR9, UR9, UR10, URZ ;  /* 0x0000000a09097290 */ /* 0x000fe2000fffe03f */
[----:B------:R-:W-:Y:S01]  /*2ae00*/  UMOV UR15, 0xffffffff ;  /* 0xffffffff000f7882 */ /* 0x000fe20000000000 */
[----:B------:R-:W-:Y:S01]  /*2ae10*/  ULDC.64 UR4, c[0x0][0x640] ;  /* 0x0001900000047ab9 */ /* 0x000fe20000000a00 */
[----:B------:R-:W-:Y:S01]  /*2ae20*/  USHF.L.U32 UR15, UR15, UR21, URZ ;  /* 0x000000150f0f7299 */ /* 0x000fe2000800063f */
[----:B------:R-:W-:Y:S01]  /*2ae30*/  ISETP.NE.U32.AND P0, PT, RZ, UR4, PT ;  /* 0x00000004ff007c0c */ /* 0x000fe2000bf05070 */
[----:B------:R-:W-:-:S02]  /*2ae40*/  USHF.R.U64 UR16, UR8, UR11, UR9 ;  /* 0x0000000b08107299 */ /* 0x000fc40008001209 */
[----:B------:R-:W-:Y:S01]  /*2ae50*/  USHF.R.U32.HI UR8, URZ, UR11, UR9 ;  /* 0x0000000b3f087299 */ /* 0x000fe20008011609 */
[----:B0-----:R-:W-:Y:S01]  /*2ae60*/  R2UR UR14, R0 ;  /* 0x00000000000e72ca */ /* 0x001fe200000e0000 */
[----:B------:R-:W-:Y:S01]  /*2ae70*/  ULDC UR17, c[0x0][0x608] ;  /* 0x0001820000117ab9 */ /* 0x000fe20000000800 */
[----:B------:R-:W-:Y:S01]  /*2ae80*/  ULOP3.LUT UR40, URZ, UR15, URZ, 0x33, !UPT ;  /* 0x0000000f3f287292 */ /* 0x000fe2000f8e333f */
[----:B------:R-:W-:Y:S01]  /*2ae90*/  ISETP.NE.AND.EX P0, PT, RZ, UR5, PT, P0 ;  /* 0x00000005ff007c0c */ /* 0x000fe2000bf05300 */
[----:B------:R-:W-:Y:S02]  /*2aea0*/  USHF.R.U64 UR15, UR16, UR17, UR8 ;  /* 0x00000011100f7299 */ /* 0x000fe40008001208 */
[----:B------:R-:W-:Y:S02]  /*2aeb0*/  USHF.R.U32.HI UR8, URZ, UR17, UR8 ;  /* 0x000000113f087299 */ /* 0x000fe40008011608 */
[----:B------:R-:W-:Y:S02]  /*2aec0*/  UIADD3 UR12, -UR12, URZ, URZ ;  /* 0x0000003f0c0c7290 */ /* 0x000fe4000fffe13f */
[----:B------:R-:W-:Y:S01]  /*2aed0*/  USHF.R.U64 UR17, UR15, UR21, UR8 ;  /* 0x000000150f117299 */ /* 0x000fe20008001208 */
[----:B------:R-:W-:Y:S01]  /*2aee0*/  UMOV UR19, 0x1 ;  /* 0x0000000100137882 */ /* 0x000fe20000000000 */
[----:B------:R-:W-:Y:S01]  /*2aef0*/  ULDC UR13, c[0x0][0x144] ;  /* 0x00005100000d7ab9 */ /* 0x000fe20000000800 */
[----:B------:R-:W-:Y:S01]  /*2af00*/  ULDC UR7, c[0x0][0x600] ;  /* 0x0001800000077ab9 */ /* 0x000fe20000000800 */
[----:B------:R-:W-:-:S02]  /*2af10*/  USHF.L.U32 UR24, UR19, UR21, URZ ;  /* 0x0000001513187299 */ /* 0x000fc4000800063f */
[----:B------:R-:W-:Y:S02]  /*2af20*/  USHF.R.U32.HI UR8, URZ, UR21, UR8 ;  /* 0x000000153f087299 */ /* 0x000fe40008011608 */
[----:B------:R-:W-:Y:S02]  /*2af30*/  UIMAD UR21, UR13, UR12, UR6 ;  /* 0x0000000c0d1572a4 */ /* 0x000fe4000f8e0206 */
[----:B------:R-:W-:Y:S02]  /*2af40*/  UIADD3 UR20, UR7, -0x1, URZ ;  /* 0xffffffff07147890 */ /* 0x000fe4000fffe03f */
[----:B------:R-:W-:Y:S01]  /*2af50*/  UIADD3 UR19, -UR14, URZ, URZ ;  /* 0x0000003f0e137290 */ /* 0x000fe2000fffe13f */
[----:B------:R-:W-:Y:S01]  /*2af60*/  ULDC UR25, c[0x0][0x148] ;  /* 0x0000520000197ab9 */ /* 0x000fe20000000800 */
[----:B------:R-:W-:Y:S01]  /*2af70*/  ULDC UR22, c[0x0][0x648] ;  /* 0x0001920000167ab9 */ /* 0x000fe20000000800 */
[----:B------:R-:W-:Y:S01]  /*2af80*/  ULDC UR23, c[0x0][0x638] ;  /* 0x00018e0000177ab9 */ /* 0x000fe20000000800 */
        /* <DEDUP_REMOVED lines=14> */
.L_x_799:
[----:B------:R-:W-:Y:S01]  /*2b070*/  UISETP.NE.AND UP0, UPT, UR39, URZ, UPT ;  /* 0x0000003f2700728c */ /* 0x000fe2000bf05270 */
[----:B------:R-:W-:Y:S01]  /*2b080*/  MOV R0, 0x1 ;  /* 0x0000000100007802 */ /* 0x000fe20000000f00 */
[----:B------:R-:W-:Y:S02]  /*2b090*/  USHF.R.U64 UR4, UR6, UR22, UR8 ;  /* 0x0000001606047299 */ /* 0x000fe40008001208 */
[----:B------:R-:W-:Y:S02]  /*2b0a0*/  ULOP3.LUT UR40, UR15, UR40, URZ, 0xc0, !UPT ;  /* 0x000000280f287292 */ /* 0x000fe4000f8ec03f */
[----:B------:R-:W-:Y:S02]  /*2b0b0*/  UIADD3 UR5, -UR4, URZ, URZ ;  /* 0x0000003f04057290 */ /* 0x000fe4000fffe13f */
[----:B------:R-:W-:Y:S02]  /*2b0c0*/  UIMAD UR40, UR24, UR4, UR40 ;  /* 0x00000004182872a4 */ /* 0x000fe4000f8e0228 */
[----:B------:R-:W-:-:S02]  /*2b0d0*/  ULOP3.LUT UR16, UR16, UR20, URZ, 0xc0, !UPT ;  /* 0x0000001410107292 */ /* 0x000fc4000f8ec03f */
[----:B------:R-:W-:Y:S02]  /*2b0e0*/  @UP0 UIMAD UR21, UR25, UR19, UR18 ;  /* 0x00000013191502a4 */ /* 0x000fe4000f8e0212 */
[----:B------:R-:W-:-:S03]  /*2b0f0*/  UIMAD UR4, UR5, UR23, UR17 ;  /* 0x00000017050472a4 */ /* 0x000fc6000f8e0211 */
[----:B------:R-:W-:Y:S01]  /*2b100*/  ULDC UR5, c[0x0][0x610] ;  /* 0x0001840000057ab9 */ /* 0x000fe20000000800 */
[----:B------:R-:W-:Y:S02]  /*2b110*/  UIMAD UR4, UR4, UR7, UR16 ;  /* 0x00000007040472a4 */ /* 0x000fe4000f8e0210 */
[----:B------:R-:W-:-:S04]  /*2b120*/  UIMAD UR40, UR40, UR5, UR21 ;  /* 0x00000005282872a4 */ /* 0x000fc8000f8e0215 */
[----:B------:R-:W-:Y:S02]  /*2b130*/  USEL UR41, UR4, UR40, !UP0 ;  /* 0x0000002804297287 */ /* 0x000fe4000c000000 */
[----:B------:R-:W-:-:S12]  /*2b140*/  USEL UR40, UR40, UR4, !UP0 ;  /* 0x0000000428287287 */ /* 0x000fd8000c000000 */
.L_x_797:
[----:B------:R-:W-:-:S13]  /*2b150*/  LOP3.LUT P0, RZ, R0, 0xff, RZ, 0xc0, !PT ;  /* 0x000000ff00ff7812 */ /* 0x000fda000780c0ff */
[----:B------:R-:W-:Y:S05]  /*2b160*/  @P0 BRA `(.L_x_800) ;  /* 0xfffffd6000840947 */ /* 0x000fea000383ffff */
[----:B------:R-:W-:Y:S05]  /*2b170*/  EXIT ;  /* 0x000000000000794d */ /* 0x000fea0003800000 */
.L_x_7:
[----:B------:R-:W2:Y:S01]  /*2b180*/  LDL R5, [R1+0x308] ;  /* 0x0003080001057983 */ /* 0x000ea20000100800 */
[----:B------:R-:W-:-:S03]  /*2b190*/  ULDC.64 UR4, c[0x0][0x650] ;  /* 0x0001940000047ab9 */ /* 0x000fc60000000a00 */
[----:B------:R-:W3:Y:S01]  /*2b1a0*/  LDL R4, [R1+0x304] ;  /* 0x0003040001047983 */ /* 0x000ee20000100800 */
[----:B------:R-:W-:Y:S01]  /*2b1b0*/  PRMT R0, RZ, 0x7610, R0 ;  /* 0x00007610ff007816 */ /* 0x000fe20000000000 */
[----:B------:R-:W-:Y:S02]  /*2b1c0*/  IMAD.MOV.U32 R3, RZ, RZ, -0x1 ;  /* 0xffffffffff037424 */ /* 0x000fe400078e00ff */
[----:B------:R-:W-:Y:S02]  /*2b1d0*/  IMAD.MOV.U32 R2, RZ, RZ, -0x1 ;  /* 0xffffffffff027424 */ /* 0x000fe400078e00ff */
[----:B------:R-:W-:Y:S01]  /*2b1e0*/  IMAD.MOV.U32 R10, RZ, RZ, -0x1 ;  /* 0xffffffffff0a7424 */ /* 0x000fe200078e00ff */
[----:B--2---:R-:W-:-:S04]  /*2b1f0*/  ISETP.GE.U32.AND P0, PT, R5, UR4, PT ;  /* 0x0000000405007c0c */ /* 0x004fc8000bf06070 */
[----:B---3--:R-:W-:-:S13]  /*2b200*/  ISETP.GE.U32.AND.EX P0, PT, R4, UR5, PT, P0 ;  /* 0x0000000504007c0c */ /* 0x008fda000bf06100 */
        /* <DEDUP_REMOVED lines=21> */
.L_x_802:
[----:B------:R-:W-:Y:S01]  /*2b360*/  USHF.R.U64 UR4, UR14, UR19, UR15 ;  /* 0x000000130e047299 */ /* 0x000fe2000800120f */
[----:B------:R-:W-:Y:S01]  /*2b370*/  R2UR UR7, R4 ;  /* 0x00000000040772ca */ /* 0x000fe200000e0000 */
[----:B------:R-:W-:Y:S02]  /*2b380*/  USHF.R.U32.HI UR5, URZ, UR19, UR15 ;  /* 0x000000133f057299 */ /* 0x000fe4000801160f */
[----:B------:R-:W-:Y:S01]  /*2b390*/  UIADD3 UR13, UP0, URZ, -UR4, URZ ;  /* 0x800000043f0d7290 */ /* 0x000fe2000ff1e03f */
[----:B------:R-:W-:Y:S01]  /*2b3a0*/  ULDC.64 UR14, c[0x0][0x620] ;  /* 0x00018800000e7ab9 */ /* 0x000fe20000000a00 */
[----:B------:R-:W-:Y:S02]  /*2b3b0*/  UMOV UR6, UR20 ;  /* 0x0000001400067c82 */ /* 0x000fe40008000000 */
[----:B------:R-:W-:Y:S02]  /*2b3c0*/  UIADD3.X UR5, URZ, ~UR5, URZ, UP0, !UPT ;  /* 0x800000053f057290 */ /* 0x000fe400087fe43f */
[----:B------:R-:W-:-:S02]  /*2b3d0*/  UISETP.NE.AND UP1, UPT, UR39, URZ, UPT ;  /* 0x0000003f2700728c */ /* 0x000fc4000bf25270 */
[----:B------:R-:W-:Y:S02]  /*2b3e0*/  UIMAD UR5, UR5, UR14, URZ ;  /* 0x0000000e050572a4 */ /* 0x000fe4000f8e023f */
[----:B------:R-:W-:Y:S02]  /*2b3f0*/  UIMAD.WIDE.U32 UR6, UR13, UR14, UR6 ;  /* 0x0000000e0d0672a5 */ /* 0x000fe4000f8e0006 */
[----:B------:R-:W-:Y:S01]  /*2b400*/  UIMAD UR5, UR13, UR15, UR5 ;  /* 0x0000000f0d0572a4 */ /* 0x000fe2000f8e0205 */
[----:B------:R-:W-:Y:S02]  /*2b410*/  ULDC UR14, c[0x0][0x608] ;  /* 0x00018200000e7ab9 */ /* 0x000fe40000000800 */
[----:B------:R-:W-:Y:S01]  /*2b420*/  ULDC UR13, c[0x0][0x618] ;  /* 0x00018600000d7ab9 */ /* 0x000fe20000000800 */
[----:B------:R-:W-:Y:S01]  /*2b430*/  UIADD3 UR5, UR7, UR5, URZ ;  /* 0x0000000507057290 */ /* 0x000fe2000fffe03f */
[----:B------:R-:W-:Y:S01]  /*2b440*/  ULDC UR22, c[0x0][0x658] ;  /* 0x0001960000167ab9 */ /* 0x000fe20000000800 */
[----:B------:R-:W-:-:S02]  /*2b450*/  @UP1 UIMAD UR8, UR11, UR12, UR10 ;  /* 0x0000000c0b0812a4 */ /* 0x000fc4000f8e020a */
[----:B------:R-:W-:Y:S02]  /*2b460*/  USHF.R.U64 UR17, UR6, UR13, UR5 ;  /* 0x0000000d06117299 */ /* 0x000fe40008001205 */
[----:B------:R-:W-:Y:S01]  /*2b470*/  USHF.R.U32.HI UR5, URZ, UR13, UR5 ;  /* 0x0000000d3f057299 */ /* 0x000fe20008011605 */
[----:B------:R-:W-:Y:S01]  /*2b480*/  ULDC.64 UR6, c[0x0][0x640] ;  /* 0x0001900000067ab9 */ /* 0x000fe20000000a00 */
[----:B------:R-:W-:Y:S01]  /*2b490*/  UMOV UR10, 0xffffffff ;  /* 0xffffffff000a7882 */ /* 0x000fe20000000000 */
[----:B------:R-:W-:Y:S01]  /*2b4a0*/  ISETP.NE.U32.AND P0, PT, RZ, UR6, PT ;  /* 0x00000006ff007c0c */ /* 0x000fe2000bf05070 */
[----:B------:R-:W-:Y:S02]  /*2b4b0*/  USHF.R.U64 UR18, UR17, UR14, UR5 ;  /* 0x0000000e11127299 */ /* 0x000fe40008001205 */
[----:B------:R-:W-:Y:S01]  /*2b4c0*/  USHF.R.U32.HI UR5, URZ, UR14, UR5 ;  /* 0x0000000e3f057299 */ /* 0x000fe20008011605 */
[----:B------:R-:W-:Y:S01]  /*2b4d0*/  ISETP.NE.AND.EX P0, PT, RZ, UR7, PT, P0 ;  /* 0x00000007ff007c0c */ /* 0x000fe2000bf05300 */
[----:B------:R-:W-:-:S02]  /*2b4e0*/  USHF.L.U32 UR11, UR10, UR22, URZ ;  /* 0x000000160a0b7299 */ /* 0x000fc4000800063f */
[----:B------:R-:W-:Y:S01]  /*2b4f0*/  USHF.R.U64 UR19, UR18, UR22, UR5 ;  /* 0x0000001612137299 */ /* 0x000fe20008001205 */
[----:B------:R-:W-:Y:S01]  /*2b500*/  ULDC UR20, c[0x0][0x600] ;  /* 0x0001800000147ab9 */ /* 0x000fe20000000800 */
[----:B------:R-:W-:Y:S02]  /*2b510*/  USHF.R.U32.HI UR10, URZ, UR22, UR5 ;  /* 0x000000163f0a7299 */ /* 0x000fe40008011605 */
[----:B------:R-:W-:Y:S02]  /*2b520*/  UIADD3 UR21, UR20, -0x1, URZ ;  /* 0xffffffff14157890 */ /* 0x000fe4000fffe03f */
[----:B------:R-:W-:Y:S01]  /*2b530*/  ULOP3.LUT UR26, URZ, UR11, URZ, 0x33, !UPT ;  /* 0x0000000b3f1a7292 */ /* 0x000fe2000f8e333f */
        /* <DEDUP_REMOVED lines=17> */
.L_x_803:
[----:B------:R-:W-:Y:S01]  /*2b650*/  USHF.R.U64 UR6, UR5, UR23, UR10 ;  /* 0x0000001705067299 */ /* 0x000fe2000800120a */
[----:B------:R-:W-:Y:S01]  /*2b660*/  IMAD.MOV.U32 R0, RZ, RZ, 0x1 ;  /* 0x00000001ff007424 */ /* 0x000fe200078e00ff */
[----:B------:R-:W-:Y:S01]  /*2b670*/  USHF.L.U32 UR25, UR25, UR22, URZ ;  /* 0x0000001619197299 */ /* 0x000fe2000800063f */
[----:B------:R-:W-:Y:S01]  /*2b680*/  IMAD.U32 R10, RZ, RZ, UR4 ;  /* 0x00000004ff0a7e24 */ /* 0x000fe2000f8e00ff */
[----:B------:R-:W-:Y:S02]  /*2b690*/  ULOP3.LUT UR5, UR18, UR26, URZ, 0xc0, !UPT ;  /* 0x0000001a12057292 */ /* 0x000fe4000f8ec03f */
[----:B------:R-:W-:Y:S02]  /*2b6a0*/  UIADD3 UR7, -UR6, URZ, URZ ;  /* 0x0000003f06077290 */ /* 0x000fe4000fffe13f */
[----:B------:R-:W-:Y:S02]  /*2b6b0*/  UIMAD UR6, UR25, UR6, UR5 ;  /* 0x00000006190672a4 */ /* 0x000fe4000f8e0205 */
[----:B------:R-:W-:-:S02]  /*2b6c0*/  ULOP3.LUT UR17, UR17, UR21, URZ, 0xc0, !UPT ;  /* 0x0000001511117292 */ /* 0x000fc4000f8ec03f */
[----:B------:R-:W-:Y:S02]  /*2b6d0*/  UIMAD UR5, UR7, UR24, UR19 ;  /* 0x00000018070572a4 */ /* 0x000fe4000f8e0213 */
[----:B------:R-:W-:Y:S01]  /*2b6e0*/  UISETP.NE.AND UP0, UPT, UR39, URZ, UPT ;  /* 0x0000003f2700728c */ /* 0x000fe2000bf05270 */
[----:B------:R-:W-:Y:S01]  /*2b6f0*/  ULDC UR7, c[0x0][0x610] ;  /* 0x0001840000077ab9 */ /* 0x000fe20000000800 */
[----:B------:R-:W-:Y:S02]  /*2b700*/  UIMAD UR5, UR5, UR20, UR17 ;  /* 0x00000014050572a4 */ /* 0x000fe4000f8e0211 */
[----:B------:R-:W-:-:S04]  /*2b710*/  UIMAD UR8, UR6, UR7, UR8 ;  /* 0x00000007060872a4 */ /* 0x000fc8000f8e0208 */
[----:B------:R-:W-:Y:S02]  /*2b720*/  USEL UR6, UR5, UR8, !UP0 ;  /* 0x0000000805067287 */ /* 0x000fe4000c000000 */
[----:B------:R-:W-:-:S04]  /*2b730*/  USEL UR8, UR8, UR5, !UP0 ;  /* 0x0000000508087287 */ /* 0x000fc8000c000000 */
[----:B------:R-:W-:Y:S02]  /*2b740*/  IMAD.U32 R2, RZ, RZ, UR6 ;  /* 0x00000006ff027e24 */ /* 0x000fe4000f8e00ff */
[----:B------:R-:W-:-:S07]  /*2b750*/  IMAD.U32 R3, RZ, RZ, UR8 ;  /* 0x00000008ff037e24 */ /* 0x000fce000f8e00ff */
.L_x_801:
[----:B------:R-:W-:-:S08]  /*2b760*/  NOP ;  /* 0x0000000000007918 */ /* 0x000fd00000000000 */
[----:B0-----:R-:W0:-:S00]  /*2b770*/  USETMAXREG.DEALLOC.CTAPOOL 0x18 ;  /* 0x00000018000079c8 */ /* 0x001e0000080e0500 */
[----:B------:R-:W-:-:S13]  /*2b780*/  ISETP.NE.AND P0, PT, RZ, UR9, PT ;  /* 0x00000009ff007c0c */ /* 0x000fda000bf05270 */
[----:B------:R-:W-:Y:S05]  /*2b790*/  @P0 EXIT ;  /* 0x000000000000094d */ /* 0x000fea0003800000 */
[----:B0-----:R-:W-:Y:S01]  /*2b7a0*/  LOP3.LUT P0, RZ, R0, 0xff, RZ, 0xc0, !PT ;  /* 0x000000ff00ff7812 */ /* 0x001fe2000780c0ff */
[----:B------:R-:W-:Y:S01]  /*2b7b0*/  IMAD.MOV.U32 R6, RZ, RZ, RZ ;  /* 0x000000ffff067224 */ /* 0x000fe200078e00ff */
[----:B------:R-:W-:-:S11]  /*2b7c0*/  MOV R0, 0x1 ;  /* 0x0000000100007802 */ /* 0x000fd60000000f00 */
[----:B------:R-:W-:Y:S05]  /*2b7d0*/  @!P0 BRA `(.L_x_804) ;  /* 0x0000000c00708947 */ /* 0x000fea0003800000 */
[----:B------:R-:W0:Y:S01]  /*2b7e0*/  LDC R0, c[0x0][0x28c] ;  /* 0x0000a300ff007b82 */ /* 0x000e220000000800 */
[----:B------:R-:W1:Y:S01]  /*2b7f0*/  S2R R11, SR_CgaCtaId ;  /* 0x00000000000b7919 */ /* 0x000e620000008800 */
[----:B------:R-:W-:Y:S01]  /*2b800*/  ULDC UR5, c[0x0][0x658] ;  /* 0x0001960000057ab9 */ /* 0x000fe20000000800 */
[----:B------:R-:W-:Y:S01]  /*2b810*/  UMOV UR7, 0xffffffff ;  /* 0xffffffff00077882 */ /* 0x000fe20000000000 */
[----:B------:R-:W-:Y:S01]  /*2b820*/  ULDC UR6, c[0x0][0xc] ;  /* 0x0000030000067ab9 */ /* 0x000fe20000000800 */
[----:B------:R-:W-:Y:S01]  /*2b830*/  USHF.L.U32 UR9, UR7, UR5, URZ ;  /* 0x0000000507097299 */ /* 0x000fe2000800063f */
[----:B------:R-:W-:Y:S01]  /*2b840*/  BSSY B0, `(.L_x_804) ;  /* 0x00000d5000007945 */ /* 0x000fe20003800000 */
[----:B------:R-:W-:Y:S01]  /*2b850*/  UMOV UR8, 0x1 ;  /* 0x0000000100087882 */ /* 0x000fe20000000000 */
[----:B------:R-:W-:Y:S01]  /*2b860*/  ULDC UR7, c[0x0][0x10] ;  /* 0x0000040000077ab9 */ /* 0x000fe20000000800 */
[----:B------:R-:W-:Y:S01]  /*2b870*/  USHF.L.U32 UR5, UR8, UR5, URZ ;  /* 0x0000000508057299 */ /* 0x000fe2000800063f */
[----:B------:R-:W-:Y:S01]  /*2b880*/  IMAD.MOV.U32 R8, RZ, RZ, 0x1 ;  /* 0x00000001ff087424 */ /* 0x000fe200078e00ff */
[----:B------:R-:W-:Y:S01]  /*2b890*/  UIMAD.WIDE.U32 UR6, UR6, UR7, URZ ;  /* 0x00000007060672a5 */ /* 0x000fe2000f8e003f */
[----:B------:R-:W-:Y:S01]  /*2b8a0*/  IMAD.MOV.U32 R6, RZ, RZ, RZ ;  /* 0x000000ffff067224 */ /* 0x000fe200078e00ff */
[----:B------:R-:W-:Y:S01]  /*2b8b0*/  ULDC UR8, c[0x0][0x14] ;  /* 0x0000050000087ab9 */ /* 0x000fe20000000800 */
[----:B------:R-:W-:Y:S01]  /*2b8c0*/  ULDC UR4, c[0x0][0x600] ;  /* 0x0001800000047ab9 */ /* 0x000fe20000000800 */
[----:B------:R-:W-:-:S02]  /*2b8d0*/  UIMAD.WIDE.U32 UR20, UR6, UR8, URZ ;  /* 0x00000008061472a5 */ /* 0x000fc4000f8e003f */
[----:B------:R-:W-:Y:S02]  /*2b8e0*/  UIMAD UR7, UR7, UR8, URZ ;  /* 0x00000008070772a4 */ /* 0x000fe4000f8e023f */
[----:B------:R-:W-:Y:S02]  /*2b8f0*/  ULOP3.LUT UR24, UR38, 0x2, URZ, 0xfc, !UPT ;  /* 0x0000000226187892 */ /* 0x000fe4000f8efc3f */
[----:B------:R-:W-:Y:S02]  /*2b900*/  UIADD3 UR4, UR4, -0x1, URZ ;  /* 0xffffffff04047890 */ /* 0x000fe4000fffe03f */
[----:B------:R-:W-:Y:S01]  /*2b910*/  ULOP3.LUT UR6, URZ, UR9, URZ, 0x33, !UPT ;  /* 0x000000093f067292 */ /* 0x000fe2000f8e333f */
[----:B0-----:R-:W-:Y:S01]  /*2b920*/  VIADD R0, R0, 0x3f ;  /* 0x0000003f00007836 */ /* 0x001fe20000000000 */
[----:B------:R-:W-:Y:S01]  /*2b930*/  UIADD3 UR7, UR21, UR7, URZ ;  /* 0x0000000715077290 */ /* 0x000fe2000fffe03f */
[----:B------:R-:W-:-:S03]  /*2b940*/  ULDC.64 UR22, c[0x0][0x198] ;  /* 0x0000660000167ab9 */ /* 0x000fc60000000a00 */
[----:B------:R-:W-:-:S04]  /*2b950*/  SHF.R.S32.HI R5, RZ, 0x1f, R0 ;  /* 0x0000001fff057819 */ /* 0x000fc80000011400 */
[----:B------:R-:W-:Y:S01]  /*2b960*/  LEA.HI R5, R5, R0, RZ, 0x6 ;  /* 0x0000000005057211 */ /* 0x000fe200078f30ff */
[----:B------:R-:W-:Y:S01]  /*2b970*/  IMAD.MOV.U32 R0, RZ, RZ, 0x1 ;  /* 0x00000001ff007424 */ /* 0x000fe200078e00ff */
[----:B-1----:R-:W-:Y:S02]  /*2b980*/  LOP3.LUT R11, R11, 0x1, RZ, 0xc0, !PT ;  /* 0x000000010b0b7812 */ /* 0x002fe400078ec0ff */
[----:B------:R-:W-:-:S05]  /*2b990*/  SHF.R.S32.HI R7, RZ, 0x6, R5 ;  /* 0x00000006ff077819 */ /* 0x000fca0000011405 */
[----:B------:R-:W-:-:S07]  /*2b9a0*/  VIADD R16, R7, 0x1 ;  /* 0x0000000107107836 */ /* 0x000fce0000000000 */
.L_x_815:
[----:B------:R-:W-:-:S03]  /*2b9b0*/  UMOV UR8, 0xffffffff ;  /* 0xffffffff00087882 */ /* 0x000fc60000000000 */
[----:B------:R-:W-:Y:S05]  /*2b9c0*/  BRA.DIV UR8, `(.L_x_805) ;  /* 0x0000000e08987947 */ /* 0x000fea000b800000 */
[----:B------:R-:W-:-:S13]  /*2b9d0*/  ELECT P6, URZ, PT ;  /* 0x00000000003f782f */ /* 0x000fda00038c0000 */
.L_x_824:
[----:B------:R-:W0:Y:S01]  /*2b9e0*/  LDC R4, c[0x0][0x28c] ;  /* 0x0000a300ff047b82 */ /* 0x000e220000000800 */
[----:B------:R-:W-:Y:S01]  /*2b9f0*/  BSSY B1, `(.L_x_806) ;  /* 0x000003c000017945 */ /* 0x000fe20003800000 */
[----:B0-----:R-:W-:-:S13]  /*2ba00*/  ISETP.LT.OR P6, PT, R4, 0x1, !P6 ;  /* 0x000000010400780c */ /* 0x001fda00077c1670 */
[----:B------:R-:W-:Y:S05]  /*2ba10*/  @P6 BRA `(.L_x_807) ;  /* 0x0000000000e46947 */ /* 0x000fea0003800000 */
[----:B------:R-:W-:Y:S01]  /*2ba20*/  IMAD R5, R2, 0x2, R11 ;  /* 0x0000000202057824 */ /* 0x000fe200078e020b */
[----:B------:R-:W-:Y:S01]  /*2ba30*/  SHF.L.U32 R2, R3, 0x8, RZ ;  /* 0x0000000803027819 */ /* 0x000fe200000006ff */
[----:B------:R-:W-:Y:S02]  /*2ba40*/  IMAD.MOV.U32 R13, RZ, RZ, RZ ;  /* 0x000000ffff0d7224 */ /* 0x000fe400078e00ff */
[----:B------:R-:W-:Y:S02]  /*2ba50*/  IMAD R5, R5, 0xc0, RZ ;  /* 0x000000c005057824 */ /* 0x000fe400078e02ff */
[----:B------:R-:W-:Y:S02]  /*2ba60*/  IMAD.MOV.U32 R4, RZ, RZ, R16 ;  /* 0x000000ffff047224 */ /* 0x000fe400078e0010 */
[----:B------:R-:W-:Y:S02]  /*2ba70*/  IMAD.MOV.U32 R3, RZ, RZ, R0 ;  /* 0x000000ffff037224 */ /* 0x000fe400078e0000 */
[----:B------:R-:W-:-:S07]  /*2ba80*/  IMAD.MOV.U32 R12, RZ, RZ, R6 ;  /* 0x000000ffff0c7224 */ /* 0x000fce00078e0006 */
.L_x_810:
[----:B------:R-:W0:Y:S01]  /*2ba90*/  S2R R14, SR_CgaCtaId ;  /* 0x00000000000e7919 */ /* 0x000e220000008800 */
[----:B------:R-:W-:-:S04]  /*2baa0*/  MOV R9, 0x400 ;  /* 0x0000040000097802 */ /* 0x000fc80000000f00 */
[----:B0-----:R-:W-:Y:S02]  /*2bab0*/  LEA R9, R14, R9, 0x18 ;  /* 0x000000090e097211 */ /* 0x001fe400078ec0ff */
[----:B------:R-:W-:-:S03]  /*2bac0*/  SHF.L.U32 R14, R3, 0x1f, RZ ;  /* 0x0000001f030e7819 */ /* 0x000fc600000006ff */
[----:B------:R-:W-:-:S04]  /*2bad0*/  IMAD R15, R12, 0x8, R9 ;  /* 0x000000080c0f7824 */ /* 0x000fc800078e0209 */
[----:B------:R-:W0:Y:S02]  /*2bae0*/  SYNCS.PHASECHK.TRANS64.TRYWAIT P0, [R15+URZ+0x10], R14 ;  /* 0x0000100e0f0075a7 */ /* 0x000e24000800017f */
[----:B0-----:R-:W-:Y:S05]  /*2baf0*/  @!P0 BRA `(.L_x_808) ;  /* 0x0000000c006c8947 */ /* 0x001fea0003800000 */
.L_x_825:
[----:B------:R-:W1:Y:S01]  /*2bb00*/  S2R R17, SR_TID.X ;  /* 0x0000000000117919 */ /* 0x000e620000002100 */
[----:B------:R-:W-:-:S04]  /*2bb10*/  UPRMT UR8, UR24, 0x9910, URZ ;  /* 0x0000991018087896 */ /* 0x000fc8000800003f */
[----:B------:R-:W-:Y:S01]  /*2bb20*/  UISETP.NE.AND UP0, UPT, UR8, 0x2, UPT ;  /* 0x000000020800788c */ /* 0x000fe2000bf05270 */
[----:B-1----:R-:W-:-:S13]  /*2bb30*/  LOP3.LUT P0, RZ, R17, 0x7f, RZ, 0xc0, !PT ;  /* 0x0000007f11ff7812 */ /* 0x002fda000780c0ff */
[----:B0-----:R-:W0:Y:S02]  /*2bb40*/  @!P0 LDC R14, c[0x0][0x500] ;  /* 0x00014000ff0e8b82 */ /* 0x001e240000000800 */
[----:B0-----:R0:W-:Y:S01]  /*2bb50*/  @!P0 SYNCS.ARRIVE.TRANS64 RZ, [R15+URZ], R14 ;  /* 0x0000000e0fff89a7 */ /* 0x0011e2000800003f */
[----:B------:R-:W-:-:S13]  /*2bb60*/  PLOP3.LUT P0, PT, PT, PT, UP0, 0x80, 0x0 ;  /* 0x000000000000781c */ /* 0x000fda0003f0f008 */
[----:B0-----:R-:W-:Y:S05]  /*2bb70*/  @P0 BRA `(.L_x_809) ;  /* 0x0000000000040947 */ /* 0x001fea0003800000 */
[----:B------:R-:W-:Y:S01]  /*2bb80*/  BPT.TRAP 0x1 ;  /* 0x000000040000795c */ /* 0x000fe20000300000 */
.L_x_809:
[----:B------:R-:W-:Y:S01]  /*2bb90*/  IMAD R14, R12, 0x8000, R9 ;  /* 0x000080000c0e7824 */ /* 0x000fe200078e0209 */
[----:B------:R-:W-:Y:S01]  /*2bba0*/  R2UR UR18, R2 ;  /* 0x00000000021272ca */ /* 0x000fe200000e0000 */
[----:B------:R-:W-:Y:S01]  /*2bbb0*/  VIADD R4, R4, 0xffffffff ;  /* 0xffffffff04047836 */ /* 0x000fe20000000000 */
[----:B------:R-:W-:Y:S01]  /*2bbc0*/  R2UR UR9, R15 ;  /* 0x000000000f0972ca */ /* 0x000fe200000e0000 */
[----:B------:R-:W-:Y:S01]  /*2bbd0*/  UIADD3 UR14, UP0, UR22, 0xf0, URZ ;  /* 0x000000f0160e7890 */ /* 0x000fe2000ff1e03f */
[----:B------:R-:W-:Y:S01]  /*2bbe0*/  R2UR UR8, R14 ;  /* 0x000000000e0872ca */ /* 0x000fe200000e0000 */
[----:B------:R-:W-:Y:S01]  /*2bbf0*/  IMAD R14, R12, 0x2, R11 ;  /* 0x000000020c0e7824 */ /* 0x000fe200078e020b */
[----:B------:R-:W-:Y:S01]  /*2bc00*/  R2UR UR10, R13 ;  /* 0x000000000d0a72ca */ /* 0x000fe200000e0000 */
[----:B------:R-:W-:Y:S01]  /*2bc10*/  UIADD3 UR26, UP1, UR22, 0x1f0, URZ ;  /* 0x000001f0161a7890 */ /* 0x000fe2000ff3e03f */
[----:B------:R-:W-:Y:S01]  /*2bc20*/  R2UR UR12, R10 ;  /* 0x000000000a0c72ca */ /* 0x000fe200000e0000 */
[----:B------:R-:W-:Y:S01]  /*2bc30*/  IMAD R14, R14, 0x3000, RZ ;  /* 0x000030000e0e7824 */ /* 0x000fe200078e02ff */
[----:B------:R-:W-:Y:S01]  /*2bc40*/  R2UR UR19, R5 ;  /* 0x00000000051372ca */ /* 0x000fe200000e0000 */
[----:B------:R-:W-:Y:S01]  /*2bc50*/  UIADD3.X UR15, URZ, UR23, URZ, UP0, !UPT ;  /* 0x000000173f0f7290 */ /* 0x000fe200087fe43f */
[----:B------:R-:W-:Y:S01]  /*2bc60*/  ISETP.GT.AND P1, PT, R4, 0x1, PT ;  /* 0x000000010400780c */ /* 0x000fe20003f24270 */
[----:B------:R-:W-:Y:S01]  /*2bc70*/  VIADD R12, R12, 0x1 ;  /* 0x000000010c0c7836 */ /* 0x000fe20000000000 */
[----:B------:R-:W-:Y:S01]  /*2bc80*/  LEA R14, R14, R9, 0x1 ;  /* 0x000000090e0e7211 */ /* 0x000fe200078e08ff */
[----:B------:R-:W-:Y:S01]  /*2bc90*/  UIADD3.X UR27, URZ, UR23, URZ, UP1, !UPT ;  /* 0x000000173f1b7290 */ /* 0x000fe20008ffe43f */
[----:B------:R-:W-:Y:S01]  /*2bca0*/  VIADD R13, R13, 0x40 ;  /* 0x000000400d0d7836 */ /* 0x000fe20000000000 */
[----:B------:R-:W-:Y:S01]  /*2bcb0*/  UIADD3 UR8, UR8, 0x100, URZ ;  /* 0x0000010008087890 */ /* 0x000fe2000fffe03f */
[----:B------:R-:W-:Y:S01]  /*2bcc0*/  R2UR UR11, R14 ;  /* 0x000000000e0b72ca */ /* 0x000fe200000e0000 */
[----:B------:R-:W-:Y:S01]  /*2bcd0*/  UMOV UR16, 0x0 ;  /* 0x0000000000107882 */ /* 0x000fe20000000000 */
[----:B------:R-:W-:Y:S01]  /*2bce0*/  UMOV UR17, 0x10000000 ;  /* 0x1000000000117882 */ /* 0x000fe20000000000 */
[----:B------:R-:W-:Y:S01]  /*2bcf0*/  ISETP.NE.AND P0, PT, R12, 0x2, PT ;  /* 0x000000020c00780c */ /* 0x000fe20003f05270 */
[----:B------:R-:W-:-:S03]  /*2bd00*/  UMOV UR25, 0x30000 ;  /* 0x0003000000197882 */ /* 0x000fc60000000000 */
[----:B------:R-:W-:Y:S02]  /*2bd10*/  SEL R14, RZ, 0x1, P0 ;  /* 0x00000001ff0e7807 */ /* 0x000fe40000000000 */
[----:B------:R-:W-:Y:S02]  /*2bd20*/  SEL R12, R12, RZ, P0 ;  /* 0x000000ff0c0c7207 */ /* 0x000fe40000000000 */
[----:B------:R-:W-:Y:S02]  /*2bd30*/  LOP3.LUT R3, R3, R14, RZ, 0x3c, !PT ;  /* 0x0000000e03037212 */ /* 0x000fe400078e3cff */
[----:B------:R-:W-:-:S03]  /*2bd40*/  UIADD3 UR13, UR11, 0x10100, URZ ;  /* 0x000101000b0d7890 */ /* 0x000fc6000fffe03f */
[----:B------:R-:W-:Y:S02]  /*2bd50*/  UMOV UR11, UR18 ;  /* 0x00000012000b7c82 */ /* 0x000fe40008000000 */
[----:B------:R0:W-:Y:S02]  /*2bd60*/  UTMALDG.3D [UR8], [UR14], desc[UR16] ;  /* 0x000010080e0075b4 */ /* 0x0001e40008011000 */
[----:B0-----:R-:W-:Y:S01]  /*2bd70*/  UMOV UR8, UR13 ;  /* 0x0000000d00087c82 */ /* 0x001fe20008000000 */
[----:B------:R-:W-:Y:S02]  /*2bd80*/  UMOV UR11, UR19 ;  /* 0x00000013000b7c82 */ /* 0x000fe40008000000 */
[----:B------:R0:W-:Y:S02]  /*2bd90*/  UTMALDG.3D.MULTICAST [UR8], [UR26], UR25, desc[UR16] ;  /* 0x000010081a0073b4 */ /* 0x0001e40008011819 */
[----:B0-----:R-:W-:Y:S05]  /*2bda0*/  @P1 BRA `(.L_x_810) ;  /* 0xfffffffc00381947 */ /* 0x001fea000383ffff */
.L_x_807:
[----:B------:R-:W-:Y:S05]  /*2bdb0*/  BSYNC B1 ;  /* 0x0000000000017941 */ /* 0x000fea0003800000 */
.L_x_806:
[----:B------:R-:W2:Y:S01]  /*2bdc0*/  LDL.LU R15, [R1+0x304] ;  /* 0x00030400010f7983 */ /* 0x000ea20000300800 */
[----:B------:R-:W-:Y:S01]  /*2bdd0*/  LOP3.LUT P2, RZ, R8, 0xff, RZ, 0xc0, !PT ;  /* 0x000000ff08ff7812 */ /* 0x000fe2000784c0ff */
[----:B------:R-:W-:Y:S01]  /*2bde0*/  IMAD.IADD R6, R7, 0x1, R6 ;  /* 0x0000000107067824 */ /* 0x000fe200078e0206 */
[----:B------:R-:W-:Y:S01]  /*2bdf0*/  ULDC.64 UR8, c[0x0][0x650] ;  /* 0x0001940000087ab9 */ /* 0x000fe20000000a00 */
[----:B------:R-:W3:Y:S01]  /*2be00*/  LDL.LU R14, [R1+0x308] ;  /* 0x00030800010e7983 */ /* 0x000ee20000300800 */
[----:B------:R-:W-:Y:S01]  /*2be10*/  BSSY B1, `(.L_x_811) ;  /* 0x0000075000017945 */ /* 0x000fe20003800000 */
[----:B------:R-:W-:Y:S01]  /*2be20*/  IMAD.MOV.U32 R10, RZ, RZ, -0x1 ;  /* 0xffffffffff0a7424 */ /* 0x000fe200078e00ff */
[----:B------:R-:W-:Y:S02]  /*2be30*/  SHF.R.U32.HI R2, RZ, 0x1, R6 ;  /* 0x00000001ff027819 */ /* 0x000fe40000011606 */
[----:B------:R-:W-:Y:S02]  /*2be40*/  ISETP.GT.U32.AND P0, PT, R6, 0x1, PT ;  /* 0x000000010600780c */ /* 0x000fe40003f04070 */
[----:B------:R-:W-:-:S02]  /*2be50*/  LOP3.LUT R2, R2, 0x1, RZ, 0xc0, !PT ;  /* 0x0000000102027812 */ /* 0x000fc400078ec0ff */
[C---:B------:R-:W-:Y:S01]  /*2be60*/  ISETP.LT.U32.AND P0, PT, R7.reuse, 0x2, P0 ;  /* 0x000000020700780c */ /* 0x040fe20000701070 */
[----:B------:R-:W0:Y:S01]  /*2be70*/  @P2 S2R R3, SR_CgaCtaId ;  /* 0x0000000000032919 */ /* 0x000e220000008800 */
[----:B------:R-:W-:Y:S02]  /*2be80*/  ISETP.NE.U32.AND P1, PT, R2, 0x1, PT ;  /* 0x000000010200780c */ /* 0x000fe40003f25070 */
[----:B------:R-:W-:Y:S02]  /*2be90*/  @P2 MOV R2, 0x400 ;  /* 0x0000040000022802 */ /* 0x000fe40000000f00 */
[----:B------:R-:W-:Y:S02]  /*2bea0*/  ISETP.GT.U32.AND P1, PT, R7, 0x1, !P1 ;  /* 0x000000010700780c */ /* 0x000fe40004f24070 */
[----:B------:R-:W-:Y:S02]  /*2beb0*/  LOP3.LUT R6, R6, 0x1, RZ, 0xc0, !PT ;  /* 0x0000000106067812 */ /* 0x000fe400078ec0ff */
[----:B------:R-:W-:-:S02]  /*2bec0*/  PRMT R4, RZ, 0x7610, R4 ;  /* 0x00007610ff047816 */ /* 0x000fc40000000004 */
[----:B------:R-:W-:Y:S02]  /*2bed0*/  PRMT R8, RZ, 0x7610, R8 ;  /* 0x00007610ff087816 */ /* 0x000fe40000000008 */
[----:B0-----:R-:W-:Y:S02]  /*2bee0*/  @P2 LEA R2, R3, R2, 0x18 ;  /* 0x0000000203022211 */ /* 0x001fe400078ec0ff */
[----:B------:R-:W-:Y:S02]  /*2bef0*/  SEL R3, RZ, 0x1, !P0 ;  /* 0x00000001ff037807 */ /* 0x000fe40004000000 */
[----:B------:R0:W-:Y:S02]  /*2bf00*/  @P2 SYNCS.ARRIVE.TRANS64.A1T0 RZ, [R2+URZ+0x38], RZ ;  /* 0x000038ff02ff29a7 */ /* 0x0001e4000810003f */
[----:B0-----:R-:W-:-:S04]  /*2bf10*/  SEL R2, RZ, 0x1, !P1 ;  /* 0x00000001ff027807 */ /* 0x001fc80004800000 */
[----:B------:R-:W-:Y:S01]  /*2bf20*/  LOP3.LUT R0, R2, R0, R3, 0x96, !PT ;  /* 0x0000000002007212 */ /* 0x000fe200078e9603 */
[----:B------:R-:W-:Y:S02]  /*2bf30*/  IMAD.MOV.U32 R3, RZ, RZ, -0x1 ;  /* 0xffffffffff037424 */ /* 0x000fe400078e00ff */
[----:B------:R-:W-:Y:S01]  /*2bf40*/  IMAD.MOV.U32 R2, RZ, RZ, -0x1 ;  /* 0xffffffffff027424 */ /* 0x000fe200078e00ff */
[----:B---3--:R-:W-:-:S04]  /*2bf50*/  IADD3 R14, P0, R14, UR20, RZ ;  /* 0x000000140e0e7c10 */ /* 0x008fc8000ff1e0ff */
[----:B--2---:R-:W-:Y:S01]  /*2bf60*/  IADD3.X R15, R15, UR7, RZ, P0, !PT ;  /* 0x000000070f0f7c10 */ /* 0x004fe200087fe4ff */
[----:B------:R0:W-:Y:S01]  /*2bf70*/  STL [R1+0x308], R14 ;  /* 0x0003080e01007387 */ /* 0x0001e20000100800 */
[----:B------:R-:W-:-:S03]  /*2bf80*/  ISETP.GE.U32.AND P0, PT, R14, UR8, PT ;  /* 0x000000080e007c0c */ /* 0x000fc6000bf06070 */
[----:B------:R0:W-:Y:S01]  /*2bf90*/  STL [R1+0x304], R15 ;  /* 0x0003040f01007387 */ /* 0x0001e20000100800 */
[----:B------:R-:W-:-:S13]  /*2bfa0*/  ISETP.GE.U32.AND.EX P0, PT, R15, UR9, PT, P0 ;  /* 0x000000090f007c0c */ /* 0x000fda000bf06100 */
[----:B0-----:R-:W-:Y:S05]  /*2bfb0*/  @P0 BRA `(.L_x_812) ;  /* 0x0000000400680947 */ /* 0x001fea0003800000 */
[----:B------:R-:W0:Y:S01]  /*2bfc0*/  S2UR UR8, SR_CTAID.X ;  /* 0x00000000000879c3 */ /* 0x000e220000002500 */
[----:B------:R-:W-:Y:S01]  /*2bfd0*/  ULDC.64 UR10, c[0x0][0x628] ;  /* 0x00018a00000a7ab9 */ /* 0x000fe20000000a00 */
[----:B------:R-:W-:Y:S01]  /*2bfe0*/  ULDC UR9, c[0x0][0x150] ;  /* 0x0000540000097ab9 */ /* 0x000fe20000000800 */
[----:B------:R-:W-:Y:S01]  /*2bff0*/  ISETP.NE.U32.AND P0, PT, RZ, UR10, PT ;  /* 0x0000000aff007c0c */ /* 0x000fe2000bf05070 */
[----:B------:R-:W-:Y:S01]  /*2c000*/  ULDC UR12, c[0x0][0x630] ;  /* 0x00018c00000c7ab9 */ /* 0x000fe20000000800 */
[----:B------:R-:W-:Y:S01]  /*2c010*/  ULDC UR14, c[0x0][0x154] ;  /* 0x00005500000e7ab9 */ /* 0x000fe20000000800 */
[----:B------:R-:W-:Y:S01]  /*2c020*/  IMAD.MOV.U32 R3, RZ, RZ, R15 ;  /* 0x000000ffff037224 */ /* 0x000fe200078e000f */
[----:B------:R-:W-:Y:S01]  /*2c030*/  ISETP.NE.AND.EX P0, PT, RZ, UR11, PT, P0 ;  /* 0x0000000bff007c0c */ /* 0x000fe2000bf05300 */
[----:B------:R-:W1:Y:S01]  /*2c040*/  S2UR UR13, SR_CTAID.Y ;  /* 0x00000000000d79c3 */ /* 0x000e620000002600 */
[----:B0-----:R-:W-:-:S05]  /*2c050*/  I2FP.F32.U32 R2, UR8 ;  /* 0x0000000800027c45 */ /* 0x001fca0008201000 */
[----:B------:R-:W-:Y:S01]  /*2c060*/  FMUL R9, R2, UR9 ;  /* 0x0000000902097c20 */ /* 0x000fe20008400000 */
[----:B------:R-:W-:Y:S02]  /*2c070*/  MOV R2, R14 ;  /* 0x0000000e00027202 */ /* 0x000fe40000000f00 */
[----:B-1----:R-:W-:-:S03]  /*2c080*/  I2FP.F32.U32 R12, UR13 ;  /* 0x0000000d000c7c45 */ /* 0x002fc60008201000 */
[----:B------:R-:W0:Y:S01]  /*2c090*/  F2I.U32.TRUNC.NTZ R9, R9 ;  /* 0x0000000900097305 */ /* 0x000e22000020f000 */
[----:B------:R-:W-:Y:S05]  /*2c0a0*/  @!P0 BRA `(.L_x_813) ;  /* 0x0000000000288947 */ /* 0x000fea0003800000 */
[----:B------:R-:W-:Y:S02]  /*2c0b0*/  ULDC UR9, c[0x0][0x634] ;  /* 0x00018d0000097ab9 */ /* 0x000fe40000000800 */
[----:B------:R-:W-:-:S05]  /*2c0c0*/  IADD3 R3, P0, R14, UR9, RZ ;  /* 0x000000090e037c10 */ /* 0x000fca000ff1e0ff */
[----:B------:R-:W-:-:S04]  /*2c0d0*/  IMAD.X R13, RZ, RZ, R15, P0 ;  /* 0x000000ffff0d7224 */ /* 0x000fc800000e060f */
[----:B------:R-:W-:-:S04]  /*2c0e0*/  IMAD.WIDE.U32 R4, R13, UR10, RZ ;  /* 0x0000000a0d047c25 */ /* 0x000fc8000f8e00ff */
[----:B------:R-:W-:-:S04]  /*2c0f0*/  IMAD.WIDE.U32 R4, P0, R3, UR11, R4 ;  /* 0x0000000b03047c25 */ /* 0x000fc8000f800004 */
[----:B------:R-:W-:-:S04]  /*2c100*/  IMAD.WIDE.U32 R2, R3, UR10, RZ ;  /* 0x0000000a03027c25 */ /* 0x000fc8000f8e00ff */
[----:B------:R-:W-:Y:S01]  /*2c110*/  IMAD.MOV.U32 R2, RZ, RZ, R5 ;  /* 0x000000ffff027224 */ /* 0x000fe200078e0005 */
[----:B------:R-:W-:Y:S01]  /*2c120*/  IADD3 RZ, P1, R3, R4, RZ ;  /* 0x0000000403ff7210 */ /* 0x000fe20007f3e0ff */
[----:B------:R-:W-:-:S04]  /*2c130*/  IMAD.X R3, RZ, RZ, RZ, P0 ;  /* 0x000000ffff037224 */ /* 0x000fc800000e06ff */
[----:B------:R-:W-:-:S08]  /*2c140*/  IMAD.WIDE.U32.X R2, R13, UR11, R2, P1 ;  /* 0x0000000b0d027c25 */ /* 0x000fd000088e0402 */
.L_x_813:
[--C-:B------:R-:W-:Y:S01]  /*2c150*/  SHF.R.U64 R10, R2, UR12, R3.reuse ;  /* 0x0000000c020a7c19 */ /* 0x100fe20008001203 */
[----:B------:R-:W-:Y:S01]  /*2c160*/  ULDC.64 UR10, c[0x0][0x620] ;  /* 0x00018800000a7ab9 */ /* 0x000fe20000000a00 */
[----:B------:R-:W-:Y:S01]  /*2c170*/  SHF.R.U32.HI R2, RZ, UR12, R3 ;  /* 0x0000000cff027c19 */ /* 0x000fe20008011603 */
[----:B------:R-:W-:Y:S01]  /*2c180*/  FMUL R12, R12, UR14 ;  /* 0x0000000e0c0c7c20 */ /* 0x000fe20008400000 */
[----:B------:R-:W-:Y:S01]  /*2c190*/  IADD3 R13, P0, RZ, -R10, RZ ;  /* 0x8000000aff0d7210 */ /* 0x000fe20007f1e0ff */
[----:B------:R-:W-:Y:S01]  /*2c1a0*/  IMAD.MOV.U32 R3, RZ, RZ, R15 ;  /* 0x000000ffff037224 */ /* 0x000fe200078e000f */
[----:B------:R-:W-:Y:S01]  /*2c1b0*/  ULDC.64 UR14, c[0x0][0x640] ;  /* 0x00019000000e7ab9 */ /* 0x000fe20000000a00 */
[----:B0-----:R-:W-:Y:S02]  /*2c1c0*/  R2UR UR9, R9 ;  /* 0x00000000090972ca */ /* 0x001fe400000e0000 */
[----:B------:R-:W-:Y:S01]  /*2c1d0*/  IMAD.X R2, RZ, RZ, ~R2, P0 ;  /* 0x000000ffff027224 */ /* 0x000fe200000e0e02 */
[----:B------:R-:W0:Y:S01]  /*2c1e0*/  F2I.U32.TRUNC.NTZ R12, R12 ;  /* 0x0000000c000c7305 */ /* 0x000e22000020f000 */
[----:B------:R-:W-:-:S02]  /*2c1f0*/  ISETP.NE.U32.AND P0, PT, RZ, UR14, PT ;  /* 0x0000000eff007c0c */ /* 0x000fc4000bf05070 */
[----:B------:R-:W-:Y:S02]  /*2c200*/  IMAD R2, R2, UR10, RZ ;  /* 0x0000000a02027c24 */ /* 0x000fe4000f8e02ff */
[----:B------:R-:W-:Y:S02]  /*2c210*/  ISETP.NE.AND.EX P0, PT, RZ, UR15, PT, P0 ;  /* 0x0000000fff007c0c */ /* 0x000fe4000bf05300 */
[----:B------:R-:W-:Y:S02]  /*2c220*/  IMAD R5, R13, UR11, R2 ;  /* 0x0000000b0d057c24 */ /* 0x000fe4000f8e0202 */
[----:B------:R-:W-:-:S04]  /*2c230*/  IMAD.MOV.U32 R2, RZ, RZ, R14 ;  /* 0x000000ffff027224 */ /* 0x000fc800078e000e */
[----:B------:R-:W-:Y:S01]  /*2c240*/  IMAD.WIDE.U32 R2, R13, UR10, R2 ;  /* 0x0000000a0d027c25 */ /* 0x000fe2000f8e0002 */
[----:B------:R-:W-:Y:S01]  /*2c250*/  ULDC UR10, c[0x0][0x618] ;  /* 0x00018600000a7ab9 */ /* 0x000fe20000000800 */
[----:B0-----:R-:W-:-:S03]  /*2c260*/  R2UR UR11, R12 ;  /* 0x000000000c0b72ca */ /* 0x001fc600000e0000 */
[----:B------:R-:W-:-:S04]  /*2c270*/  IADD3 R3, R3, R5, RZ ;  /* 0x0000000503037210 */ /* 0x000fc80007ffe0ff */
[--C-:B------:R-:W-:Y:S02]  /*2c280*/  SHF.R.U64 R9, R2, UR10, R3.reuse ;  /* 0x0000000a02097c19 */ /* 0x100fe40008001203 */
[----:B------:R-:W-:Y:S01]  /*2c290*/  SHF.R.U32.HI R2, RZ, UR10, R3 ;  /* 0x0000000aff027c19 */ /* 0x000fe20008011603 */
[----:B------:R-:W-:-:S03]  /*2c2a0*/  ULDC UR10, c[0x0][0x608] ;  /* 0x00018200000a7ab9 */ /* 0x000fc60000000800 */
[--C-:B------:R-:W-:Y:S02]  /*2c2b0*/  SHF.R.U64 R12, R9, UR10, R2.reuse ;  /* 0x0000000a090c7c19 */ /* 0x100fe40008001202 */
[----:B------:R-:W-:Y:S01]  /*2c2c0*/  SHF.R.U32.HI R3, RZ, UR10, R2 ;  /* 0x0000000aff037c19 */ /* 0x000fe20008011602 */
[----:B------:R-:W-:-:S03]  /*2c2d0*/  ULDC UR10, c[0x0][0x658] ;  /* 0x00019600000a7ab9 */ /* 0x000fc60000000800 */
[--C-:B------:R-:W-:Y:S02]  /*2c2e0*/  SHF.R.U64 R13, R12, UR10, R3.reuse ;  /* 0x0000000a0c0d7c19 */ /* 0x100fe40008001203 */
[----:B------:R-:W-:-:S03]  /*2c2f0*/  SHF.R.U32.HI R14, RZ, UR10, R3 ;  /* 0x0000000aff0e7c19 */ /* 0x000fc60008011603 */
[----:B------:R-:W-:Y:S02]  /*2c300*/  IMAD.MOV.U32 R2, RZ, RZ, R13 ;  /* 0x000000ffff027224 */ /* 0x000fe400078e000d */
[----:B------:R-:W-:Y:S01]  /*2c310*/  IMAD.MOV.U32 R3, RZ, RZ, R14 ;  /* 0x000000ffff037224 */ /* 0x000fe200078e000e */
[----:B------:R-:W-:Y:S06]  /*2c320*/  @!P0 BRA `(.L_x_814) ;  /* 0x0000000000288947 */ /* 0x000fec0003800000 */
        /* <DEDUP_REMOVED lines=10> */
.L_x_814:
[----:B------:R-:W-:Y:S01]  /*2c3d0*/  ULDC UR10, c[0x0][0x648] ;  /* 0x00019200000a7ab9 */ /* 0x000fe20000000800 */
[----:B------:R-:W-:Y:S01]  /*2c3e0*/  UISETP.NE.AND UP0, UPT, UR39, URZ, UPT ;  /* 0x0000003f2700728c */ /* 0x000fe2000bf05270 */
[----:B------:R-:W-:Y:S01]  /*2c3f0*/  SHF.R.U64 R3, R2, UR10, R3 ;  /* 0x0000000a02037c19 */ /* 0x000fe20008001203 */
[----:B------:R-:W-:Y:S01]  /*2c400*/  ULDC UR10, c[0x0][0x638] ;  /* 0x00018e00000a7ab9 */ /* 0x000fe20000000800 */
[----:B------:R-:W-:Y:S01]  /*2c410*/  UIADD3 UR11, -UR11, URZ, URZ ;  /* 0x0000003f0b0b7290 */ /* 0x000fe2000fffe13f */
[----:B------:R-:W-:Y:S02]  /*2c420*/  LOP3.LUT R12, R12, UR6, RZ, 0xc0, !PT ;  /* 0x000000060c0c7c12 */ /* 0x000fe4000f8ec0ff */
[----:B------:R-:W-:Y:S01]  /*2c430*/  IMAD.MOV R2, RZ, RZ, -R3 ;  /* 0x000000ffff027224 */ /* 0x000fe200078e0a03 */
[----:B------:R-:W-:Y:S02]  /*2c440*/  LOP3.LUT R4, R9, UR4, RZ, 0xc0, !PT ;  /* 0x0000000409047c12 */ /* 0x000fe4000f8ec0ff */
[----:B------:R-:W-:Y:S01]  /*2c450*/  IMAD R12, R3, UR5, R12 ;  /* 0x00000005030c7c24 */ /* 0x000fe2000f8e020c */
[----:B------:R-:W-:Y:S01]  /*2c460*/  PLOP3.LUT P0, PT, PT, PT, UP0, 0x40, 0x0 ;  /* 0x000000000000781c */ /* 0x000fe20003f0e808 */
[----:B------:R-:W-:Y:S01]  /*2c470*/  IMAD R13, R2, UR10, R13 ;  /* 0x0000000a020d7c24 */ /* 0x000fe2000f8e020d */
[----:B------:R-:W-:Y:S01]  /*2c480*/  UIADD3 UR10, -UR9, URZ, URZ ;  /* 0x0000003f090a7290 */ /* 0x000fe2000fffe13f */
[----:B------:R-:W-:-:S02]  /*2c490*/  PLOP3.LUT P1, PT, PT, PT, UP0, 0x40, 0x0 ;  /* 0x000000000000781c */ /* 0x000fc40003f2e808 */
[----:B------:R-:W-:Y:S02]  /*2c4a0*/  ULDC UR9, c[0x0][0x144] ;  /* 0x0000510000097ab9 */ /* 0x000fe40000000800 */
[----:B------:R-:W-:-:S03]  /*2c4b0*/  UIMAD UR8, UR9, UR10, UR8 ;  /* 0x0000000a090872a4 */ /* 0x000fc6000f8e0208 */
[----:B------:R-:W-:Y:S02]  /*2c4c0*/  ULDC UR9, c[0x0][0x148] ;  /* 0x0000520000097ab9 */ /* 0x000fe40000000800 */
[----:B------:R-:W-:-:S03]  /*2c4d0*/  @UP0 UIMAD UR8, UR9, UR11, UR13 ;  /* 0x0000000b090802a4 */ /* 0x000fc6000f8e020d */
[----:B------:R-:W-:Y:S02]  /*2c4e0*/  ULDC UR9, c[0x0][0x600] ;  /* 0x0001800000097ab9 */ /* 0x000fe40000000800 */
[----:B------:R-:W-:Y:S02]  /*2c4f0*/  IMAD R4, R13, UR9, R4 ;  /* 0x000000090d047c24 */ /* 0x000fe4000f8e0204 */
[----:B------:R-:W-:Y:S01]  /*2c500*/  IMAD.U32 R3, RZ, RZ, UR8 ;  /* 0x00000008ff037e24 */ /* 0x000fe2000f8e00ff */
[----:B------:R-:W-:-:S03]  /*2c510*/  ULDC UR8, c[0x0][0x610] ;  /* 0x0001840000087ab9 */ /* 0x000fc60000000800 */
[----:B------:R-:W-:-:S05]  /*2c520*/  IMAD R3, R12, UR8, R3 ;  /* 0x000000080c037c24 */ /* 0x000fca000f8e0203 */
[----:B------:R-:W-:Y:S02]  /*2c530*/  SEL R2, R4, R3, P0 ;  /* 0x0000000304027207 */ /* 0x000fe40000000000 */
[----:B------:R-:W-:Y:S02]  /*2c540*/  SEL R3, R3, R4, P1 ;  /* 0x0000000403037207 */ /* 0x000fe40000800000 */
[----:B------:R-:W-:-:S07]  /*2c550*/  MOV R4, 0x1 ;  /* 0x0000000100047802 */ /* 0x000fce0000000f00 */
.L_x_812:
[----:B------:R-:W-:Y:S05]  /*2c560*/  BSYNC B1 ;  /* 0x0000000000017941 */ /* 0x000fea0003800000 */
.L_x_811:
[----:B------:R-:W-:-:S13]  /*2c570*/  LOP3.LUT P0, RZ, R4, 0xff, RZ, 0xc0, !PT ;  /* 0x000000ff04ff7812 */ /* 0x000fda000780c0ff */
[----:B------:R-:W-:Y:S05]  /*2c580*/  @P0 BRA `(.L_x_815) ;  /* 0xfffffff400080947 */ /* 0x000fea000383ffff */
[----:B------:R-:W-:Y:S05]  /*2c590*/  BSYNC B0 ;  /* 0x0000000000007941 */ /* 0x000fea0003800000 */
.L_x_804:
[----:B------:R-:W-:-:S03]  /*2c5a0*/  UMOV UR8, 0xffffffff ;  /* 0xffffffff00087882 */ /* 0x000fc60000000000 */
[----:B------:R-:W-:Y:S05]  /*2c5b0*/  BRA.DIV UR8, `(.L_x_816) ;  /* 0x0000000208d07947 */ /* 0x000fea000b800000 */
[----:B------:R-:W-:-:S13]  /*2c5c0*/  ELECT P6, URZ, PT ;  /* 0x00000000003f782f */ /* 0x000fda00038c0000 */
.L_x_828:
[----:B------:R-:W-:Y:S04]  /*2c5d0*/  BSSY B0, `(.L_x_817) ;  /* 0x000001a000007945 */ /* 0x000fe80003800000 */
[----:B------:R-:W-:Y:S05]  /*2c5e0*/  @!P6 BRA `(.L_x_818) ;  /* 0x000000000060e947 */ /* 0x000fea0003800000 */
[----:B------:R-:W-:-:S04]  /*2c5f0*/  ULOP3.LUT UR8, UR38, 0x2, URZ, 0xfc, !UPT ;  /* 0x0000000226087892 */ /* 0x000fc8000f8efc3f */
[----:B------:R-:W-:-:S06]  /*2c600*/  UISETP.NE.AND UP0, UPT, UR8, 0x3, UPT ;  /* 0x000000030800788c */ /* 0x000fcc000bf05270 */
[----:B------:R-:W-:-:S13]  /*2c610*/  PLOP3.LUT P0, PT, PT, PT, UP0, 0x80, 0x0 ;  /* 0x000000000000781c */ /* 0x000fda0003f0f008 */
[----:B------:R-:W-:Y:S05]  /*2c620*/  @!P0 BRA `(.L_x_819) ;  /* 0x0000000000048947 */ /* 0x000fea0003800000 */
[----:B------:R-:W-:Y:S01]  /*2c630*/  BPT.TRAP 0x1 ;  /* 0x000000040000795c */ /* 0x000fe20000300000 */
.L_x_819:
[----:B------:R-:W0:Y:S01]  /*2c640*/  S2R R3, SR_CgaCtaId ;  /* 0x0000000000037919 */ /* 0x000e220000008800 */
[----:B------:R-:W-:-:S04]  /*2c650*/  MOV R2, 0x400 ;  /* 0x0000040000027802 */ /* 0x000fc80000000f00 */
[----:B0-----:R-:W-:Y:S02]  /*2c660*/  LEA R3, R3, R2, 0x18 ;  /* 0x0000000203037211 */ /* 0x001fe400078ec0ff */
[----:B------:R-:W-:-:S03]  /*2c670*/  SHF.L.U32 R2, R0, 0x1f, RZ ;  /* 0x0000001f00027819 */ /* 0x000fc600000006ff */
[----:B------:R-:W-:-:S04]  /*2c680*/  VIADD R3, R3, 0x10 ;  /* 0x0000001003037836 */ /* 0x000fc80000000000 */
[----:B------:R-:W-:-:S04]  /*2c690*/  IMAD R5, R6, 0x8, R3 ;  /* 0x0000000806057824 */ /* 0x000fc800078e0203 */
[----:B------:R-:W0:Y:S02]  /*2c6a0*/  SYNCS.PHASECHK.TRANS64.TRYWAIT P0, [R5+URZ], R2 ;  /* 0x00000002050075a7 */ /* 0x000e24000800017f */
[----:B0-----:R-:W-:Y:S05]  /*2c6b0*/  @!P0 BRA `(.L_x_820) ;  /* 0x0000000000b08947 */ /* 0x001fea0003800000 */
.L_x_829:
[----:B------:R-:W-:-:S05]  /*2c6c0*/  VIADD R6, R6, 0x1 ;  /* 0x0000000106067836 */ /* 0x000fca0000000000 */
[----:B------:R-:W-:-:S04]  /*2c6d0*/  ISETP.NE.AND P0, PT, R6, 0x2, PT ;  /* 0x000000020600780c */ /* 0x000fc80003f05270 */
[----:B0-----:R-:W-:Y:S02]  /*2c6e0*/  SEL R5, RZ, 0x1, P0 ;  /* 0x00000001ff057807 */ /* 0x001fe40000000000 */
[----:B------:R-:W-:Y:S02]  /*2c6f0*/  SEL R6, R6, RZ, P0 ;  /* 0x000000ff06067207 */ /* 0x000fe40000000000 */
[----:B------:R-:W-:-:S03]  /*2c700*/  LOP3.LUT R0, R0, R5, RZ, 0x3c, !PT ;  /* 0x0000000500007212 */ /* 0x000fc600078e3cff */
[----:B------:R-:W-:Y:S01]  /*2c710*/  IMAD R3, R6, 0x8, R3 ;  /* 0x0000000806037824 */ /* 0x000fe200078e0203 */
[----:B------:R-:W-:-:S07]  /*2c720*/  SHF.L.U32 R0, R0, 0x1f, RZ ;  /* 0x0000001f00007819 */ /* 0x000fce00000006ff */
.L_x_821:
[----:B0-----:R0:W1:Y:S02]  /*2c730*/  SYNCS.PHASECHK.TRANS64.TRYWAIT P0, [R3+URZ], R0 ;  /* 0x00000000030075a7 */ /* 0x001064000800017f */
[----:B-1----:R-:W-:Y:S05]  /*2c740*/  @!P0 NANOSLEEP.SYNCS 0x989680 ;  /* 0x009896800000895d */ /* 0x002fea0003900000 */
[----:B------:R-:W1:Y:S02]  /*2c750*/  @!P0 SYNCS.PHASECHK.TRANS64 P0, [R3+URZ], R0 ;  /* 0x00000000030085a7 */ /* 0x000e64000800007f */
[----:B-1----:R-:W-:Y:S05]  /*2c760*/  @!P0 BRA `(.L_x_821) ;  /* 0xfffffffc00f08947 */ /* 0x002fea000383ffff */
.L_x_818:
[----:B------:R-:W-:Y:S05]  /*2c770*/  BSYNC B0 ;  /* 0x0000000000007941 */ /* 0x000fea0003800000 */
.L_x_817:
[----:B------:R-:W-:Y:S05]  /*2c780*/  EXIT ;  /* 0x000000000000794d */ /* 0x000fea0003800000 */
.L_x_21:
[----:B-1----:R1:W2:Y:S02]  /*2c790*/  SYNCS.PHASECHK.TRANS64.TRYWAIT P1, [R4+URZ], R3 ;  /* 0x00000003040075a7 */ /* 0x0022a4000802017f */
[----:B--2---:R-:W-:Y:S05]  /*2c7a0*/  @!P1 NANOSLEEP.SYNCS 0x989680 ;  /* 0x009896800000995d */ /* 0x004fea0003900000 */
[----:B------:R-:W2:Y:S02]  /*2c7b0*/  @!P1 SYNCS.PHASECHK.TRANS64 P1, [R4+URZ], R3 ;  /* 0x00000003040095a7 */ /* 0x000ea4000802007f */
[----:B--2---:R-:W-:Y:S05]  /*2c7c0*/  @!P1 BRA `(.L_x_21) ;  /* 0xfffffffc00f09947 */ /* 0x004fea000383ffff */
[----:B------:R-:W-:Y:S05]  /*2c7d0*/  BRA `(.L_x_20) ;  /* 0xfffffd4c00bc7947 */ /* 0x000fea000383ffff */
.L_x_26:
[----:B--2---:R2:W3:Y:S02]  /*2c7e0*/  SYNCS.PHASECHK.TRANS64.TRYWAIT P1, [R4+URZ], R5 ;  /* 0x00000005040075a7 */ /* 0x0044e4000802017f */
[----:B---3--:R-:W-:Y:S05]  /*2c7f0*/  @!P1 NANOSLEEP.SYNCS 0x989680 ;  /* 0x009896800000995d */ /* 0x008fea0003900000 */
[----:B------:R-:W3:Y:S02]  /*2c800*/  @!P1 SYNCS.PHASECHK.TRANS64 P1, [R4+URZ], R5 ;  /* 0x00000005040095a7 */ /* 0x000ee4000802007f */
[----:B---3--:R-:W-:Y:S05]  /*2c810*/  @!P1 BRA `(.L_x_26) ;  /* 0xfffffffc00f09947 */ /* 0x008fea000383ffff */
[----:B------:R-:W-:Y:S05]  /*2c820*/  BRA `(.L_x_25) ;  /* 0xfffffdc400707947 */ /* 0x000fea000383ffff */
.L_x_805:
[----:B------:R-:W-:Y:S01]  /*2c830*/  BSSY B1, `(.L_x_822) ;  /* 0x0000006000017945 */ /* 0x000fe20003800000 */
[----:B------:R-:W-:-:S07]  /*2c840*/  IMAD.MOV.U32 R15, RZ, RZ, -0x1 ;  /* 0xffffffffff0f7424 */ /* 0x000fce00078e00ff */
[----:B------:R-:W-:Y:S05]  /*2c850*/  WARPSYNC.COLLECTIVE R15, `(.L_x_823) ;  /* 0x000000000f0c7348 */ /* 0x000fea0003c00000 */
[----:B------:R-:W-:Y:S02]  /*2c860*/  ELECT P6, UR62, PT ;  /* 0x00000000003e782f */ /* 0x000fe400038c0000 */
[----:B------:R-:W-:Y:S01]  /*2c870*/  MOV R14, UR62 ;  /* 0x0000003e000e7c02 */ /* 0x000fe20008000f00 */
[----:B------:R-:W-:Y:S10]  /*2c880*/  ENDCOLLECTIVE ;  /* 0x000000000000791b */ /* 0x000ff40003800000 */
.L_x_823:
[----:B------:R-:W-:Y:S05]  /*2c890*/  BSYNC B1 ;  /* 0x0000000000017941 */ /* 0x000fea0003800000 */
.L_x_822:
[----:B------:R-:W-:Y:S05]  /*2c8a0*/  BRA `(.L_x_824) ;  /* 0xfffffff0004c7947 */ /* 0x000fea000383ffff */
.L_x_808:
[----:B0-----:R0:W1:Y:S02]  /*2c8b0*/  SYNCS.PHASECHK.TRANS64.TRYWAIT P0, [R15+URZ+0x10], R14 ;  /* 0x0000100e0f0075a7 */ /* 0x001064000800017f */
[----:B-1----:R-:W-:Y:S05]  /*2c8c0*/  @!P0 NANOSLEEP.SYNCS 0x989680 ;  /* 0x009896800000895d */ /* 0x002fea0003900000 */
[----:B------:R-:W1:Y:S02]  /*2c8d0*/  @!P0 SYNCS.PHASECHK.TRANS64 P0, [R15+URZ+0x10], R14 ;  /* 0x0000100e0f0085a7 */ /* 0x000e64000800007f */
[----:B-1----:R-:W-:Y:S05]  /*2c8e0*/  @!P0 BRA `(.L_x_808) ;  /* 0xfffffffc00f08947 */ /* 0x002fea000383ffff */
[----:B------:R-:W-:Y:S05]  /*2c8f0*/  BRA `(.L_x_825) ;  /* 0xfffffff000807947 */ /* 0x000fea000383ffff */
.L_x_816:
[----:B------:R-:W-:Y:S01]  /*2c900*/  BSSY B0, `(.L_x_826) ;  /* 0x0000006000007945 */ /* 0x000fe20003800000 */
[----:B------:R-:W-:-:S07]  /*2c910*/  IMAD.MOV.U32 R15, RZ, RZ, -0x1 ;  /* 0xffffffffff0f7424 */ /* 0x000fce00078e00ff */
[----:B------:R-:W-:Y:S05]  /*2c920*/  WARPSYNC.COLLECTIVE R15, `(.L_x_827) ;  /* 0x000000000f0c7348 */ /* 0x000fea0003c00000 */
[----:B------:R-:W-:Y:S02]  /*2c930*/  ELECT P6, UR62, PT ;  /* 0x00000000003e782f */ /* 0x000fe400038c0000 */
[----:B------:R-:W-:Y:S01]  /*2c940*/  MOV R14, UR62 ;  /* 0x0000003e000e7c02 */ /* 0x000fe20008000f00 */
[----:B------:R-:W-:Y:S10]  /*2c950*/  ENDCOLLECTIVE ;  /* 0x000000000000791b */ /* 0x000ff40003800000 */
.L_x_827:
[----:B------:R-:W-:Y:S05]  /*2c960*/  BSYNC B0 ;  /* 0x0000000000007941 */ /* 0x000fea0003800000 */
.L_x_826:
[----:B------:R-:W-:Y:S05]  /*2c970*/  BRA `(.L_x_828) ;  /* 0xfffffffc00147947 */ /* 0x000fea000383ffff */
.L_x_820:
[----:B0-----:R0:W1:Y:S02]  /*2c980*/  SYNCS.PHASECHK.TRANS64.TRYWAIT P0, [R5+URZ], R2 ;  /* 0x00000002050075a7 */ /* 0x001064000800017f */
[----:B-1----:R-:W-:Y:S05]  /*2c990*/  @!P0 NANOSLEEP.SYNCS 0x989680 ;  /* 0x009896800000895d */ /* 0x002fea0003900000 */
[----:B------:R-:W1:Y:S02]  /*2c9a0*/  @!P0 SYNCS.PHASECHK.TRANS64 P0, [R5+URZ], R2 ;  /* 0x00000002050085a7 */ /* 0x000e64000800007f */
[----:B-1----:R-:W-:Y:S05]  /*2c9b0*/  @!P0 BRA `(.L_x_820) ;  /* 0xfffffffc00f08947 */ /* 0x002fea000383ffff */
[----:B------:R-:W-:Y:S05]  /*2c9c0*/  BRA `(.L_x_829) ;  /* 0xfffffffc003c7947 */ /* 0x000fea000383ffff */
.L_x_830:
[----:B------:R-:W-:-:S00]  /*2c9d0*/  BRA `(.L_x_830) ;  /* 0xfffffffc00fc7947 */ /* 0x000fc0000383ffff */
[----:B------:R-:W-:-:S00]  /*2c9e0*/  NOP ;  /* 0x0000000000007918 */ /* 0x000fc00000000000 */
        /* <DEDUP_REMOVED lines=9> */
.L_x_831:


//--------------------- .nv.global.init           --------------------------
	.section	.nv.global.init,"aw",@progbits
.nv.global.init:
	.type		$str$22,@object
	.size		$str$22,($str$23 - $str$22)
$str$22:
        /*0000*/ 	.byte	0x6b, 0x5f, 0x74, 0x69, 0x6c, 0x65, 0x5f, 0x63, 0x6f, 0x75, 0x6e, 0x74, 0x20, 0x3e, 0x3d, 0x20
        /*0010*/ 	.byte	0x31, 0x00
	.type		$str$23,@object
	.size		$str$23,(__unnamed_1 - $str$23)
$str$23:
        /*0012*/ 	.byte	0x2f, 0x74, 0x6d, 0x70, 0x2f, 0x63, 0x75, 0x74, 0x6c, 0x61, 0x73, 0x73, 0x5f, 0x73, 0x77, 0x65
        /*0022*/ 	.byte	0x65, 0x70, 0x5f, 0x73, 0x72, 0x63, 0x2f, 0x69, 0x6e, 0x63, 0x6c, 0x75, 0x64, 0x65, 0x2f, 0x63
        /*0032*/ 	.byte	0x75, 0x74, 0x6c, 0x61, 0x73, 0x73, 0x2f, 0x67, 0x65, 0x6d, 0x6d, 0x2f, 0x63, 0x6f, 0x6c, 0x6c
        /*0042*/ 	.byte	0x65, 0x63, 0x74, 0x69, 0x76, 0x65, 0x2f, 0x73, 0x6d, 0x39, 0x30, 0x5f, 0x6d, 0x6d, 0x61, 0x5f
        /*0052*/ 	.byte	0x74, 0x6d, 0x61, 0x5f, 0x67, 0x6d, 0x6d, 0x61, 0x5f, 0x73, 0x73, 0x5f, 0x77, 0x61, 0x72, 0x70
        /*0062*/ 	.byte	0x73, 0x70, 0x65, 0x63, 0x69, 0x61, 0x6c, 0x69, 0x7a, 0x65, 0x64, 0x2e, 0x68, 0x70, 0x70, 0x00
	.type		__unnamed_1,@object
	.size		__unnamed_1,(.L_0 - __unnamed_1)
__unnamed_1:
        /* <DEDUP_REMOVED lines=181> */
        /*0bc2*/ 	.byte	0x64, 0x65, 0x6e, 0x74, 0x69, 0x74, 0x79, 0x5d, 0x00
.L_0:


//--------------------- .nv.shared._ZN7cutlass13device_kernelINS_4gemm6kernel13GemmUniversalIN4cute5tupleIJiiiiEEENS1_10collective13CollectiveMmaINS1_34MainloopSm90TmaGmmaWarpSpecializedILi2ENS5_IJNS4_1CILi2EEENSA_ILi1EEESC_EEENS1_35KernelTmaWarpSpecializedCooperativeEEENS5_IJNSA_ILi256EEENSA_ILi384EEENSA_ILi64EEEEEENS_6half_tENS5_IJlSC_lEEESK_SL_NS4_8TiledMMAINS4_8MMA_AtomIJNS4_4SM904GMMA26MMA_64x192x16_F32F16F16_SSILNSP_5MajorE0ELSR_0ELNSP_7ScaleInE1ELSS_1EEEEEENS4_6LayoutISD_NS5_IJSC_NSA_ILi0EEESW_EEEEENS5_IJNS4_10UnderscoreESZ_SZ_EEEEENS4_13SM90_TMA_LOADENS4_14ComposedLayoutINS4_7SwizzleILi3ELi4ELi3EEENS4_18smem_ptr_flag_bitsILi16EEENSV_INS5_IJNSA_ILi8EEESI_EEENS5_IJSI_SC_EEEEEEEvNS4_8identityENS4_23SM90_TMA_LOAD_MULTICASTES1C_vS1D_EENS_8epilogue10collective6detail29Sm90TmaWarpSpecializedAdapterINS1H_15DefaultEpilogueISK_SL_SL_NS1G_6thread17LinearCombinationISK_Li1EffLNS1L_9ScaleType4KindE0ELNS_15FloatRoundStyleE2ESK_EENS1_15EpilogueDefaultEEEEEvvEEEEvNT_6ParamsE --------------------------
	.section	.nv.shared._ZN7cutlass13device_kernelINS_4gemm6kernel13GemmUniversalIN4cute5tupleIJiiiiEEENS1_10collective13CollectiveMmaINS1_34MainloopSm90TmaGmmaWarpSpecializedILi2ENS5_IJNS4_1CILi2EEENSA_ILi1EEESC_EEENS1_35KernelTmaWarpSpecializedCooperativeEEENS5_IJNSA_ILi256EEENSA_ILi384EEENSA_ILi64EEEEEENS_6half_tENS5_IJlSC_lEEESK_SL_NS4_8TiledMMAINS4_8MMA_AtomIJNS4_4SM904GMMA26MMA_64x192x16_F32F16F16_SSILNSP_5MajorE0ELSR_0ELNSP_7ScaleInE1ELSS_1EEEEEENS4_6LayoutISD_NS5_IJSC_NSA_ILi0EEESW_EEEEENS5_IJNS4_10UnderscoreESZ_SZ_EEEEENS4_13SM90_TMA_LOADENS4_14ComposedLayoutINS4_7SwizzleILi3ELi4ELi3EEENS4_18smem_ptr_flag_bitsILi16EEENSV_INS5_IJNSA_ILi8EEESI_EEENS5_IJSI_SC_EEEEEEEvNS4_8identityENS4_23SM90_TMA_LOAD_MULTICASTES1C_vS1D_EENS_8epilogue10collective6detail29Sm90TmaWarpSpecializedAdapterINS1H_15DefaultEpilogueISK_SL_SL_NS1G_6thread17LinearCombinationISK_Li1EffLNS1L_9ScaleType4KindE0ELNS_15FloatRoundStyleE2ESK_EENS1_15EpilogueDefaultEEEEEvvEEEEvNT_6ParamsE,"aw",@nobits
	.sectionflags	@""
	.align	16
	.zero		1024


//--------------------- .nv.shared.reserved.0     --------------------------
	.section	.nv.shared.reserved.0,"aw",@nobits
	.weak		__nv_reservedSMEM_offset_0_alias
	.size		__nv_reservedSMEM_offset_0_alias, 0, 0
	.other		__nv_reservedSMEM_offset_0_alias,@"STO_CUDA_RESERVED_SHARED STV_DEFAULT"
__nv_reservedSMEM_offset_0_alias:
	.zero		0


//--------------------- .nv.global                --------------------------
	.section	.nv.global,"aw",@nobits
.nv.global:
	.type		_ZN40_INTERNAL_1d581754_4_k_cu_b783fb27_123564cute1_E,@object
	.size		_ZN40_INTERNAL_1d581754_4_k_cu_b783fb27_123564cute1_E,(_ZN40_INTERNAL_1d581754_4_k_cu_b783fb27_123564cuda3std3__45__cpo6cbeginE - _ZN40_INTERNAL_1d581754_4_k_cu_b783fb27_123564cute1_E)
_ZN40_INTERNAL_1d581754_4_k_cu_b783fb27_123564cute1_E:
	.zero		1
	.type		_ZN40_INTERNAL_1d581754_4_k_cu_b783fb27_123564cuda3std3__45__cpo6cbeginE,@object
	.size		_ZN40_INTERNAL_1d581754_4_k_cu_b783fb27_123564cuda3std3__45__cpo6cbeginE,(_ZN40_INTERNAL_1d581754_4_k_cu_b783fb27_123564cuda3std3__48in_placeE - _ZN40_INTERNAL_1d581754_4_k_cu_b783fb27_123564cuda3std3__45__cpo6cbeginE)
_ZN40_INTERNAL_1d581754_4_k_cu_b783fb27_123564cuda3std3__45__cpo6cbeginE:
	.zero		1
	.type		_ZN40_INTERNAL_1d581754_4_k_cu_b783fb27_123564cuda3std3__48in_placeE,@object
	.size		_ZN40_INTERNAL_1d581754_4_k_cu_b783fb27_123564cuda3std3__48in_placeE,(_ZN40_INTERNAL_1d581754_4_k_cu_b783fb27_123564cuda3std6ranges3__45__cpo9iter_moveE - _ZN40_INTERNAL_1d581754_4_k_cu_b783fb27_123564cuda3std3__48in_placeE)
_ZN40_INTERNAL_1d581754_4_k_cu_b783fb27_123564cuda3std3__48in_placeE:
	.zero		1
	.type		_ZN40_INTERNAL_1d581754_4_k_cu_b783fb27_123564cuda3std6ranges3__45__cpo9iter_moveE,@object
	.size		_ZN40_INTERNAL_1d581754_4_k_cu_b783fb27_123564cuda3std6ranges3__45__cpo9iter_moveE,(_ZN40_INTERNAL_1d581754_4_k_cu_b783fb27_123564cuda3std3__45__cpo5beginE - _ZN40_INTERNAL_1d581754_4_k_cu_b783fb27_123564cuda3std6ranges3__45__cpo9iter_moveE)
_ZN40_INTERNAL_1d581754_4_k_cu_b783fb27_123564cuda3std6ranges3__45__cpo9iter_moveE:
	.zero		1
	.type		_ZN40_INTERNAL_1d581754_4_k_cu_b783fb27_123564cuda3std3__45__cpo5beginE,@object
	.size		_ZN40_INTERNAL_1d581754_4_k_cu_b783fb27_123564cuda3std3__45__cpo5beginE,(_ZN40_INTERNAL_1d581754_4_k_cu_b783fb27_123564cuda3std3__442_GLOBAL__N__1d581754_4_k_cu_b783fb27_123566ignoreE - _ZN40_INTERNAL_1d581754_4_k_cu_b783fb27_123564cuda3std3__45__cpo5beginE)
_ZN40_INTERNAL_1d581754_4_k_cu_b783fb27_123564cuda3std3__45__cpo5beginE:
	.zero		1
	.type		_ZN40_INTERNAL_1d581754_4_k_cu_b783fb27_123564cuda3std3__442_GLOBAL__N__1d581754_4_k_cu_b783fb27_123566ignoreE,@object
	.size		_ZN40_INTERNAL_1d581754_4_k_cu_b783fb27_123564cuda3std3__442_GLOBAL__N__1d581754_4_k_cu_b783fb27_123566ignoreE,(_ZN40_INTERNAL_1d581754_4_k_cu_b783fb27_123564cute7productE - _ZN40_INTERNAL_1d581754_4_k_cu_b783fb27_123564cuda3std3__442_GLOBAL__N__1d581754_4_k_cu_b783fb27_123566ignoreE)
_ZN40_INTERNAL_1d581754_4_k_cu_b783fb27_123564cuda3std3__442_GLOBAL__N__1d581754_4_k_cu_b783fb27_123566ignoreE:
	.zero		1
	.type		_ZN40_INTERNAL_1d581754_4_k_cu_b783fb27_123564cute7productE,@object
	.size		_ZN40_INTERNAL_1d581754_4_k_cu_b783fb27_123564cute7productE,(_ZN40_INTERNAL_1d581754_4_k_cu_b783fb27_123564cuda3std3__45__cpo3endE - _ZN40_INTERNAL_1d581754_4_k_cu_b783fb27_123564cute7productE)
_ZN40_INTERNAL_1d581754_4_k_cu_b783fb27_123564cute7productE:
	.zero		1
	.type		_ZN40_INTERNAL_1d581754_4_k_cu_b783fb27_123564cuda3std3__45__cpo3endE,@object
	.size		_ZN40_INTERNAL_1d581754_4_k_cu_b783fb27_123564cuda3std3__45__cpo3endE,(_ZN40_INTERNAL_1d581754_4_k_cu_b783fb27_123564cuda3std3__419piecewise_constructE - _ZN40_INTERNAL_1d581754_4_k_cu_b783fb27_123564cuda3std3__45__cpo3endE)
_ZN40_INTERNAL_1d581754_4_k_cu_b783fb27_123564cuda3std3__45__cpo3endE:
	.zero		1
	.type		_ZN40_INTERNAL_1d581754_4_k_cu_b783fb27_123564cuda3std3__419piecewise_constructE,@object
	.size		_ZN40_INTERNAL_1d581754_4_k_cu_b783fb27_123564cuda3std3__419piecewise_constructE,(_ZN40_INTERNAL_1d581754_4_k_cu_b783fb27_123564cuda3std3__45__cpo4cendE - _ZN40_INTERNAL_1d581754_4_k_cu_b783fb27_123564cuda3std3__419piecewise_constructE)
_ZN40_INTERNAL_1d581754_4_k_cu_b783fb27_123564cuda3std3__419piecewise_constructE:
	.zero		1
	.type		_ZN40_INTERNAL_1d581754_4_k_cu_b783fb27_123564cuda3std3__45__cpo4cendE,@object
	.size		_ZN40_INTERNAL_1d581754_4_k_cu_b783fb27_123564cuda3std3__45__cpo4cendE,(_ZN40_INTERNAL_1d581754_4_k_cu_b783fb27_123564cuda3std6ranges3__45__cpo4swapE - _ZN40_INTERNAL_1d581754_4_k_cu_b783fb27_123564cuda3std3__45__cpo4cendE)
_ZN40_INTERNAL_1d581754_4_k_cu_b783fb27_123564cuda3std3__45__cpo4cendE:
	.zero		1
	.type		_ZN40_INTERNAL_1d581754_4_k_cu_b783fb27_123564cuda3std6ranges3__45__cpo4swapE,@object
	.size		_ZN40_INTERNAL_1d581754_4_k_cu_b783fb27_123564cuda3std6ranges3__45__cpo4swapE,(.L_8 - _ZN40_INTERNAL_1d581754_4_k_cu_b783fb27_123564cuda3std6ranges3__45__cpo4swapE)
_ZN40_INTERNAL_1d581754_4_k_cu_b783fb27_123564cuda3std6ranges3__45__cpo4swapE:
	.zero		1
.L_8:


//--------------------- .nv.constant0._ZN7cutlass13device_kernelINS_4gemm6kernel13GemmUniversalIN4cute5tupleIJiiiiEEENS1_10collective13CollectiveMmaINS1_34MainloopSm90TmaGmmaWarpSpecializedILi2ENS5_IJNS4_1CILi2EEENSA_ILi1EEESC_EEENS1_35KernelTmaWarpSpecializedCooperativeEEENS5_IJNSA_ILi256EEENSA_ILi384EEENSA_ILi64EEEEEENS_6half_tENS5_IJlSC_lEEESK_SL_NS4_8TiledMMAINS4_8MMA_AtomIJNS4_4SM904GMMA26MMA_64x192x16_F32F16F16_SSILNSP_5MajorE0ELSR_0ELNSP_7ScaleInE1ELSS_1EEEEEENS4_6LayoutISD_NS5_IJSC_NSA_ILi0EEESW_EEEEENS5_IJNS4_10UnderscoreESZ_SZ_EEEEENS4_13SM90_TMA_LOADENS4_14ComposedLayoutINS4_7SwizzleILi3ELi4ELi3EEENS4_18smem_ptr_flag_bitsILi16EEENSV_INS5_IJNSA_ILi8EEESI_EEENS5_IJSI_SC_EEEEEEEvNS4_8identityENS4_23SM90_TMA_LOAD_MULTICASTES1C_vS1D_EENS_8epilogue10collective6detail29Sm90TmaWarpSpecializedAdapterINS1H_15DefaultEpilogueISK_SL_SL_NS1G_6thread17LinearCombinationISK_Li1EffLNS1L_9ScaleType4KindE0ELNS_15FloatRoundStyleE2ESK_EENS1_15EpilogueDefaultEEEEEvvEEEEvNT_6ParamsE --------------------------
	.section	.nv.constant0._ZN7cutlass13device_kernelINS_4gemm6kernel13GemmUniversalIN4cute5tupleIJiiiiEEENS1_10collective13CollectiveMmaINS1_34MainloopSm90TmaGmmaWarpSpecializedILi2ENS5_IJNS4_1CILi2EEENSA_ILi1EEESC_EEENS1_35KernelTmaWarpSpecializedCooperativeEEENS5_IJNSA_ILi256EEENSA_ILi384EEENSA_ILi64EEEEEENS_6half_tENS5_IJlSC_lEEESK_SL_NS4_8TiledMMAINS4_8MMA_AtomIJNS4_4SM904GMMA26MMA_64x192x16_F32F16F16_SSILNSP_5MajorE0ELSR_0ELNSP_7ScaleInE1ELSS_1EEEEEENS4_6LayoutISD_NS5_IJSC_NSA_ILi0EEESW_EEEEENS5_IJNS4_10UnderscoreESZ_SZ_EEEEENS4_13SM90_TMA_LOADENS4_14ComposedLayoutINS4_7SwizzleILi3ELi4ELi3EEENS4_18smem_ptr_flag_bitsILi16EEENSV_INS5_IJNSA_ILi8EEESI_EEENS5_IJSI_SC_EEEEEEEvNS4_8identityENS4_23SM90_TMA_LOAD_MULTICASTES1C_vS1D_EENS_8epilogue10collective6detail29Sm90TmaWarpSpecializedAdapterINS1H_15DefaultEpilogueISK_SL_SL_NS1G_6thread17LinearCombinationISK_Li1EffLNS1L_9ScaleType4KindE0ELNS_15FloatRoundStyleE2ESK_EENS1_15EpilogueDefaultEEEEEvvEEEEvNT_6ParamsE,"a",@progbits
	.sectionflags	@""
	.align	4
.nv.constant0._ZN7cutlass13device_kernelINS_4gemm6kernel13GemmUniversalIN4cute5tupleIJiiiiEEENS1_10collective13CollectiveMmaINS1_34MainloopSm90TmaGmmaWarpSpecializedILi2ENS5_IJNS4_1CILi2EEENSA_ILi1EEESC_EEENS1_35KernelTmaWarpSpecializedCooperativeEEENS5_IJNSA_ILi256EEENSA_ILi384EEENSA_ILi64EEEEEENS_6half_tENS5_IJlSC_lEEESK_SL_NS4_8TiledMMAINS4_8MMA_AtomIJNS4_4SM904GMMA26MMA_64x192x16_F32F16F16_SSILNSP_5MajorE0ELSR_0ELNSP_7ScaleInE1ELSS_1EEEEEENS4_6LayoutISD_NS5_IJSC_NSA_ILi0EEESW_EEEEENS5_IJNS4_10UnderscoreESZ_SZ_EEEEENS4_13SM90_TMA_LOADENS4_14ComposedLayoutINS4_7SwizzleILi3ELi4ELi3EEENS4_18smem_ptr_flag_bitsILi16EEENSV_INS5_IJNSA_ILi8EEESI_EEENS5_IJSI_SC_EEEEEEEvNS4_8identityENS4_23SM90_TMA_LOAD_MULTICASTES1C_vS1D_EENS_8epilogue10collective6detail29Sm90TmaWarpSpecializedAdapterINS1H_15DefaultEpilogueISK_SL_SL_NS1G_6thread17LinearCombinationISK_Li1EffLNS1L_9ScaleType4KindE0ELNS_15FloatRoundStyleE2ESK_EENS1_15EpilogueDefaultEEEEEvvEEEEvNT_6ParamsE:
	.zero		1664


//--------------------- SYMBOLS --------------------------

	.type		.nv.reservedSmem.offset0,@object
	.size		.nv.reservedSmem.offset0,0x4
	.type		__assertfail,@function
